def attn_fwd(
    Q,
    K,
    V,
    Out,
    Lse,
    sm_scale,
    stride_qz,
    stride_qh,
    stride_qm,
    stride_qk,
    stride_kz,
    stride_kh,
    stride_kn,
    stride_kk,
    stride_vz,
    stride_vh,
    stride_vn,
    stride_vk,
    stride_oz,
    stride_oh,
    stride_om,
    stride_ok,
    seqlen_q,
    seqlen_k,
    BLOCK_M: tl.constexpr,
    BLOCK_N: tl.constexpr,
    HEAD_DIM: tl.constexpr,
    CAUSAL: tl.constexpr,
):
    start_m = tl.program_id(0)
    off_hz = tl.program_id(1)
    q_off = off_hz * stride_qh
    k_off = off_hz * stride_kh
    v_off = off_hz * stride_vh
    offs_m = start_m * BLOCK_M + tl.arange(0, BLOCK_M)
    offs_d = tl.arange(0, HEAD_DIM)
    offs_n = tl.arange(0, BLOCK_N)
    q_ptrs = Q + q_off + offs_m[:, None] * stride_qm + offs_d[None, :] * stride_qk
    k_ptrs = K + k_off + offs_d[:, None] * stride_kk + offs_n[None, :] * stride_kn
    v_ptrs = V + v_off + offs_n[:, None] * stride_vn + offs_d[None, :] * stride_vk
    m_i = tl.full([BLOCK_M], float("-inf"), dtype=tl.float32)
    l_i = tl.zeros([BLOCK_M], dtype=tl.float32) + 1.0
    acc = tl.zeros([BLOCK_M, HEAD_DIM], dtype=tl.float32)
    q = tl.load(q_ptrs)
    acc, l_i, m_i = _attn_fwd_inner(
        acc,
        l_i,
        m_i,
        q,
        k_ptrs,
        v_ptrs,
        sm_scale,
        stride_kn,
        stride_vn,
        start_m,
        seqlen_k,
        BLOCK_M,
        BLOCK_N,
        HEAD_DIM,
        CAUSAL,
    )
    acc = acc / l_i[:, None]
    lse = m_i + tl.math.log2(l_i) / 1.4426950408889634
    o_ptrs = (
        Out
        + off_hz * stride_oh
        + offs_m[:, None] * stride_om
        + offs_d[None, :] * stride_ok
    )
    tl.store(o_ptrs, acc.to(Out.dtype.element_ty))
    tl.store(Lse + off_hz * seqlen_q + offs_m, lse)

# config = {"BLOCK_M": 64, "BLOCK_N": 128, "HEAD_DIM": 256, "arch": "sm_90", "causal": true, "dtype": "bf16", "num_stages": 2, "num_warps": 4}
# arch = sm_90


// ===== COMPILED SASS (sm_90a) =====

	.target	sm_90a

	.elftype	@"ET_EXEC"


//--------------------- .note.nv.tkinfo           --------------------------
	.section	.note.nv.tkinfo,"",@"SHT_NOTE"
	.sectionflags	@"SHF_NOTE_NV_TKINFO"
	.tkinfo
        /*0018*/ 	.word	0x00000002
        /*0030*/ 	.string	""
        /*0030*/ 	.string	"ptxas"
        /*0030*/ 	.string	"Cuda compilation tools, release 13.0, V13.0.88"
        /*0030*/ 	.string	"Build cuda_13.0.r13.0/compiler.36424714_0"
        /*0030*/ 	.string	"-v  -suppress-debug-info  -lineinfo  -arch sm_90a "



//--------------------- .note.nv.cuinfo           --------------------------
	.section	.note.nv.cuinfo,"",@"SHT_NOTE"
	.sectionflags	@"SHF_NOTE_NV_CUINFO"
        /*0018*/ 	.short	0x0002
        /*001a*/ 	.short	0x005a
        /*001c*/ 	.short	0x0082
	.zero		2


//--------------------- .nv.info                  --------------------------
	.section	.nv.info,"",@"SHT_CUDA_INFO"
	.align	4


	//----- nvinfo : EIATTR_REGCOUNT
	.align		4
        /*0000*/ 	.byte	0x04, 0x2f
        /*0002*/ 	.short	(.L_2 - .L_1)
	.align		4
.L_1:
        /*0004*/ 	.word	index@(attn_fwd)
        /*0008*/ 	.word	0x000000ff


	//----- nvinfo : EIATTR_FRAME_SIZE
	.align		4
.L_2:
        /*000c*/ 	.byte	0x04, 0x11
        /*000e*/ 	.short	(.L_4 - .L_3)
	.align		4
.L_3:
        /*0010*/ 	.word	index@(attn_fwd)
        /*0014*/ 	.word	0x00000c98


	//----- nvinfo : EIATTR_MIN_STACK_SIZE
	.align		4
.L_4:
        /*0018*/ 	.byte	0x04, 0x12
        /*001a*/ 	.short	(.L_6 - .L_5)
	.align		4
.L_5:
        /*001c*/ 	.word	index@(attn_fwd)
        /*0020*/ 	.word	0x00000c98
.L_6:


//--------------------- .nv.compat                --------------------------
	.section	.nv.compat,"",@"SHT_CUDA_COMPAT_INFO"
	.align	4
        /*0000*/ 	.byte	0x02, 0x09, 0x01, 0x00, 0x02, 0x02, 0x04, 0x00, 0x02, 0x05, 0x05, 0x00, 0x03, 0x07, 0x01, 0x01
        /*0010*/ 	.byte	0x02, 0x03, 0x00, 0x00, 0x02, 0x06, 0x01, 0x00, 0x04, 0x0b, 0x08, 0x00, 0x00, 0x00, 0x00, 0x00
        /*0020*/ 	.byte	0x00, 0x00, 0x00, 0x00


//--------------------- .nv.info.attn_fwd         --------------------------
	.section	.nv.info.attn_fwd,"",@"SHT_CUDA_INFO"
	.sectionflags	@""
	.align	4


	//----- nvinfo : EIATTR_CUDA_API_VERSION
	.align		4
        /*0000*/ 	.byte	0x04, 0x37
        /*0002*/ 	.short	(.L_8 - .L_7)
.L_7:
        /*0004*/ 	.word	0x00000082


	//----- nvinfo : EIATTR_KPARAM_INFO
	.align		4
.L_8:
        /*0008*/ 	.byte	0x04, 0x17
        /*000a*/ 	.short	(.L_10 - .L_9)
.L_9:
        /*000c*/ 	.word	0x00000000
        /*0010*/ 	.short	0x0019
        /*0012*/ 	.short	0x0080
        /*0014*/ 	.byte	0x00, 0xf4, 0x21, 0x00


	//----- nvinfo : EIATTR_KPARAM_INFO
	.align		4
.L_10:
        /*0018*/ 	.byte	0x04, 0x17
        /*001a*/ 	.short	(.L_12 - .L_11)
.L_11:
        /*001c*/ 	.word	0x00000000
        /*0020*/ 	.short	0x0018
        /*0022*/ 	.short	0x0078
        /*0024*/ 	.byte	0x00, 0xf4, 0x21, 0x00


	//----- nvinfo : EIATTR_KPARAM_INFO
	.align		4
.L_12:
        /*0028*/ 	.byte	0x04, 0x17
        /*002a*/ 	.short	(.L_14 - .L_13)
.L_13:
        /*002c*/ 	.word	0x00000000
        /*0030*/ 	.short	0x0017
        /*0032*/ 	.short	0x0070
        /*0034*/ 	.byte	0x00, 0xf0, 0x11, 0x00


	//----- nvinfo : EIATTR_KPARAM_INFO
	.align		4
.L_14:
        /*0038*/ 	.byte	0x04, 0x17
        /*003a*/ 	.short	(.L_16 - .L_15)
.L_15:
        /*003c*/ 	.word	0x00000000
        /*0040*/ 	.short	0x0016
        /*0042*/ 	.short	0x006c
        /*0044*/ 	.byte	0x00, 0xf0, 0x11, 0x00


	//----- nvinfo : EIATTR_KPARAM_INFO
	.align		4
.L_16:
        /*0048*/ 	.byte	0x04, 0x17
        /*004a*/ 	.short	(.L_18 - .L_17)
.L_17:
        /*004c*/ 	.word	0x00000000
        /*0050*/ 	.short	0x0015
        /*0052*/ 	.short	0x0068
        /*0054*/ 	.byte	0x00, 0xf0, 0x11, 0x00


	//----- nvinfo : EIATTR_KPARAM_INFO
	.align		4
.L_18:
        /*0058*/ 	.byte	0x04, 0x17
        /*005a*/ 	.short	(.L_20 - .L_19)
.L_19:
        /*005c*/ 	.word	0x00000000
        /*0060*/ 	.short	0x0014
        /*0062*/ 	.short	0x0064
        /*0064*/ 	.byte	0x00, 0xf0, 0x11, 0x00


	//----- nvinfo : EIATTR_KPARAM_INFO
	.align		4
.L_20:
        /*0068*/ 	.byte	0x04, 0x17
        /*006a*/ 	.short	(.L_22 - .L_21)
.L_21:
        /*006c*/ 	.word	0x00000000
        /*0070*/ 	.short	0x0013
        /*0072*/ 	.short	0x0060
        /*0074*/ 	.byte	0x00, 0xf0, 0x11, 0x00


	//----- nvinfo : EIATTR_KPARAM_INFO
	.align		4
.L_22:
        /*0078*/ 	.byte	0x04, 0x17
        /*007a*/ 	.short	(.L_24 - .L_23)
.L_23:
        /*007c*/ 	.word	0x00000000
        /*0080*/ 	.short	0x0012
        /*0082*/ 	.short	0x005c
        /*0084*/ 	.byte	0x00, 0xf0, 0x11, 0x00


	//----- nvinfo : EIATTR_KPARAM_INFO
	.align		4
.L_24:
        /*0088*/ 	.byte	0x04, 0x17
        /*008a*/ 	.short	(.L_26 - .L_25)
.L_25:
        /*008c*/ 	.word	0x00000000
        /*0090*/ 	.short	0x0011
        /*0092*/ 	.short	0x0058
        /*0094*/ 	.byte	0x00, 0xf0, 0x11, 0x00


	//----- nvinfo : EIATTR_KPARAM_INFO
	.align		4
.L_26:
        /*0098*/ 	.byte	0x04, 0x17
        /*009a*/ 	.short	(.L_28 - .L_27)
.L_27:
        /*009c*/ 	.word	0x00000000
        /*00a0*/ 	.short	0x0010
        /*00a2*/ 	.short	0x0054
        /*00a4*/ 	.byte	0x00, 0xf0, 0x11, 0x00


	//----- nvinfo : EIATTR_KPARAM_INFO
	.align		4
.L_28:
        /*00a8*/ 	.byte	0x04, 0x17
        /*00aa*/ 	.short	(.L_30 - .L_29)
.L_29:
        /*00ac*/ 	.word	0x00000000
        /*00b0*/ 	.short	0x000f
        /*00b2*/ 	.short	0x0050
        /*00b4*/ 	.byte	0x00, 0xf0, 0x11, 0x00


	//----- nvinfo : EIATTR_KPARAM_INFO
	.align		4
.L_30:
        /*00b8*/ 	.byte	0x04, 0x17
        /*00ba*/ 	.short	(.L_32 - .L_31)
.L_31:
        /*00bc*/ 	.word	0x00000000
        /*00c0*/ 	.short	0x000e
        /*00c2*/ 	.short	0x004c
        /*00c4*/ 	.byte	0x00, 0xf0, 0x11, 0x00


	//----- nvinfo : EIATTR_KPARAM_INFO
	.align		4
.L_32:
        /*00c8*/ 	.byte	0x04, 0x17
        /*00ca*/ 	.short	(.L_34 - .L_33)
.L_33:
        /*00cc*/ 	.word	0x00000000
        /*00d0*/ 	.short	0x000d
        /*00d2*/ 	.short	0x0048
        /*00d4*/ 	.byte	0x00, 0xf0, 0x11, 0x00


	//----- nvinfo : EIATTR_KPARAM_INFO
	.align		4
.L_34:
        /*00d8*/ 	.byte	0x04, 0x17
        /*00da*/ 	.short	(.L_36 - .L_35)
.L_35:
        /*00dc*/ 	.word	0x00000000
        /*00e0*/ 	.short	0x000c
        /*00e2*/ 	.short	0x0044
        /*00e4*/ 	.byte	0x00, 0xf0, 0x11, 0x00


	//----- nvinfo : EIATTR_KPARAM_INFO
	.align		4
.L_36:
        /*00e8*/ 	.byte	0x04, 0x17
        /*00ea*/ 	.short	(.L_38 - .L_37)
.L_37:
        /*00ec*/ 	.word	0x00000000
        /*00f0*/ 	.short	0x000b
        /*00f2*/ 	.short	0x0040
        /*00f4*/ 	.byte	0x00, 0xf0, 0x11, 0x00


	//----- nvinfo : EIATTR_KPARAM_INFO
	.align		4
.L_38:
        /*00f8*/ 	.byte	0x04, 0x17
        /*00fa*/ 	.short	(.L_40 - .L_39)
.L_39:
        /*00fc*/ 	.word	0x00000000
        /*0100*/ 	.short	0x000a
        /*0102*/ 	.short	0x003c
        /*0104*/ 	.byte	0x00, 0xf0, 0x11, 0x00


	//----- nvinfo : EIATTR_KPARAM_INFO
	.align		4
.L_40:
        /*0108*/ 	.byte	0x04, 0x17
        /*010a*/ 	.short	(.L_42 - .L_41)
.L_41:
        /*010c*/ 	.word	0x00000000
        /*0110*/ 	.short	0x0009
        /*0112*/ 	.short	0x0038
        /*0114*/ 	.byte	0x00, 0xf0, 0x11, 0x00


	//----- nvinfo : EIATTR_KPARAM_INFO
	.align		4
.L_42:
        /*0118*/ 	.byte	0x04, 0x17
        /*011a*/ 	.short	(.L_44 - .L_43)
.L_43:
        /*011c*/ 	.word	0x00000000
        /*0120*/ 	.short	0x0008
        /*0122*/ 	.short	0x0034
        /*0124*/ 	.byte	0x00, 0xf0, 0x11, 0x00


	//----- nvinfo : EIATTR_KPARAM_INFO
	.align		4
.L_44:
        /*0128*/ 	.byte	0x04, 0x17
        /*012a*/ 	.short	(.L_46 - .L_45)
.L_45:
        /*012c*/ 	.word	0x00000000
        /*0130*/ 	.short	0x0007
        /*0132*/ 	.short	0x0030
        /*0134*/ 	.byte	0x00, 0xf0, 0x11, 0x00


	//----- nvinfo : EIATTR_KPARAM_INFO
	.align		4
.L_46:
        /*0138*/ 	.byte	0x04, 0x17
        /*013a*/ 	.short	(.L_48 - .L_47)
.L_47:
        /*013c*/ 	.word	0x00000000
        /*0140*/ 	.short	0x0006
        /*0142*/ 	.short	0x002c
        /*0144*/ 	.byte	0x00, 0xf0, 0x11, 0x00


	//----- nvinfo : EIATTR_KPARAM_INFO
	.align		4
.L_48:
        /*0148*/ 	.byte	0x04, 0x17
        /*014a*/ 	.short	(.L_50 - .L_49)
.L_49:
        /*014c*/ 	.word	0x00000000
        /*0150*/ 	.short	0x0005
        /*0152*/ 	.short	0x0028
        /*0154*/ 	.byte	0x00, 0xf0, 0x11, 0x00


	//----- nvinfo : EIATTR_KPARAM_INFO
	.align		4
.L_50:
        /*0158*/ 	.byte	0x04, 0x17
        /*015a*/ 	.short	(.L_52 - .L_51)
.L_51:
        /*015c*/ 	.word	0x00000000
        /*0160*/ 	.short	0x0004
        /*0162*/ 	.short	0x0020
        /*0164*/ 	.byte	0x00, 0xf4, 0x21, 0x00


	//----- nvinfo : EIATTR_KPARAM_INFO
	.align		4
.L_52:
        /*0168*/ 	.byte	0x04, 0x17
        /*016a*/ 	.short	(.L_54 - .L_53)
.L_53:
        /*016c*/ 	.word	0x00000000
        /*0170*/ 	.short	0x0003
        /*0172*/ 	.short	0x0018
        /*0174*/ 	.byte	0x00, 0xf4, 0x21, 0x00


	//----- nvinfo : EIATTR_KPARAM_INFO
	.align		4
.L_54:
        /*0178*/ 	.byte	0x04, 0x17
        /*017a*/ 	.short	(.L_56 - .L_55)
.L_55:
        /*017c*/ 	.word	0x00000000
        /*0180*/ 	.short	0x0002
        /*0182*/ 	.short	0x0010
        /*0184*/ 	.byte	0x00, 0xf4, 0x21, 0x00


	//----- nvinfo : EIATTR_KPARAM_INFO
	.align		4
.L_56:
        /*0188*/ 	.byte	0x04, 0x17
        /*018a*/ 	.short	(.L_58 - .L_57)
.L_57:
        /*018c*/ 	.word	0x00000000
        /*0190*/ 	.short	0x0001
        /*0192*/ 	.short	0x0008
        /*0194*/ 	.byte	0x00, 0xf4, 0x21, 0x00


	//----- nvinfo : EIATTR_KPARAM_INFO
	.align		4
.L_58:
        /*0198*/ 	.byte	0x04, 0x17
        /*019a*/ 	.short	(.L_60 - .L_59)
.L_59:
        /*019c*/ 	.word	0x00000000
        /*01a0*/ 	.short	0x0000
        /*01a2*/ 	.short	0x0000
        /*01a4*/ 	.byte	0x00, 0xf4, 0x21, 0x00


	//----- nvinfo : EIATTR_SPARSE_MMA_MASK
	.align		4
.L_60:
        /*01a8*/ 	.byte	0x03, 0x50
        /*01aa*/ 	.short	0x0000


	//----- nvinfo : EIATTR_MAXREG_COUNT
	.align		4
        /*01ac*/ 	.byte	0x03, 0x1b
        /*01ae*/ 	.short	0x00ff


	//----- nvinfo : EIATTR_NUM_BARRIERS
	.align		4
        /*01b0*/ 	.byte	0x02, 0x4c
        /*01b2*/ 	.byte	0x01
	.zero		1


	//----- nvinfo : EIATTR_ANNOTATIONS
	.align		4
        /*01b4*/ 	.byte	0x04, 0x55
        /*01b6*/ 	.short	(.L_62 - .L_61)


	//   ....[0]....
.L_61:
        /*01b8*/ 	.word	0x00000001
        /*01bc*/ 	.byte	0x40, 0x28, 0x00, 0x00, 0x01, 0x00, 0x00, 0x00, 0x50, 0x28, 0x00, 0x00, 0x01, 0x00, 0x00, 0x00
        /* <DEDUP_REMOVED lines=702> */
        /*2dac*/ 	.byte	0x90, 0x92, 0x01, 0x00


	//----- nvinfo : EIATTR_MERCURY_ISA_VERSION
	.align		4
.L_62:
        /*2db0*/ 	.byte	0x03, 0x5f
        /*2db2*/ 	.short	0x0101


	//----- nvinfo : EIATTR_COOP_GROUP_MASK_REGIDS
	.align		4
        /*2db4*/ 	.byte	0x04, 0x29
        /*2db6*/ 	.short	(.L_64 - .L_63)


	//   ....[0]....
.L_63:
        /*2db8*/ 	.word	0xffffffff


	//   ....[1]....
        /*2dbc*/ 	.word	0xffffffff


	//   ....[2]....
        /*2dc0*/ 	.word	0xffffffff


	//   ....[3]....
        /*2dc4*/ 	.word	0xffffffff


	//   ....[4]....
        /*2dc8*/ 	.word	0xffffffff


	//   ....[5]....
        /*2dcc*/ 	.word	0xffffffff


	//   ....[6]....
        /*2dd0*/ 	.word	0xffffffff


	//   ....[7]....
        /*2dd4*/ 	.word	0xffffffff


	//----- nvinfo : EIATTR_COOP_GROUP_INSTR_OFFSETS
	.align		4
.L_64:
        /*2dd8*/ 	.byte	0x04, 0x28
        /*2dda*/ 	.short	(.L_66 - .L_65)


	//   ....[0]....
.L_65:
        /*2ddc*/ 	.word	0x000153c0


	//   ....[1]....
        /*2de0*/ 	.word	0x000156c0


	//   ....[2]....
        /*2de4*/ 	.word	0x00015d20


	//   ....[3]....
        /*2de8*/ 	.word	0x00015d50


	//   ....[4]....
        /*2dec*/ 	.word	0x000190e0


	//   ....[5]....
        /*2df0*/ 	.word	0x000190f0


	//   ....[6]....
        /*2df4*/ 	.word	0x00019130


	//   ....[7]....
        /*2df8*/ 	.word	0x00019140


	//----- nvinfo : EIATTR_EXIT_INSTR_OFFSETS
	.align		4
.L_66:
        /*2dfc*/ 	.byte	0x04, 0x1c
        /*2dfe*/ 	.short	(.L_68 - .L_67)


	//   ....[0]....
.L_67:
        /*2e00*/ 	.word	0x0001e5c0


	//   ....[1]....
        /*2e04*/ 	.word	0x0001e670


	//----- nvinfo : EIATTR_REQNTID
	.align		4
.L_68:
        /*2e08*/ 	.byte	0x04, 0x10
        /*2e0a*/ 	.short	(.L_70 - .L_69)
.L_69:
        /*2e0c*/ 	.word	0x00000080
        /*2e10*/ 	.word	0x00000001
        /*2e14*/ 	.word	0x00000001


	//----- nvinfo : EIATTR_CBANK_PARAM_SIZE
	.align		4
.L_70:
        /*2e18*/ 	.byte	0x03, 0x19
        /*2e1a*/ 	.short	0x0088


	//----- nvinfo : EIATTR_PARAM_CBANK
	.align		4
        /*2e1c*/ 	.byte	0x04, 0x0a
        /*2e1e*/ 	.short	(.L_72 - .L_71)
	.align		4
.L_71:
        /*2e20*/ 	.word	index@(.nv.constant0.attn_fwd)
        /*2e24*/ 	.short	0x0210
        /*2e26*/ 	.short	0x0088


	//----- nvinfo : EIATTR_SW_WAR
	.align		4
.L_72:
        /*2e28*/ 	.byte	0x04, 0x36
        /*2e2a*/ 	.short	(.L_74 - .L_73)
.L_73:
        /*2e2c*/ 	.word	0x00000008
.L_74:


//--------------------- .nv.callgraph             --------------------------
	.section	.nv.callgraph,"",@"SHT_CUDA_CALLGRAPH"
	.align	4
	.sectionentsize	8
	.align		4
        /*0000*/ 	.word	0x00000000
	.align		4
        /*0004*/ 	.word	0xffffffff
	.align		4
        /*0008*/ 	.word	0x00000000
	.align		4
        /*000c*/ 	.word	0xfffffffe
	.align		4
        /*0010*/ 	.word	0x00000000
	.align		4
        /*0014*/ 	.word	0xfffffffd
	.align		4
        /*0018*/ 	.word	0x00000000
	.align		4
        /*001c*/ 	.word	0xfffffffc


//--------------------- .nv.constant4             --------------------------
	.section	.nv.constant4,"a",@progbits
	.align	8
	.align		8
.nv.constant4:
        /*0000*/ 	.dword	_$_str


//--------------------- .text.attn_fwd            --------------------------
	.section	.text.attn_fwd,"ax",@progbits
	.align	128
        .global         attn_fwd
        .type           attn_fwd,@function
        .size           attn_fwd,(.L_x_3 - attn_fwd)
        .other          attn_fwd,@"STO_CUDA_ENTRY STV_DEFAULT"
attn_fwd:
.text.attn_fwd:
[----:B------:R-:W0:Y:S01]  /*0000*/  LDC R1, c[0x0][0x28] ;  /* 0x00000a00ff017b82 */ /* 0x000e220000000800 */
[----:B------:R-:W1:Y:S07]  /*0010*/  S2R R2, SR_CTAID.X ;  /* 0x0000000000027919 */ /* 0x000e6e0000002500 */
[----:B------:R-:W2:Y:S01]  /*0020*/  LDC.64 R4, c[0x0][0x240] ;  /* 0x00009000ff047b82 */ /* 0x000ea20000000a00 */
[----:B------:R-:W-:Y:S01]  /*0030*/  ULDC.64 UR4, c[0x0][0x208] ;  /* 0x0000820000047ab9 */ /* 0x000fe20000000a00 */
[----:B0-----:R-:W-:Y:S01]  /*0040*/  IADD3 R1, R1, -0xc98, RZ ;  /* 0xfffff36801017810 */ /* 0x001fe20007ffe0ff */
[----:B------:R-:W0:Y:S01]  /*0050*/  S2R R216, SR_TID.X ;  /* 0x0000000000d87919 */ /* 0x000e220000002100 */
[----:B------:R-:W2:Y:S04]  /*0060*/  S2R R220, SR_CTAID.Y ;  /* 0x0000000000dc7919 */ /* 0x000ea80000002600 */
[----:B------:R-:W3:Y:S08]  /*0070*/  LDC R14, c[0x0][0x248] ;  /* 0x00009200ff0e7b82 */ /* 0x000ef00000000800 */
[----:B------:R-:W4:Y:S01]  /*0080*/  LDC.64 R8, c[0x0][0x210] ;  /* 0x00008400ff087b82 */ /* 0x000f220000000a00 */
[----:B-1----:R-:W-:-:S04]  /*0090*/  SHF.L.U32 R2, R2, 0x6, RZ ;  /* 0x0000000602027819 */ /* 0x002fc800000006ff */
[--C-:B0-----:R-:W-:Y:S02]  /*00a0*/  LOP3.LUT R3, R2, 0x3f, R216.reuse, 0xf8, !PT ;  /* 0x0000003f02037812 */ /* 0x101fe400078ef8d8 */
[----:B------:R-:W-:Y:S01]  /*00b0*/  SHF.R.U32.HI R7, RZ, 0x6, R216 ;  /* 0x00000006ff077819 */ /* 0x000fe200000116d8 */
[----:B--2---:R-:W-:Y:S02]  /*00c0*/  IMAD R0, R220, R4, RZ ;  /* 0x00000004dc007224 */ /* 0x004fe400078e02ff */
[----:B------:R-:W-:Y:S01]  /*00d0*/  IMAD R4, R3, R5, RZ ;  /* 0x0000000503047224 */ /* 0x000fe200078e02ff */
[----:B------:R-:W-:Y:S02]  /*00e0*/  SGXT.U32 R7, R7, 0x1 ;  /* 0x000000010707781a */ /* 0x000fe40000000000 */
[----:B------:R-:W-:Y:S01]  /*00f0*/  SHF.L.U32 R3, R0, 0x1, RZ ;  /* 0x0000000100037819 */ /* 0x000fe200000006ff */
[C---:B------:R-:W-:Y:S01]  /*0100*/  IMAD.HI R6, R4.reuse, 0x2, RZ ;  /* 0x0000000204067827 */ /* 0x040fe200078e02ff */
[----:B------:R-:W-:-:S03]  /*0110*/  SHF.L.U32 R5, R4, 0x1, RZ ;  /* 0x0000000104057819 */ /* 0x000fc600000006ff */
[----:B---3--:R-:W-:Y:S01]  /*0120*/  IMAD R7, R7, R14, RZ ;  /* 0x0000000e07077224 */ /* 0x008fe200078e02ff */
[----:B----4-:R-:W-:Y:S01]  /*0130*/  IADD3 R4, P0, P1, R5, R8, R3 ;  /* 0x0000000805047210 */ /* 0x010fe2000791e003 */
[----:B------:R-:W-:-:S03]  /*0140*/  IMAD.HI R0, R0, 0x2, RZ ;  /* 0x0000000200007827 */ /* 0x000fc600078e02ff */
[----:B------:R-:W-:Y:S02]  /*0150*/  LEA R3, R14, R7, 0x1 ;  /* 0x000000070e037211 */ /* 0x000fe400078e08ff */
[----:B------:R-:W-:Y:S02]  /*0160*/  IADD3.X R0, R6, R9, R0, P0, P1 ;  /* 0x0000000906007210 */ /* 0x000fe400007e2400 */
[-C--:B------:R-:W-:Y:S01]  /*0170*/  LEA R8, P0, R7, R4.reuse, 0x1 ;  /* 0x0000000407087211 */ /* 0x080fe200078008ff */
[C---:B------:R-:W-:Y:S01]  /*0180*/  IMAD R5, R14.reuse, 0x2, R3 ;  /* 0x000000020e057824 */ /* 0x040fe200078e0203 */
[----:B------:R-:W-:Y:S02]  /*0190*/  LEA R10, P1, R3, R4, 0x1 ;  /* 0x00000004030a7211 */ /* 0x000fe400078208ff */
[----:B------:R-:W-:Y:S02]  /*01a0*/  LEA.HI.X.SX32 R9, R7, R0, 0x1, P0 ;  /* 0x0000000007097211 */ /* 0x000fe400000f0eff */
[----:B------:R-:W-:-:S02]  /*01b0*/  LEA R7, R14, R5, 0x1 ;  /* 0x000000050e077211 */ /* 0x000fc400078e08ff */
[----:B------:R-:W-:Y:S02]  /*01c0*/  LEA R12, P0, R5, R4, 0x1 ;  /* 0x00000004050c7211 */ /* 0x000fe400078008ff */
[C---:B------:R-:W-:Y:S02]  /*01d0*/  LEA R15, R14.reuse, R7, 0x1 ;  /* 0x000000070e0f7211 */ /* 0x040fe400078e08ff */
[-C--:B------:R-:W-:Y:S02]  /*01e0*/  LEA.HI.X.SX32 R11, R3, R0.reuse, 0x1, P1 ;  /* 0x00000000030b7211 */ /* 0x080fe400008f0eff */
[----:B------:R-:W-:Y:S01]  /*01f0*/  LEA R21, R14, R15, 0x1 ;  /* 0x0000000f0e157211 */ /* 0x000fe200078e08ff */
[----:B------:R0:W2:Y:S01]  /*0200*/  LDG.E.U16 R3, desc[UR4][R8.64] ;  /* 0x0000000408037981 */ /* 0x0000a2000c1e1500 */
[----:B------:R-:W-:Y:S02]  /*0210*/  LEA.HI.X.SX32 R13, R5, R0, 0x1, P0 ;  /* 0x00000000050d7211 */ /* 0x000fe400000f0eff */
[-C--:B------:R-:W-:Y:S01]  /*0220*/  LEA R18, P1, R15, R4.reuse, 0x1 ;  /* 0x000000040f127211 */ /* 0x080fe200078208ff */
[----:B------:R1:W3:Y:S01]  /*0230*/  LDG.E.U16 R5, desc[UR4][R10.64] ;  /* 0x000000040a057981 */ /* 0x0002e2000c1e1500 */
[----:B------:R-:W-:-:S02]  /*0240*/  LEA R16, P0, R7, R4, 0x1 ;  /* 0x0000000407107211 */ /* 0x000fc400078008ff */
[C---:B0-----:R-:W-:Y:S01]  /*0250*/  LEA R9, R14.reuse, R21, 0x1 ;  /* 0x000000150e097211 */ /* 0x041fe200078e08ff */
[----:B------:R0:W4:Y:S01]  /*0260*/  LDG.E.U16 R6, desc[UR4][R12.64] ;  /* 0x000000040c067981 */ /* 0x000122000c1e1500 */
[-C--:B------:R-:W-:Y:S02]  /*0270*/  LEA.HI.X.SX32 R19, R15, R0.reuse, 0x1, P1 ;  /* 0x000000000f137211 */ /* 0x080fe400008f0eff */
[C---:B-1----:R-:W-:Y:S02]  /*0280*/  LEA R11, R14.reuse, R9, 0x1 ;  /* 0x000000090e0b7211 */ /* 0x042fe400078e08ff */
[----:B------:R-:W-:Y:S01]  /*0290*/  LEA.HI.X.SX32 R17, R7, R0, 0x1, P0 ;  /* 0x0000000007117211 */ /* 0x000fe200000f0eff */
[----:B------:R-:W5:Y:S02]  /*02a0*/  LDG.E.U16 R8, desc[UR4][R18.64] ;  /* 0x0000000412087981 */ /* 0x000f64000c1e1500 */
[----:B------:R-:W-:Y:S01]  /*02b0*/  IMAD R15, R14, 0x2, R11 ;  /* 0x000000020e0f7824 */ /* 0x000fe200078e020b */
[-C--:B------:R-:W-:Y:S01]  /*02c0*/  LEA R20, P0, R21, R4.reuse, 0x1 ;  /* 0x0000000415147211 */ /* 0x080fe200078008ff */
[----:B------:R1:W4:Y:S03]  /*02d0*/  LDG.E.U16 R7, desc[UR4][R16.64] ;  /* 0x0000000410077981 */ /* 0x000326000c1e1500 */
[----:B------:R-:W-:-:S02]  /*02e0*/  LEA R26, P1, R15, R4, 0x1 ;  /* 0x000000040f1a7211 */ /* 0x000fc400078208ff */
[----:B------:R-:W-:Y:S02]  /*02f0*/  LEA.HI.X.SX32 R21, R21, R0, 0x1, P0 ;  /* 0x0000000015157211 */ /* 0x000fe400000f0eff */
[C---:B0-----:R-:W-:Y:S02]  /*0300*/  LEA R13, R14.reuse, R15, 0x1 ;  /* 0x0000000f0e0d7211 */ /* 0x041fe400078e08ff */
[----:B------:R-:W-:Y:S02]  /*0310*/  LEA R22, P0, R9, R4, 0x1 ;  /* 0x0000000409167211 */ /* 0x000fe400078008ff */
[-C--:B------:R-:W-:Y:S02]  /*0320*/  LEA.HI.X.SX32 R27, R15, R0.reuse, 0x1, P1 ;  /* 0x000000000f1b7211 */ /* 0x080fe400008f0eff */
[----:B------:R-:W-:Y:S02]  /*0330*/  LEA R15, R14, R13, 0x1 ;  /* 0x0000000d0e0f7211 */ /* 0x000fe400078e08ff */
[----:B------:R-:W-:Y:S01]  /*0340*/  LEA.HI.X.SX32 R23, R9, R0, 0x1, P0 ;  /* 0x0000000009177211 */ /* 0x000fe200000f0eff */
[----:B------:R-:W3:Y:S01]  /*0350*/  LDG.E.U16 R12, desc[UR4][R26.64] ;  /* 0x000000041a0c7981 */ /* 0x000ee2000c1e1500 */
[----:B------:R-:W-:-:S02]  /*0360*/  LEA R24, P0, R11, R4, 0x1 ;  /* 0x000000040b187211 */ /* 0x000fc400078008ff */
[C---:B-1----:R-:W-:Y:S01]  /*0370*/  LEA R17, R14.reuse, R15, 0x1 ;  /* 0x0000000f0e117211 */ /* 0x042fe200078e08ff */
[----:B------:R0:W4:Y:S01]  /*0380*/  LDG.E.U16 R9, desc[UR4][R20.64] ;  /* 0x0000000414097981 */ /* 0x000122000c1e1500 */
[----:B------:R-:W-:Y:S02]  /*0390*/  LEA.HI.X.SX32 R25, R11, R0, 0x1, P0 ;  /* 0x000000000b197211 */ /* 0x000fe400000f0eff */
[C---:B------:R-:W-:Y:S01]  /*03a0*/  LEA R28, P0, R13.reuse, R4, 0x1 ;  /* 0x000000040d1c7211 */ /* 0x040fe200078008ff */
[----:B------:R1:W4:Y:S01]  /*03b0*/  LDG.E.U16 R10, desc[UR4][R22.64] ;  /* 0x00000004160a7981 */ /* 0x000322000c1e1500 */
[----:B------:R-:W-:Y:S02]  /*03c0*/  LEA R31, R14, R17, 0x1 ;  /* 0x000000110e1f7211 */ /* 0x000fe400078e08ff */
[----:B------:R-:W-:Y:S01]  /*03d0*/  LEA.HI.X.SX32 R29, R13, R0, 0x1, P0 ;  /* 0x000000000d1d7211 */ /* 0x000fe200000f0eff */
[----:B------:R1:W4:Y:S01]  /*03e0*/  LDG.E.U16 R11, desc[UR4][R24.64] ;  /* 0x00000004180b7981 */ /* 0x000322000c1e1500 */
[----:B------:R-:W-:-:S02]  /*03f0*/  LEA R18, P0, R15, R4, 0x1 ;  /* 0x000000040f127211 */ /* 0x000fc400078008ff */
[C---:B------:R-:W-:Y:S01]  /*0400*/  LEA R33, R14.reuse, R31, 0x1 ;  /* 0x0000001f0e217211 */ /* 0x040fe200078e08ff */
[----:B------:R1:W4:Y:S01]  /*0410*/  LDG.E.U16 R13, desc[UR4][R28.64] ;  /* 0x000000041c0d7981 */ /* 0x000322000c1e1500 */
[----:B------:R-:W-:Y:S02]  /*0420*/  LEA.HI.X.SX32 R19, R15, R0, 0x1, P0 ;  /* 0x000000000f137211 */ /* 0x000fe400000f0eff */
[-C--:B0-----:R-:W-:Y:S01]  /*0430*/  LEA R20, P0, R17, R4.reuse, 0x1 ;  /* 0x0000000411147211 */ /* 0x081fe200078008ff */
[----:B------:R-:W-:Y:S01]  /*0440*/  IMAD R27, R14, 0x2, R33 ;  /* 0x000000020e1b7824 */ /* 0x000fe200078e0221 */
[----:B-1----:R-:W-:Y:S01]  /*0450*/  LEA R22, P1, R31, R4, 0x1 ;  /* 0x000000041f167211 */ /* 0x002fe200078208ff */
[----:B------:R-:W4:Y:S01]  /*0460*/  LDG.E.U16 R15, desc[UR4][R18.64] ;  /* 0x00000004120f7981 */ /* 0x000f22000c1e1500 */
[----:B------:R-:W-:Y:S02]  /*0470*/  LEA.HI.X.SX32 R21, R17, R0, 0x1, P0 ;  /* 0x0000000011157211 */ /* 0x000fe400000f0eff */
[----:B------:R-:W-:-:S02]  /*0480*/  LEA R24, P0, R33, R4, 0x1 ;  /* 0x0000000421187211 */ /* 0x000fc400078008ff */
[C---:B------:R-:W-:Y:S01]  /*0490*/  LEA R29, R14.reuse, R27, 0x1 ;  /* 0x0000001b0e1d7211 */ /* 0x040fe200078e08ff */
[----:B------:R-:W4:Y:S01]  /*04a0*/  LDG.E.U16 R16, desc[UR4][R20.64] ;  /* 0x0000000414107981 */ /* 0x000f22000c1e1500 */
[-C--:B------:R-:W-:Y:S02]  /*04b0*/  LEA.HI.X.SX32 R23, R31, R0.reuse, 0x1, P1 ;  /* 0x000000001f177211 */ /* 0x080fe400008f0eff */
[----:B------:R-:W-:Y:S02]  /*04c0*/  LEA.HI.X.SX32 R25, R33, R0, 0x1, P0 ;  /* 0x0000000021197211 */ /* 0x000fe400000f0eff */
[C---:B------:R-:W-:Y:S01]  /*04d0*/  LEA R31, R14.reuse, R29, 0x1 ;  /* 0x0000001d0e1f7211 */ /* 0x040fe200078e08ff */
[----:B------:R0:W4:Y:S01]  /*04e0*/  LDG.E.U16 R17, desc[UR4][R22.64] ;  /* 0x0000000416117981 */ /* 0x000122000c1e1500 */
[C---:B------:R-:W-:Y:S02]  /*04f0*/  LEA R26, P0, R27.reuse, R4, 0x1 ;  /* 0x000000041b1a7211 */ /* 0x040fe400078008ff */
[----:B------:R-:W-:Y:S01]  /*0500*/  LEA R33, R14, R31, 0x1 ;  /* 0x0000001f0e217211 */ /* 0x000fe200078e08ff */
[----:B------:R1:W4:Y:S01]  /*0510*/  LDG.E.U16 R18, desc[UR4][R24.64] ;  /* 0x0000000418127981 */ /* 0x000322000c1e1500 */
[----:B------:R-:W-:-:S02]  /*0520*/  LEA.HI.X.SX32 R27, R27, R0, 0x1, P0 ;  /* 0x000000001b1b7211 */ /* 0x000fc400000f0eff */
[C---:B------:R-:W-:Y:S02]  /*0530*/  LEA R28, P0, R29.reuse, R4, 0x1 ;  /* 0x000000041d1c7211 */ /* 0x040fe400078008ff */
[C---:B0-----:R-:W-:Y:S01]  /*0540*/  LEA R23, R14.reuse, R33, 0x1 ;  /* 0x000000210e177211 */ /* 0x041fe200078e08ff */
[----:B------:R0:W4:Y:S01]  /*0550*/  LDG.E.U16 R19, desc[UR4][R26.64] ;  /* 0x000000041a137981 */ /* 0x000122000c1e1500 */
[----:B------:R-:W-:Y:S02]  /*0560*/  LEA.HI.X.SX32 R29, R29, R0, 0x1, P0 ;  /* 0x000000001d1d7211 */ /* 0x000fe400000f0eff */
[C---:B------:R-:W-:Y:S02]  /*0570*/  LEA R32, P0, R33.reuse, R4, 0x1 ;  /* 0x0000000421207211 */ /* 0x040fe400078008ff */
[----:B-1----:R-:W-:Y:S01]  /*0580*/  LEA R25, R14, R23, 0x1 ;  /* 0x000000170e197211 */ /* 0x002fe200078e08ff */
[----:B------:R1:W4:Y:S01]  /*0590*/  LDG.E.U16 R20, desc[UR4][R28.64] ;  /* 0x000000041c147981 */ /* 0x000322000c1e1500 */
[----:B------:R-:W-:-:S02]  /*05a0*/  LEA.HI.X.SX32 R33, R33, R0, 0x1, P0 ;  /* 0x0000000021217211 */ /* 0x000fc400000f0eff */
[-C--:B------:R-:W-:Y:S01]  /*05b0*/  LEA R34, P0, R23, R4.reuse, 0x1 ;  /* 0x0000000417227211 */ /* 0x080fe200078008ff */
[C---:B------:R-:W-:Y:S01]  /*05c0*/  IMAD R39, R14.reuse, 0x2, R25 ;  /* 0x000000020e277824 */ /* 0x040fe200078e0219 */
[----:B------:R-:W-:Y:S01]  /*05d0*/  LEA R30, P1, R31, R4, 0x1 ;  /* 0x000000041f1e7211 */ /* 0x000fe200078208ff */
[----:B------:R-:W4:Y:S01]  /*05e0*/  LDG.E.U16 R22, desc[UR4][R32.64] ;  /* 0x0000000420167981 */ /* 0x000f22000c1e1500 */
[----:B------:R-:W-:Y:S02]  /*05f0*/  LEA.HI.X.SX32 R35, R23, R0, 0x1, P0 ;  /* 0x0000000017237211 */ /* 0x000fe400000f0eff */
[----:B------:R-:W-:Y:S02]  /*0600*/  LEA R36, P0, R25, R4, 0x1 ;  /* 0x0000000419247211 */ /* 0x000fe400078008ff */
[----:B0-----:R-:W-:Y:S01]  /*0610*/  LEA R27, R14, R39, 0x1 ;  /* 0x000000270e1b7211 */ /* 0x001fe200078e08ff */
[----:B------:R-:W4:Y:S01]  /*0620*/  LDG.E.U16 R23, desc[UR4][R34.64] ;  /* 0x0000000422177981 */ /* 0x000f22000c1e1500 */
[----:B------:R-:W-:-:S02]  /*0630*/  LEA.HI.X.SX32 R31, R31, R0, 0x1, P1 ;  /* 0x000000001f1f7211 */ /* 0x000fc400008f0eff */
[----:B------:R-:W-:Y:S02]  /*0640*/  LEA.HI.X.SX32 R37, R25, R0, 0x1, P0 ;  /* 0x0000000019257211 */ /* 0x000fe400000f0eff */
[C---:B------:R-:W-:Y:S01]  /*0650*/  LEA R40, P0, R27.reuse, R4, 0x1 ;  /* 0x000000041b287211 */ /* 0x040fe200078008ff */
[----:B------:R0:W4:Y:S01]  /*0660*/  LDG.E.U16 R21, desc[UR4][R30.64] ;  /* 0x000000041e157981 */ /* 0x000122000c1e1500 */
[C---:B-1----:R-:W-:Y:S02]  /*0670*/  LEA R29, R14.reuse, R27, 0x1 ;  /* 0x0000001b0e1d7211 */ /* 0x042fe400078e08ff */
[----:B------:R-:W-:Y:S01]  /*0680*/  LEA.HI.X.SX32 R41, R27, R0, 0x1, P0 ;  /* 0x000000001b297211 */ /* 0x000fe200000f0eff */
[----:B------:R1:W4:Y:S01]  /*0690*/  LDG.E.U16 R24, desc[UR4][R36.64] ;  /* 0x0000000424187981 */ /* 0x000322000c1e1500 */
[----:B------:R-:W-:Y:S02]  /*06a0*/  LEA R27, R14, R29, 0x1 ;  /* 0x0000001d0e1b7211 */ /* 0x000fe400078e08ff */
[-C--:B------:R-:W-:Y:S01]  /*06b0*/  LEA R38, P1, R39, R4.reuse, 0x1 ;  /* 0x0000000427267211 */ /* 0x080fe200078208ff */
[----:B------:R-:W4:Y:S01]  /*06c0*/  LDG.E.U16 R26, desc[UR4][R40.64] ;  /* 0x00000004281a7981 */ /* 0x000f22000c1e1500 */
[----:B0-----:R-:W-:-:S04]  /*06d0*/  LEA R30, P0, R29, R4, 0x1 ;  /* 0x000000041d1e7211 */ /* 0x001fc800078008ff */
[-C--:B------:R-:W-:Y:S02]  /*06e0*/  LEA.HI.X.SX32 R31, R29, R0.reuse, 0x1, P0 ;  /* 0x000000001d1f7211 */ /* 0x080fe400000f0eff */
[C---:B------:R-:W-:Y:S02]  /*06f0*/  LEA R29, R14.reuse, R27, 0x1 ;  /* 0x0000001b0e1d7211 */ /* 0x040fe400078e08ff */
[----:B------:R-:W-:Y:S02]  /*0700*/  LEA.HI.X.SX32 R39, R39, R0, 0x1, P1 ;  /* 0x0000000027277211 */ /* 0x000fe400008f0eff */
[----:B------:R-:W-:Y:S02]  /*0710*/  LEA R43, R14, R29, 0x1 ;  /* 0x0000001d0e2b7211 */ /* 0x000fe400078e08ff */
[C---:B------:R-:W-:Y:S01]  /*0720*/  LEA R32, P0, R27.reuse, R4, 0x1 ;  /* 0x000000041b207211 */ /* 0x040fe200078008ff */
[----:B------:R0:W4:Y:S03]  /*0730*/  LDG.E.U16 R25, desc[UR4][R38.64] ;  /* 0x0000000426197981 */ /* 0x000126000c1e1500 */
[----:B------:R-:W-:-:S02]  /*0740*/  LEA.HI.X.SX32 R33, R27, R0, 0x1, P0 ;  /* 0x000000001b217211 */ /* 0x000fc400000f0eff */
[-C--:B-1----:R-:W-:Y:S01]  /*0750*/  LEA R36, P0, R43, R4.reuse, 0x1 ;  /* 0x000000042b247211 */ /* 0x082fe200078008ff */
[----:B------:R-:W4:Y:S01]  /*0760*/  LDG.E.U16 R27, desc[UR4][R30.64] ;  /* 0x000000041e1b7981 */ /* 0x000f22000c1e1500 */
[C---:B0-----:R-:W-:Y:S01]  /*0770*/  IMAD R39, R14.reuse, 0x2, R43 ;  /* 0x000000020e277824 */ /* 0x041fe200078e022b */
[----:B------:R-:W-:Y:S02]  /*0780*/  LEA R34, P1, R29, R4, 0x1 ;  /* 0x000000041d227211 */ /* 0x000fe400078208ff */
[----:B------:R-:W4:Y:S02]  /*0790*/  LDG.E.U16 R28, desc[UR4][R32.64] ;  /* 0x00000004201c7981 */ /* 0x000f24000c1e1500 */
[C---:B------:R-:W-:Y:S02]  /*07a0*/  LEA R41, R14.reuse, R39, 0x1 ;  /* 0x000000270e297211 */ /* 0x040fe400078e08ff */
[----:B------:R-:W-:Y:S02]  /*07b0*/  LEA.HI.X.SX32 R37, R43, R0, 0x1, P0 ;  /* 0x000000002b257211 */ /* 0x000fe400000f0eff */
[----:B------:R-:W-:-:S02]  /*07c0*/  LEA R43, R14, R41, 0x1 ;  /* 0x000000290e2b7211 */ /* 0x000fc400078e08ff */
[----:B------:R-:W-:Y:S01]  /*07d0*/  LEA.HI.X.SX32 R35, R29, R0, 0x1, P1 ;  /* 0x000000001d237211 */ /* 0x000fe200008f0eff */
[----:B------:R-:W4:Y:S01]  /*07e0*/  LDG.E.U16 R30, desc[UR4][R36.64] ;  /* 0x00000004241e7981 */ /* 0x000f22000c1e1500 */
[C---:B------:R-:W-:Y:S02]  /*07f0*/  LEA R38, P0, R39.reuse, R4, 0x1 ;  /* 0x0000000427267211 */ /* 0x040fe400078008ff */
[C---:B------:R-:W-:Y:S01]  /*0800*/  LEA R45, R14.reuse, R43, 0x1 ;  /* 0x0000002b0e2d7211 */ /* 0x040fe200078e08ff */
[----:B------:R0:W4:Y:S01]  /*0810*/  LDG.E.U16 R29, desc[UR4][R34.64] ;  /* 0x00000004221d7981 */ /* 0x000122000c1e1500 */
[----:B------:R-:W-:Y:S02]  /*0820*/  LEA.HI.X.SX32 R39, R39, R0, 0x1, P0 ;  /* 0x0000000027277211 */ /* 0x000fe400000f0eff */
[-C--:B------:R-:W-:Y:S02]  /*0830*/  LEA R40, P0, R41, R4.reuse, 0x1 ;  /* 0x0000000429287211 */ /* 0x080fe400078008ff */
[----:B------:R-:W-:Y:S01]  /*0840*/  LEA R42, P1, R43, R4, 0x1 ;  /* 0x000000042b2a7211 */ /* 0x000fe200078208ff */
[----:B------:R1:W4:Y:S01]  /*0850*/  LDG.E.U16 R31, desc[UR4][R38.64] ;  /* 0x00000004261f7981 */ /* 0x000322000c1e1500 */
[----:B0-----:R-:W-:-:S02]  /*0860*/  LEA R35, R14, R45, 0x1 ;  /* 0x0000002d0e237211 */ /* 0x001fc400078e08ff */
[----:B------:R-:W-:Y:S02]  /*0870*/  LEA.HI.X.SX32 R41, R41, R0, 0x1, P0 ;  /* 0x0000000029297211 */ /* 0x000fe400000f0eff */
[C---:B------:R-:W-:Y:S02]  /*0880*/  LEA R37, R14.reuse, R35, 0x1 ;  /* 0x000000230e257211 */ /* 0x040fe400078e08ff */
[C---:B------:R-:W-:Y:S01]  /*0890*/  LEA R44, P0, R45.reuse, R4, 0x1 ;  /* 0x000000042d2c7211 */ /* 0x040fe200078008ff */
[----:B------:R0:W4:Y:S02]  /*08a0*/  LDG.E.U16 R32, desc[UR4][R40.64] ;  /* 0x0000000428207981 */ /* 0x000124000c1e1500 */
[----:B------:R-:W-:Y:S01]  /*08b0*/  IMAD R51, R14, 0x2, R37 ;  /* 0x000000020e337824 */ /* 0x000fe200078e0225 */
[----:B------:R-:W-:Y:S02]  /*08c0*/  LEA.HI.X.SX32 R45, R45, R0, 0x1, P0 ;  /* 0x000000002d2d7211 */ /* 0x000fe400000f0eff */
[----:B------:R-:W-:-:S02]  /*08d0*/  LEA R46, P0, R35, R4, 0x1 ;  /* 0x00000004232e7211 */ /* 0x000fc400078008ff */
[-C--:B------:R-:W-:Y:S01]  /*08e0*/  LEA.HI.X.SX32 R43, R43, R0.reuse, 0x1, P1 ;  /* 0x000000002b2b7211 */ /* 0x080fe200008f0eff */
[----:B------:R-:W4:Y:S01]  /*08f0*/  LDG.E.U16 R34, desc[UR4][R44.64] ;  /* 0x000000042c227981 */ /* 0x000f22000c1e1500 */
[----:B------:R-:W-:Y:S02]  /*0900*/  LEA.HI.X.SX32 R47, R35, R0, 0x1, P0 ;  /* 0x00000000232f7211 */ /* 0x000fe400000f0eff */
[C---:B-1----:R-:W-:Y:S01]  /*0910*/  LEA R39, R14.reuse, R51, 0x1 ;  /* 0x000000330e277211 */ /* 0x042fe200078e08ff */
[----:B------:R1:W4:Y:S01]  /*0920*/  LDG.E.U16 R33, desc[UR4][R42.64] ;  /* 0x000000042a217981 */ /* 0x000322000c1e1500 */
[C---:B------:R-:W-:Y:S02]  /*0930*/  LEA R48, P0, R37.reuse, R4, 0x1 ;  /* 0x0000000425307211 */ /* 0x040fe400078008ff */
[----:B0-----:R-:W-:Y:S01]  /*0940*/  LEA R41, R14, R39, 0x1 ;  /* 0x000000270e297211 */ /* 0x001fe200078e08ff */
[----:B------:R0:W4:Y:S01]  /*0950*/  LDG.E.U16 R35, desc[UR4][R46.64] ;  /* 0x000000042e237981 */ /* 0x000122000c1e1500 */
[----:B------:R-:W-:-:S02]  /*0960*/  LEA.HI.X.SX32 R49, R37, R0, 0x1, P0 ;  /* 0x0000000025317211 */ /* 0x000fc400000f0eff */
[C---:B------:R-:W-:Y:S02]  /*0970*/  LEA R53, R14.reuse, R41, 0x1 ;  /* 0x000000290e357211 */ /* 0x040fe400078e08ff */
[C---:B-1----:R-:W-:Y:S01]  /*0980*/  LEA R42, P0, R39.reuse, R4, 0x1 ;  /* 0x00000004272a7211 */ /* 0x042fe200078008ff */
[----:B------:R1:W4:Y:S01]  /*0990*/  LDG.E.U16 R36, desc[UR4][R48.64] ;  /* 0x0000000430247981 */ /* 0x000322000c1e1500 */
[----:B------:R-:W-:Y:S02]  /*09a0*/  LEA R55, R14, R53, 0x1 ;  /* 0x000000350e377211 */ /* 0x000fe400078e08ff */
[----:B------:R-:W-:Y:S02]  /*09b0*/  LEA.HI.X.SX32 R43, R39, R0, 0x1, P0 ;  /* 0x00000000272b7211 */ /* 0x000fe400000f0eff */
[-C--:B------:R-:W-:Y:S02]  /*09c0*/  LEA R44, P0, R41, R4.reuse, 0x1 ;  /* 0x00000004292c7211 */ /* 0x080fe400078008ff */
[----:B------:R-:W-:Y:S01]  /*09d0*/  LEA R50, P1, R51, R4, 0x1 ;  /* 0x0000000433327211 */ /* 0x000fe200078208ff */
[----:B------:R-:W4:Y:S01]  /*09e0*/  LDG.E.U16 R38, desc[UR4][R42.64] ;  /* 0x000000042a267981 */ /* 0x000f22000c1e1500 */
[----:B------:R-:W-:-:S02]  /*09f0*/  LEA.HI.X.SX32 R45, R41, R0, 0x1, P0 ;  /* 0x00000000292d7211 */ /* 0x000fc400000f0eff */
[C---:B------:R-:W-:Y:S02]  /*0a00*/  LEA R41, R14.reuse, R55, 0x1 ;  /* 0x000000370e297211 */ /* 0x040fe400078e08ff */
[----:B0-----:R-:W-:Y:S01]  /*0a10*/  LEA R46, P0, R53, R4, 0x1 ;  /* 0x00000004352e7211 */ /* 0x001fe200078008ff */
[----:B------:R-:W4:Y:S02]  /*0a20*/  LDG.E.U16 R39, desc[UR4][R44.64] ;  /* 0x000000042c277981 */ /* 0x000f24000c1e1500 */
[----:B------:R-:W-:-:S05]  /*0a30*/  IMAD R57, R14, 0x2, R41 ;  /* 0x000000020e397824 */ /* 0x000fca00078e0229 */
[----:B------:R-:W-:-:S04]  /*0a40*/  LEA R59, R14, R57, 0x1 ;  /* 0x000000390e3b7211 */ /* 0x000fc800078e08ff */
[----:B------:R-:W-:-:S04]  /*0a50*/  LEA R61, R14, R59, 0x1 ;  /* 0x0000003b0e3d7211 */ /* 0x000fc800078e08ff */
[C---:B------:R-:W-:Y:S02]  /*0a60*/  LEA R63, R14.reuse, R61, 0x1 ;  /* 0x0000003d0e3f7211 */ /* 0x040fe400078e08ff */
[-C--:B------:R-:W-:Y:S02]  /*0a70*/  LEA.HI.X.SX32 R51, R51, R0.reuse, 0x1, P1 ;  /* 0x0000000033337211 */ /* 0x080fe400008f0eff */
[----:B------:R-:W-:Y:S02]  /*0a80*/  LEA.HI.X.SX32 R47, R53, R0, 0x1, P0 ;  /* 0x00000000352f7211 */ /* 0x000fe400000f0eff */
[C---:B------:R-:W-:Y:S01]  /*0a90*/  LEA R65, R14.reuse, R63, 0x1 ;  /* 0x0000003f0e417211 */ /* 0x040fe200078e08ff */
[----:B------:R0:W4:Y:S01]  /*0aa0*/  LDG.E.U16 R37, desc[UR4][R50.64] ;  /* 0x0000000432257981 */ /* 0x000122000c1e1500 */
[C---:B-1----:R-:W-:Y:S02]  /*0ab0*/  LEA R48, P0, R41.reuse, R4, 0x1 ;  /* 0x0000000429307211 */ /* 0x042fe400078008ff */
[----:B------:R-:W-:Y:S01]  /*0ac0*/  LEA R67, R14, R65, 0x1 ;  /* 0x000000410e437211 */ /* 0x000fe200078e08ff */
[----:B------:R-:W4:Y:S01]  /*0ad0*/  LDG.E.U16 R40, desc[UR4][R46.64] ;  /* 0x000000042e287981 */ /* 0x000f22000c1e1500 */
[----:B------:R-:W-:-:S02]  /*0ae0*/  LEA.HI.X.SX32 R49, R41, R0, 0x1, P0 ;  /* 0x0000000029317211 */ /* 0x000fc400000f0eff */
[-C--:B------:R-:W-:Y:S02]  /*0af0*/  LEA R52, P1, R55, R4.reuse, 0x1 ;  /* 0x0000000437347211 */ /* 0x080fe400078208ff */
[----:B0-----:R-:W-:Y:S01]  /*0b00*/  LEA R50, P0, R57, R4, 0x1 ;  /* 0x0000000439327211 */ /* 0x001fe200078008ff */
[C---:B------:R-:W-:Y:S01]  /*0b10*/  IMAD R69, R14.reuse, 0x2, R67 ;  /* 0x000000020e457824 */ /* 0x040fe200078e0243 */
[-C--:B------:R-:W-:Y:S01]  /*0b20*/  LEA.HI.X.SX32 R53, R55, R0.reuse, 0x1, P1 ;  /* 0x0000000037357211 */ /* 0x080fe200008f0eff */
[----:B------:R-:W4:Y:S01]  /*0b30*/  LDG.E.U16 R42, desc[UR4][R48.64] ;  /* 0x00000004302a7981 */ /* 0x000f22000c1e1500 */
[----:B------:R-:W-:Y:S02]  /*0b40*/  LEA.HI.X.SX32 R51, R57, R0, 0x1, P0 ;  /* 0x0000000039337211 */ /* 0x000fe400000f0eff */
[----:B------:R-:W-:Y:S01]  /*0b50*/  LEA R54, P0, R59, R4, 0x1 ;  /* 0x000000043b367211 */ /* 0x000fe200078008ff */
[----:B------:R0:W4:Y:S01]  /*0b60*/  LDG.E.U16 R41, desc[UR4][R52.64] ;  /* 0x0000000434297981 */ /* 0x000122000c1e1500 */
[----:B------:R-:W-:-:S02]  /*0b70*/  LEA R71, R14, R69, 0x1 ;  /* 0x000000450e477211 */ /* 0x000fc400078e08ff */
[----:B------:R-:W-:Y:S01]  /*0b80*/  LEA.HI.X.SX32 R55, R59, R0, 0x1, P0 ;  /* 0x000000003b377211 */ /* 0x000fe200000f0eff */
[----:B------:R-:W4:Y:S01]  /*0b90*/  LDG.E.U16 R43, desc[UR4][R50.64] ;  /* 0x00000004322b7981 */ /* 0x000f22000c1e1500 */
[C---:B------:R-:W-:Y:S02]  /*0ba0*/  LEA R73, R14.reuse, R71, 0x1 ;  /* 0x000000470e497211 */ /* 0x040fe400078e08ff */
[-C--:B------:R-:W-:Y:S01]  /*0bb0*/  LEA R56, P1, R61, R4.reuse, 0x1 ;  /* 0x000000043d387211 */ /* 0x080fe200078208ff */
[----:B------:R1:W4:Y:S01]  /*0bc0*/  LDG.E.U16 R44, desc[UR4][R54.64] ;  /* 0x00000004362c7981 */ /* 0x000322000c1e1500 */
[C---:B0-----:R-:W-:Y:S02]  /*0bd0*/  LEA R52, P0, R63.reuse, R4, 0x1 ;  /* 0x000000043f347211 */ /* 0x041fe400078008ff */
[----:B------:R-:W-:Y:S02]  /*0be0*/  LEA R75, R14, R73, 0x1 ;  /* 0x000000490e4b7211 */ /* 0x000fe400078e08ff */
[----:B------:R-:W-:-:S02]  /*0bf0*/  LEA.HI.X.SX32 R53, R63, R0, 0x1, P0 ;  /* 0x000000003f357211 */ /* 0x000fc400000f0eff */
[----:B------:R-:W-:Y:S02]  /*0c00*/  LEA R58, P0, R65, R4, 0x1 ;  /* 0x00000004413a7211 */ /* 0x000fe400078008ff */
[-C--:B------:R-:W-:Y:S01]  /*0c10*/  LEA.HI.X.SX32 R57, R61, R0.reuse, 0x1, P1 ;  /* 0x000000003d397211 */ /* 0x080fe200008f0eff */
[----:B------:R-:W4:Y:S01]  /*0c20*/  LDG.E.U16 R46, desc[UR4][R52.64] ;  /* 0x00000004342e7981 */ /* 0x000f22000c1e1500 */
[----:B------:R-:W-:Y:S02]  /*0c30*/  LEA.HI.X.SX32 R59, R65, R0, 0x1, P0 ;  /* 0x00000000413b7211 */ /* 0x000fe400000f0eff */
[C---:B------:R-:W-:Y:S01]  /*0c40*/  LEA R65, R14.reuse, R75, 0x1 ;  /* 0x0000004b0e417211 */ /* 0x040fe200078e08ff */
[----:B------:R0:W4:Y:S01]  /*0c50*/  LDG.E.U16 R45, desc[UR4][R56.64] ;  /* 0x00000004382d7981 */ /* 0x000122000c1e1500 */
[C---:B------:R-:W-:Y:S02]  /*0c60*/  LEA R60, P0, R67.reuse, R4, 0x1 ;  /* 0x00000004433c7211 */ /* 0x040fe400078008ff */
[----:B------:R-:W-:Y:S01]  /*0c70*/  LEA R77, R14, R65, 0x1 ;  /* 0x000000410e4d7211 */ /* 0x000fe200078e08ff */
[----:B------:R2:W4:Y:S01]  /*0c80*/  LDG.E.U16 R47, desc[UR4][R58.64] ;  /* 0x000000043a2f7981 */ /* 0x000522000c1e1500 */
[----:B------:R-:W-:-:S02]  /*0c90*/  LEA.HI.X.SX32 R61, R67, R0, 0x1, P0 ;  /* 0x00000000433d7211 */ /* 0x000fc400000f0eff */
[-C--:B-1----:R-:W-:Y:S01]  /*0ca0*/  LEA R54, P1, R69, R4.reuse, 0x1 ;  /* 0x0000000445367211 */ /* 0x082fe200078208ff */
[C---:B------:R-:W-:Y:S01]  /*0cb0*/  IMAD R67, R14.reuse, 0x2, R77 ;  /* 0x000000020e437824 */ /* 0x040fe200078e024d */
[----:B0-----:R-:W-:Y:S01]  /*0cc0*/  LEA R56, P0, R71, R4, 0x1 ;  /* 0x0000000447387211 */ /* 0x001fe200078008ff */
[----:B------:R0:W4:Y:S01]  /*0cd0*/  LDG.E.U16 R48, desc[UR4][R60.64] ;  /* 0x000000043c307981 */ /* 0x000122000c1e1500 */
[-C--:B------:R-:W-:Y:S02]  /*0ce0*/  LEA.HI.X.SX32 R55, R69, R0.reuse, 0x1, P1 ;  /* 0x0000000045377211 */ /* 0x080fe400008f0eff */
[----:B------:R-:W-:Y:S02]  /*0cf0*/  LEA R69, R14, R67, 0x1 ;  /* 0x000000430e457211 */ /* 0x000fe400078e08ff */
[----:B------:R-:W-:Y:S01]  /*0d00*/  LEA.HI.X.SX32 R57, R71, R0, 0x1, P0 ;  /* 0x0000000047397211 */ /* 0x000fe200000f0eff */
[----:B------:R-:W4:Y:S01]  /*0d10*/  LDG.E.U16 R49, desc[UR4][R54.64] ;  /* 0x0000000436317981 */ /* 0x000f22000c1e1500 */
[----:B------:R-:W-:-:S02]  /*0d20*/  LEA R62, P0, R73, R4, 0x1 ;  /* 0x00000004493e7211 */ /* 0x000fc400078008ff */
[C---:B------:R-:W-:Y:S01]  /*0d30*/  LEA R71, R14.reuse, R69, 0x1 ;  /* 0x000000450e477211 */ /* 0x040fe200078e08ff */
[----:B------:R-:W4:Y:S01]  /*0d40*/  LDG.E.U16 R50, desc[UR4][R56.64] ;  /* 0x0000000438327981 */ /* 0x000f22000c1e1500 */
[----:B------:R-:W-:Y:S02]  /*0d50*/  LEA.HI.X.SX32 R63, R73, R0, 0x1, P0 ;  /* 0x00000000493f7211 */ /* 0x000fe400000f0eff */
[C---:B------:R-:W-:Y:S02]  /*0d60*/  LEA R73, R14.reuse, R71, 0x1 ;  /* 0x000000470e497211 */ /* 0x040fe400078e08ff */
[C---:B--2---:R-:W-:Y:S01]  /*0d70*/  LEA R58, P0, R75.reuse, R4, 0x1 ;  /* 0x000000044b3a7211 */ /* 0x044fe200078008ff */
[----:B------:R1:W2:Y:S01]  /*0d80*/  LDG.E.U16 R51, desc[UR4][R62.64] ;  /* 0x000000043e337981 */ /* 0x0002a2000c1e1500 */
[----:B------:R-:W-:Y:S02]  /*0d90*/  LEA R79, R14, R73, 0x1 ;  /* 0x000000490e4f7211 */ /* 0x000fe400078e08ff */
[----:B------:R-:W-:-:S02]  /*0da0*/  LEA.HI.X.SX32 R59, R75, R0, 0x1, P0 ;  /* 0x000000004b3b7211 */ /* 0x000fc400000f0eff */
[C---:B------:R-:W-:Y:S02]  /*0db0*/  LEA R75, R14.reuse, R79, 0x1 ;  /* 0x0000004f0e4b7211 */ /* 0x040fe400078e08ff */
[C---:B0-----:R-:W-:Y:S01]  /*0dc0*/  LEA R60, P0, R77.reuse, R4, 0x1 ;  /* 0x000000044d3c7211 */ /* 0x041fe200078008ff */
[----:B------:R-:W2:Y:S02]  /*0dd0*/  LDG.E.U16 R52, desc[UR4][R58.64] ;  /* 0x000000043a347981 */ /* 0x000ea4000c1e1500 */
[----:B------:R-:W-:Y:S01]  /*0de0*/  IMAD R81, R14, 0x2, R75 ;  /* 0x000000020e517824 */ /* 0x000fe200078e024b */
[----:B------:R-:W-:-:S04]  /*0df0*/  LEA.HI.X.SX32 R61, R77, R0, 0x1, P0 ;  /* 0x000000004d3d7211 */ /* 0x000fc800000f0eff */
[C---:B------:R-:W-:Y:S01]  /*0e00*/  LEA R77, R14.reuse, R81, 0x1 ;  /* 0x000000510e4d7211 */ /* 0x040fe200078e08ff */
[----:B------:R-:W2:Y:S03]  /*0e10*/  LDG.E.U16 R54, desc[UR4][R60.64] ;  /* 0x000000043c367981 */ /* 0x000ea6000c1e1500 */
[----:B------:R-:W-:-:S04]  /*0e20*/  LEA R83, R14, R77, 0x1 ;  /* 0x0000004d0e537211 */ /* 0x000fc800078e08ff */
[----:B------:R-:W-:-:S04]  /*0e30*/  LEA R85, R14, R83, 0x1 ;  /* 0x000000530e557211 */ /* 0x000fc800078e08ff */
[----:B------:R-:W-:-:S04]  /*0e40*/  LEA R87, R14, R85, 0x1 ;  /* 0x000000550e577211 */ /* 0x000fc800078e08ff */
[----:B------:R-:W-:Y:S02]  /*0e50*/  LEA R89, R14, R87, 0x1 ;  /* 0x000000570e597211 */ /* 0x000fe400078e08ff */
[----:B------:R-:W-:-:S03]  /*0e60*/  LEA R64, P1, R65, R4, 0x1 ;  /* 0x0000000441407211 */ /* 0x000fc600078208ff */
[C---:B------:R-:W-:Y:S01]  /*0e70*/  IMAD R91, R14.reuse, 0x2, R89 ;  /* 0x000000020e5b7824 */ /* 0x040fe200078e0259 */
[----:B------:R-:W-:Y:S02]  /*0e80*/  LEA R66, P0, R67, R4, 0x1 ;  /* 0x0000000443427211 */ /* 0x000fe400078008ff */
[-C--:B------:R-:W-:Y:S02]  /*0e90*/  LEA.HI.X.SX32 R65, R65, R0.reuse, 0x1, P1 ;  /* 0x0000000041417211 */ /* 0x080fe400008f0eff */
[C---:B------:R-:W-:Y:S02]  /*0ea0*/  LEA R93, R14.reuse, R91, 0x1 ;  /* 0x0000005b0e5d7211 */ /* 0x040fe400078e08ff */
[----:B------:R-:W-:Y:S01]  /*0eb0*/  LEA.HI.X.SX32 R67, R67, R0, 0x1, P0 ;  /* 0x0000000043437211 */ /* 0x000fe200000f0eff */
[----:B------:R0:W2:Y:S01]  /*0ec0*/  LDG.E.U16 R53, desc[UR4][R64.64] ;  /* 0x0000000440357981 */ /* 0x0000a2000c1e1500 */
[C---:B-1----:R-:W-:Y:S02]  /*0ed0*/  LEA R62, P0, R69.reuse, R4, 0x1 ;  /* 0x00000004453e7211 */ /* 0x042fe400078008ff */
[----:B------:R-:W-:Y:S01]  /*0ee0*/  LEA R95, R14, R93, 0x1 ;  /* 0x0000005d0e5f7211 */ /* 0x000fe200078e08ff */
[----:B------:R1:W2:Y:S01]  /*0ef0*/  LDG.E.U16 R55, desc[UR4][R66.64] ;  /* 0x0000000442377981 */ /* 0x0002a2000c1e1500 */
[----:B------:R-:W-:-:S02]  /*0f00*/  LEA.HI.X.SX32 R63, R69, R0, 0x1, P0 ;  /* 0x00000000453f7211 */ /* 0x000fc400000f0eff */
[C---:B------:R-:W-:Y:S02]  /*0f10*/  LEA R97, R14.reuse, R95, 0x1 ;  /* 0x0000005f0e617211 */ /* 0x040fe400078e08ff */
[-C--:B0-----:R-:W-:Y:S01]  /*0f20*/  LEA R64, P0, R73, R4.reuse, 0x1 ;  /* 0x0000000449407211 */ /* 0x081fe200078008ff */
[----:B------:R-:W2:Y:S01]  /*0f30*/  LDG.E.U16 R56, desc[UR4][R62.64] ;  /* 0x000000043e387981 */ /* 0x000ea2000c1e1500 */
[----:B------:R-:W-:Y:S02]  /*0f40*/  LEA R68, P1, R71, R4, 0x1 ;  /* 0x0000000447447211 */ /* 0x000fe400078208ff */
[----:B------:R-:W-:Y:S02]  /*0f50*/  LEA.HI.X.SX32 R65, R73, R0, 0x1, P0 ;  /* 0x0000000049417211 */ /* 0x000fe400000f0eff */
[----:B------:R-:W-:Y:S02]  /*0f60*/  LEA R70, P0, R79, R4, 0x1 ;  /* 0x000000044f467211 */ /* 0x000fe400078008ff */
[----:B------:R-:W-:Y:S01]  /*0f70*/  LEA R99, R14, R97, 0x1 ;  /* 0x000000610e637211 */ /* 0x000fe200078e08ff */
[----:B------:R-:W2:Y:S01]  /*0f80*/  LDG.E.U16 R58, desc[UR4][R64.64] ;  /* 0x00000004403a7981 */ /* 0x000ea2000c1e1500 */
[----:B------:R-:W-:-:S02]  /*0f90*/  LEA.HI.X.SX32 R69, R71, R0, 0x1, P1 ;  /* 0x0000000047457211 */ /* 0x000fc400008f0eff */
[----:B------:R-:W-:Y:S02]  /*0fa0*/  LEA.HI.X.SX32 R71, R79, R0, 0x1, P0 ;  /* 0x000000004f477211 */ /* 0x000fe400000f0eff */
[----:B------:R-:W-:Y:S01]  /*0fb0*/  LEA R101, R14, R99, 0x1 ;  /* 0x000000630e657211 */ /* 0x000fe200078e08ff */
[----:B------:R0:W2:Y:S01]  /*0fc0*/  LDG.E.U16 R57, desc[UR4][R68.64] ;  /* 0x0000000444397981 */ /* 0x0000a2000c1e1500 */
[----:B-1----:R-:W-:-:S03]  /*0fd0*/  LEA R66, P0, R75, R4, 0x1 ;  /* 0x000000044b427211 */ /* 0x002fc600078008ff */
[----:B------:R-:W-:Y:S01]  /*0fe0*/  IMAD R103, R14, 0x2, R101 ;  /* 0x000000020e677824 */ /* 0x000fe200078e0265 */
[----:B------:R-:W-:Y:S01]  /*0ff0*/  LEA.HI.X.SX32 R67, R75, R0, 0x1, P0 ;  /* 0x000000004b437211 */ /* 0x000fe200000f0eff */
[----:B------:R1:W2:Y:S01]  /*1000*/  LDG.E.U16 R59, desc[UR4][R70.64] ;  /* 0x00000004463b7981 */ /* 0x0002a2000c1e1500 */
[----:B0-----:R-:W-:-:S03]  /*1010*/  LEA R68, P0, R77, R4, 0x1 ;  /* 0x000000044d447211 */ /* 0x001fc600078008ff */
[----:B------:R-:W2:Y:S01]  /*1020*/  LDG.E.U16 R60, desc[UR4][R66.64] ;  /* 0x00000004423c7981 */ /* 0x000ea2000c1e1500 */
[C---:B------:R-:W-:Y:S02]  /*1030*/  LEA R105, R14.reuse, R103, 0x1 ;  /* 0x000000670e697211 */ /* 0x040fe400078e08ff */
[----:B------:R-:W-:Y:S02]  /*1040*/  LEA.HI.X.SX32 R69, R77, R0, 0x1, P0 ;  /* 0x000000004d457211 */ /* 0x000fe400000f0eff */
[-C--:B------:R-:W-:Y:S02]  /*1050*/  LEA R72, P1, R81, R4.reuse, 0x1 ;  /* 0x0000000451487211 */ /* 0x080fe400078208ff */
[----:B------:R-:W-:Y:S01]  /*1060*/  LEA R74, P0, R83, R4, 0x1 ;  /* 0x00000004534a7211 */ /* 0x000fe200078008ff */
[----:B------:R-:W2:Y:S01]  /*1070*/  LDG.E.U16 R62, desc[UR4][R68.64] ;  /* 0x00000004443e7981 */ /* 0x000ea2000c1e1500 */
[----:B------:R-:W-:Y:S02]  /*1080*/  LEA R107, R14, R105, 0x1 ;  /* 0x000000690e6b7211 */ /* 0x000fe400078e08ff */
[----:B------:R-:W-:-:S02]  /*1090*/  LEA.HI.X.SX32 R73, R81, R0, 0x1, P1 ;  /* 0x0000000051497211 */ /* 0x000fc400008f0eff */
[----:B------:R-:W-:Y:S02]  /*10a0*/  LEA.HI.X.SX32 R75, R83, R0, 0x1, P0 ;  /* 0x00000000534b7211 */ /* 0x000fe400000f0eff */
[C---:B-1----:R-:W-:Y:S01]  /*10b0*/  LEA R70, P0, R85.reuse, R4, 0x1 ;  /* 0x0000000455467211 */ /* 0x042fe200078008ff */
[----:B------:R0:W2:Y:S01]  /*10c0*/  LDG.E.U16 R61, desc[UR4][R72.64] ;  /* 0x00000004483d7981 */ /* 0x0000a2000c1e1500 */
[C---:B------:R-:W-:Y:S02]  /*10d0*/  LEA R109, R14.reuse, R107, 0x1 ;  /* 0x0000006b0e6d7211 */ /* 0x040fe400078e08ff */
[----:B------:R-:W-:Y:S01]  /*10e0*/  LEA.HI.X.SX32 R71, R85, R0, 0x1, P0 ;  /* 0x0000000055477211 */ /* 0x000fe200000f0eff */
[----:B------:R1:W2:Y:S01]  /*10f0*/  LDG.E.U16 R63, desc[UR4][R74.64] ;  /* 0x000000044a3f7981 */ /* 0x0002a2000c1e1500 */
[----:B------:R-:W-:Y:S02]  /*1100*/  LEA R111, R14, R109, 0x1 ;  /* 0x0000006d0e6f7211 */ /* 0x000fe400078e08ff */
[-C--:B------:R-:W-:Y:S01]  /*1110*/  LEA R76, P1, R87, R4.reuse, 0x1 ;  /* 0x00000004574c7211 */ /* 0x080fe200078208ff */
[----:B------:R-:W2:Y:S01]  /*1120*/  LDG.E.U16 R64, desc[UR4][R70.64] ;  /* 0x0000000446407981 */ /* 0x000ea2000c1e1500 */
[----:B0-----:R-:W-:-:S04]  /*1130*/  LEA R72, P0, R89, R4, 0x1 ;  /* 0x0000000459487211 */ /* 0x001fc800078008ff */
[----:B------:R-:W-:Y:S02]  /*1140*/  LEA.HI.X.SX32 R73, R89, R0, 0x1, P0 ;  /* 0x0000000059497211 */ /* 0x000fe400000f0eff */
[C---:B------:R-:W-:Y:S02]  /*1150*/  LEA R89, R14.reuse, R111, 0x1 ;  /* 0x0000006f0e597211 */ /* 0x040fe400078e08ff */
[C---:B------:R-:W-:Y:S01]  /*1160*/  LEA R78, P0, R91.reuse, R4, 0x1 ;  /* 0x000000045b4e7211 */ /* 0x040fe200078008ff */
[----:B------:R-:W2:Y:S02]  /*1170*/  LDG.E.U16 R66, desc[UR4][R72.64] ;  /* 0x0000000448427981 */ /* 0x000ea4000c1e1500 */
[----:B------:R-:W-:Y:S01]  /*1180*/  IMAD R113, R14, 0x2, R89 ;  /* 0x000000020e717824 */ /* 0x000fe200078e0259 */
[----:B------:R-:W-:-:S04]  /*1190*/  LEA.HI.X.SX32 R79, R91, R0, 0x1, P0 ;  /* 0x000000005b4f7211 */ /* 0x000fc800000f0eff */
[C---:B------:R-:W-:Y:S01]  /*11a0*/  LEA R115, R14.reuse, R113, 0x1 ;  /* 0x000000710e737211 */ /* 0x040fe200078e08ff */
[----:B------:R-:W2:Y:S01]  /*11b0*/  LDG.E.U16 R67, desc[UR4][R78.64] ;  /* 0x000000044e437981 */ /* 0x000ea2000c1e1500 */
[----:B-1----:R-:W-:Y:S02]  /*11c0*/  LEA R74, P0, R93, R4, 0x1 ;  /* 0x000000045d4a7211 */ /* 0x002fe400078008ff */
[C---:B------:R-:W-:Y:S02]  /*11d0*/  LEA R117, R14.reuse, R115, 0x1 ;  /* 0x000000730e757211 */ /* 0x040fe400078e08ff */
[----:B------:R-:W-:Y:S02]  /*11e0*/  LEA.HI.X.SX32 R77, R87, R0, 0x1, P1 ;  /* 0x00000000574d7211 */ /* 0x000fe400008f0eff */
[----:B------:R-:W-:Y:S02]  /*11f0*/  LEA R80, P1, R95, R4, 0x1 ;  /* 0x000000045f507211 */ /* 0x000fe400078208ff */
[----:B------:R-:W-:Y:S01]  /*1200*/  LEA.HI.X.SX32 R75, R93, R0, 0x1, P0 ;  /* 0x000000005d4b7211 */ /* 0x000fe200000f0eff */
[----:B------:R0:W2:Y:S01]  /*1210*/  LDG.E.U16 R65, desc[UR4][R76.64] ;  /* 0x000000044c417981 */ /* 0x0000a2000c1e1500 */
[----:B------:R-:W-:-:S02]  /*1220*/  LEA R93, R14, R117, 0x1 ;  /* 0x000000750e5d7211 */ /* 0x000fc400078e08ff */
[----:B------:R-:W-:Y:S01]  /*1230*/  LEA.HI.X.SX32 R81, R95, R0, 0x1, P1 ;  /* 0x000000005f517211 */ /* 0x000fe200008f0eff */
[----:B------:R-:W2:Y:S01]  /*1240*/  LDG.E.U16 R68, desc[UR4][R74.64] ;  /* 0x000000044a447981 */ /* 0x000ea2000c1e1500 */
[----:B------:R-:W-:Y:S02]  /*1250*/  LEA R95, R14, R93, 0x1 ;  /* 0x0000005d0e5f7211 */ /* 0x000fe400078e08ff */
[C---:B0-----:R-:W-:Y:S01]  /*1260*/  LEA R76, P0, R97.reuse, R4, 0x1 ;  /* 0x00000004614c7211 */ /* 0x041fe200078008ff */
[----:B------:R0:W2:Y:S03]  /*1270*/  LDG.E.U16 R69, desc[UR4][R80.64] ;  /* 0x0000000450457981 */ /* 0x0000a6000c1e1500 */
[----:B------:R-:W-:Y:S02]  /*1280*/  LEA.HI.X.SX32 R77, R97, R0, 0x1, P0 ;  /* 0x00000000614d7211 */ /* 0x000fe400000f0eff */
[----:B------:R-:W-:-:S02]  /*1290*/  LEA R82, P0, R99, R4, 0x1 ;  /* 0x0000000463527211 */ /* 0x000fc400078008ff */
[----:B------:R-:W-:Y:S01]  /*12a0*/  LEA R97, R14, R95, 0x1 ;  /* 0x0000005f0e617211 */ /* 0x000fe200078e08ff */
[----:B------:R-:W2:Y:S01]  /*12b0*/  LDG.E.U16 R70, desc[UR4][R76.64] ;  /* 0x000000044c467981 */ /* 0x000ea2000c1e1500 */
[----:B------:R-:W-:-:S03]  /*12c0*/  LEA.HI.X.SX32 R83, R99, R0, 0x1, P0 ;  /* 0x0000000063537211 */ /* 0x000fc600000f0eff */
[C---:B------:R-:W-:Y:S01]  /*12d0*/  IMAD R99, R14.reuse, 0x2, R97 ;  /* 0x000000020e637824 */ /* 0x040fe200078e0261 */
[-C--:B------:R-:W-:Y:S01]  /*12e0*/  LEA R78, P0, R101, R4.reuse, 0x1 ;  /* 0x00000004654e7211 */ /* 0x080fe200078008ff */
[----:B------:R1:W2:Y:S03]  /*12f0*/  LDG.E.U16 R71, desc[UR4][R82.64] ;  /* 0x0000000452477981 */ /* 0x0002a6000c1e1500 */
[C---:B------:R-:W-:Y:S02]  /*1300*/  LEA R119, R14.reuse, R99, 0x1 ;  /* 0x000000630e777211 */ /* 0x040fe400078e08ff */
[----:B------:R-:W-:Y:S02]  /*1310*/  LEA R84, P1, R103, R4, 0x1 ;  /* 0x0000000467547211 */ /* 0x000fe400078208ff */
[----:B------:R-:W-:Y:S02]  /*1320*/  LEA.HI.X.SX32 R79, R101, R0, 0x1, P0 ;  /* 0x00000000654f7211 */ /* 0x000fe400000f0eff */
[----:B------:R-:W-:-:S02]  /*1330*/  LEA R101, R14, R119, 0x1 ;  /* 0x000000770e657211 */ /* 0x000fc400078e08ff */
[----:B------:R-:W-:Y:S01]  /*1340*/  LEA.HI.X.SX32 R85, R103, R0, 0x1, P1 ;  /* 0x0000000067557211 */ /* 0x000fe200008f0eff */
[----:B------:R5:W2:Y:S01]  /*1350*/  LDG.E.U16 R72, desc[UR4][R78.64] ;  /* 0x000000044e487981 */ /* 0x000aa2000c1e1500 */
[C---:B------:R-:W-:Y:S02]  /*1360*/  LEA R103, R14.reuse, R101, 0x1 ;  /* 0x000000650e677211 */ /* 0x040fe400078e08ff */
[C---:B0-----:R-:W-:Y:S01]  /*1370*/  LEA R80, P0, R105.reuse, R4, 0x1 ;  /* 0x0000000469507211 */ /* 0x041fe200078008ff */
[----:B------:R-:W2:Y:S01]  /*1380*/  LDG.E.U16 R73, desc[UR4][R84.64] ;  /* 0x0000000454497981 */ /* 0x000ea2000c1e1500 */
[----:B------:R-:W-:Y:S02]  /*1390*/  LEA R121, R14, R103, 0x1 ;  /* 0x000000670e797211 */ /* 0x000fe400078e08ff */
[----:B------:R-:W-:Y:S02]  /*13a0*/  LEA.HI.X.SX32 R81, R105, R0, 0x1, P0 ;  /* 0x0000000069517211 */ /* 0x000fe400000f0eff */
[----:B------:R-:W-:-:S02]  /*13b0*/  LEA R86, P0, R107, R4, 0x1 ;  /* 0x000000046b567211 */ /* 0x000fc400078008ff */
[C---:B------:R-:W-:Y:S01]  /*13c0*/  LEA R123, R14.reuse, R121, 0x1 ;  /* 0x000000790e7b7211 */ /* 0x040fe200078e08ff */
[----:B------:R-:W2:Y:S01]  /*13d0*/  LDG.E.U16 R74, desc[UR4][R80.64] ;  /* 0x00000004504a7981 */ /* 0x000ea2000c1e1500 */
[----:B------:R-:W-:Y:S02]  /*13e0*/  LEA.HI.X.SX32 R87, R107, R0, 0x1, P0 ;  /* 0x000000006b577211 */ /* 0x000fe400000f0eff */
[-C--:B-1----:R-:W-:Y:S01]  /*13f0*/  LEA R82, P0, R109, R4.reuse, 0x1 ;  /* 0x000000046d527211 */ /* 0x082fe200078008ff */
[C---:B------:R-:W-:Y:S01]  /*1400*/  IMAD R125, R14.reuse, 0x2, R123 ;  /* 0x000000020e7d7824 */ /* 0x040fe200078e027b */
[----:B------:R-:W-:Y:S01]  /*1410*/  LEA R90, P1, R111, R4, 0x1 ;  /* 0x000000046f5a7211 */ /* 0x000fe200078208ff */
[----:B------:R0:W2:Y:S01]  /*1420*/  LDG.E.U16 R75, desc[UR4][R86.64] ;  /* 0x00000004564b7981 */ /* 0x0000a2000c1e1500 */
[----:B------:R-:W-:Y:S02]  /*1430*/  LEA.HI.X.SX32 R83, R109, R0, 0x1, P0 ;  /* 0x000000006d537211 */ /* 0x000fe400000f0eff */
[----:B------:R-:W-:-:S02]  /*1440*/  LEA R109, R14, R125, 0x1 ;  /* 0x0000007d0e6d7211 */ /* 0x000fc400078e08ff */
[----:B------:R-:W-:Y:S01]  /*1450*/  LEA.HI.X.SX32 R91, R111, R0, 0x1, P1 ;  /* 0x000000006f5b7211 */ /* 0x000fe200008f0eff */
[----:B------:R1:W2:Y:S01]  /*1460*/  LDG.E.U16 R76, desc[UR4][R82.64] ;  /* 0x00000004524c7981 */ /* 0x0002a2000c1e1500 */
[C---:B------:R-:W-:Y:S02]  /*1470*/  LEA R127, R14.reuse, R109, 0x1 ;  /* 0x0000006d0e7f7211 */ /* 0x040fe400078e08ff */
[----:B-----5:R-:W-:Y:S01]  /*1480*/  LEA R78, P0, R89, R4, 0x1 ;  /* 0x00000004594e7211 */ /* 0x020fe200078008ff */
[----:B------:R-:W5:Y:S01]  /*1490*/  LDG.E.U16 R77, desc[UR4][R90.64] ;  /* 0x000000045a4d7981 */ /* 0x000f62000c1e1500 */
[----:B------:R-:W-:-:S04]  /*14a0*/  LEA R129, R14, R127, 0x1 ;  /* 0x0000007f0e817211 */ /* 0x000fc800078e08ff */
[----:B------:R-:W-:-:S04]  /*14b0*/  LEA R131, R14, R129, 0x1 ;  /* 0x000000810e837211 */ /* 0x000fc800078e08ff */
[----:B------:R-:W-:Y:S02]  /*14c0*/  LEA R133, R14, R131, 0x1 ;  /* 0x000000830e857211 */ /* 0x000fe400078e08ff */
[----:B0-----:R-:W-:-:S03]  /*14d0*/  LEA R86, P1, R117, R4, 0x1 ;  /* 0x0000000475567211 */ /* 0x001fc600078208ff */
[C---:B------:R-:W-:Y:S01]  /*14e0*/  IMAD R135, R14.reuse, 0x2, R133 ;  /* 0x000000020e877824 */ /* 0x040fe200078e0285 */
[----:B------:R-:W-:Y:S02]  /*14f0*/  LEA.HI.X.SX32 R79, R89, R0, 0x1, P0 ;  /* 0x00000000594f7211 */ /* 0x000fe400000f0eff */
[----:B------:R-:W-:Y:S02]  /*1500*/  LEA R80, P0, R113, R4, 0x1 ;  /* 0x0000000471507211 */ /* 0x000fe400078008ff */
[-C--:B------:R-:W-:Y:S01]  /*1510*/  LEA.HI.X.SX32 R87, R117, R0.reuse, 0x1, P1 ;  /* 0x0000000075577211 */ /* 0x080fe200008f0eff */
[----:B------:R0:W5:Y:S01]  /*1520*/  LDG.E.U16 R88, desc[UR4][R78.64] ;  /* 0x000000044e587981 */ /* 0x000162000c1e1500 */
[----:B------:R-:W-:Y:S02]  /*1530*/  LEA R117, R14, R135, 0x1 ;  /* 0x000000870e757211 */ /* 0x000fe400078e08ff */
[----:B------:R-:W-:Y:S02]  /*1540*/  LEA.HI.X.SX32 R81, R113, R0, 0x1, P0 ;  /* 0x0000000071517211 */ /* 0x000fe400000f0eff */
[----:B------:R-:W-:-:S02]  /*1550*/  LEA R84, P0, R115, R4, 0x1 ;  /* 0x0000000473547211 */ /* 0x000fc400078008ff */
[C---:B------:R-:W-:Y:S01]  /*1560*/  LEA R137, R14.reuse, R117, 0x1 ;  /* 0x000000750e897211 */ /* 0x040fe200078e08ff */
[----:B------:R3:W5:Y:S01]  /*1570*/  LDG.E.U16 R89, desc[UR4][R80.64] ;  /* 0x0000000450597981 */ /* 0x000762000c1e1500 */
[----:B------:R-:W-:Y:S02]  /*1580*/  LEA.HI.X.SX32 R85, R115, R0, 0x1, P0 ;  /* 0x0000000073557211 */ /* 0x000fe400000f0eff */
[C---:B------:R-:W-:Y:S02]  /*1590*/  LEA R105, R14.reuse, R137, 0x1 ;  /* 0x000000890e697211 */ /* 0x040fe400078e08ff */
[C---:B-1----:R-:W-:Y:S01]  /*15a0*/  LEA R82, P0, R93.reuse, R4, 0x1 ;  /* 0x000000045d527211 */ /* 0x042fe200078008ff */
[----:B------:R-:W5:Y:S01]  /*15b0*/  LDG.E.U16 R92, desc[UR4][R84.64] ;  /* 0x00000004545c7981 */ /* 0x000f62000c1e1500 */
[----:B------:R-:W-:Y:S02]  /*15c0*/  LEA R139, R14, R105, 0x1 ;  /* 0x000000690e8b7211 */ /* 0x000fe400078e08ff */
[----:B------:R-:W-:-:S02]  /*15d0*/  LEA.HI.X.SX32 R83, R93, R0, 0x1, P0 ;  /* 0x000000005d537211 */ /* 0x000fc400000f0eff */
[C---:B0-----:R-:W-:Y:S01]  /*15e0*/  LEA R78, P0, R95.reuse, R4, 0x1 ;  /* 0x000000045f4e7211 */ /* 0x041fe200078008ff */
[----:B------:R0:W5:Y:S01]  /*15f0*/  LDG.E.U16 R93, desc[UR4][R86.64] ;  /* 0x00000004565d7981 */ /* 0x000162000c1e1500 */
[C---:B------:R-:W-:Y:S02]  /*1600*/  LEA R141, R14.reuse, R139, 0x1 ;  /* 0x0000008b0e8d7211 */ /* 0x040fe400078e08ff */
[----:B------:R-:W-:Y:S01]  /*1610*/  LEA.HI.X.SX32 R79, R95, R0, 0x1, P0 ;  /* 0x000000005f4f7211 */ /* 0x000fe200000f0eff */
[----:B------:R1:W5:Y:S01]  /*1620*/  LDG.E.U16 R96, desc[UR4][R82.64] ;  /* 0x0000000452607981 */ /* 0x000362000c1e1500 */
[----:B---3--:R-:W-:Y:S01]  /*1630*/  LEA R80, P0, R97, R4, 0x1 ;  /* 0x0000000461507211 */ /* 0x008fe200078008ff */
[----:B------:R-:W-:-:S03]  /*1640*/  IMAD R143, R14, 0x2, R141 ;  /* 0x000000020e8f7824 */ /* 0x000fc600078e028d */
[----:B------:R-:W-:Y:S02]  /*1650*/  LEA.HI.X.SX32 R81, R97, R0, 0x1, P0 ;  /* 0x0000000061517211 */ /* 0x000fe400000f0eff */
[C---:B0-----:R-:W-:Y:S01]  /*1660*/  LEA R86, P0, R119.reuse, R4, 0x1 ;  /* 0x0000000477567211 */ /* 0x041fe200078008ff */
[----:B------:R0:W3:Y:S01]  /*1670*/  LDG.E.U16 R97, desc[UR4][R78.64] ;  /* 0x000000044e617981 */ /* 0x0000e2000c1e1500 */
[C---:B------:R-:W-:Y:S02]  /*1680*/  LEA R107, R14.reuse, R143, 0x1 ;  /* 0x0000008f0e6b7211 */ /* 0x040fe400078e08ff */
[----:B------:R-:W-:Y:S01]  /*1690*/  LEA.HI.X.SX32 R87, R119, R0, 0x1, P0 ;  /* 0x0000000077577211 */ /* 0x000fe200000f0eff */
[----:B------:R0:W3:Y:S01]  /*16a0*/  LDG.E.U16 R98, desc[UR4][R80.64] ;  /* 0x0000000450627981 */ /* 0x0000e2000c1e1500 */
[C---:B-1----:R-:W-:Y:S02]  /*16b0*/  LEA R82, P0, R101.reuse, R4, 0x1 ;  /* 0x0000000465527211 */ /* 0x042fe400078008ff */
[----:B------:R-:W-:Y:S01]  /*16c0*/  LEA R119, R14, R107, 0x1 ;  /* 0x0000006b0e777211 */ /* 0x000fe200078e08ff */
[----:B------:R-:W3:Y:S01]  /*16d0*/  LDG.E.U16 R102, desc[UR4][R86.64] ;  /* 0x0000000456667981 */ /* 0x000ee2000c1e1500 */
[----:B------:R-:W-:-:S02]  /*16e0*/  LEA.HI.X.SX32 R83, R101, R0, 0x1, P0 ;  /* 0x0000000065537211 */ /* 0x000fc400000f0eff */
[C---:B------:R-:W-:Y:S02]  /*16f0*/  LEA R101, R14.reuse, R119, 0x1 ;  /* 0x000000770e657211 */ /* 0x040fe400078e08ff */
[C---:B------:R-:W-:Y:S02]  /*1700*/  LEA R84, P1, R99.reuse, R4, 0x1 ;  /* 0x0000000463547211 */ /* 0x040fe400078208ff */
[C---:B------:R-:W-:Y:S02]  /*1710*/  LEA R145, R14.reuse, R101, 0x1 ;  /* 0x000000650e917211 */ /* 0x040fe400078e08ff */
[----:B------:R-:W-:Y:S02]  /*1720*/  LEA.HI.X.SX32 R85, R99, R0, 0x1, P1 ;  /* 0x0000000063557211 */ /* 0x000fe400008f0eff */
[-C--:B0-----:R-:W-:Y:S02]  /*1730*/  LEA R78, P0, R103, R4.reuse, 0x1 ;  /* 0x00000004674e7211 */ /* 0x081fe400078008ff */
[----:B------:R-:W-:Y:S01]  /*1740*/  LEA R90, P1, R121, R4, 0x1 ;  /* 0x00000004795a7211 */ /* 0x000fe200078208ff */
[----:B------:R0:W3:Y:S01]  /*1750*/  LDG.E.U16 R99, desc[UR4][R84.64] ;  /* 0x0000000454637981 */ /* 0x0000e2000c1e1500 */
[----:B------:R-:W-:-:S02]  /*1760*/  LEA R111, R14, R145, 0x1 ;  /* 0x000000910e6f7211 */ /* 0x000fc400078e08ff */
[-C--:B------:R-:W-:Y:S02]  /*1770*/  LEA.HI.X.SX32 R79, R103, R0.reuse, 0x1, P0 ;  /* 0x00000000674f7211 */ /* 0x080fe400000f0eff */
[----:B------:R-:W-:Y:S01]  /*1780*/  LEA.HI.X.SX32 R91, R121, R0, 0x1, P1 ;  /* 0x00000000795b7211 */ /* 0x000fe200008f0eff */
[C---:B------:R-:W-:Y:S01]  /*1790*/  IMAD R121, R14.reuse, 0x2, R111 ;  /* 0x000000020e797824 */ /* 0x040fe200078e026f */
[C---:B------:R-:W-:Y:S01]  /*17a0*/  LEA R80, P0, R123.reuse, R4, 0x1 ;  /* 0x000000047b507211 */ /* 0x040fe200078008ff */
[----:B------:R-:W3:Y:S03]  /*17b0*/  LDG.E.U16 R103, desc[UR4][R82.64] ;  /* 0x0000000452677981 */ /* 0x000ee6000c1e1500 */
[----:B------:R-:W-:Y:S01]  /*17c0*/  LEA.HI.X.SX32 R81, R123, R0, 0x1, P0 ;  /* 0x000000007b517211 */ /* 0x000fe200000f0eff */
[----:B------:R1:W3:Y:S01]  /*17d0*/  LDG.E.U16 R106, desc[UR4][R90.64] ;  /* 0x000000045a6a7981 */ /* 0x0002e2000c1e1500 */
[----:B------:R-:W-:-:S02]  /*17e0*/  LEA R123, R14, R121, 0x1 ;  /* 0x000000790e7b7211 */ /* 0x000fc400078e08ff */
[C---:B0-----:R-:W-:Y:S01]  /*17f0*/  LEA R84, P0, R125.reuse, R4, 0x1 ;  /* 0x000000047d547211 */ /* 0x041fe200078008ff */
[----:B------:R-:W3:Y:S01]  /*1800*/  LDG.E.U16 R108, desc[UR4][R80.64] ;  /* 0x00000004506c7981 */ /* 0x000ee2000c1e1500 */
[C---:B------:R-:W-:Y:S02]  /*1810*/  LEA R147, R14.reuse, R123, 0x1 ;  /* 0x0000007b0e937211 */ /* 0x040fe400078e08ff */
[----:B------:R-:W-:Y:S01]  /*1820*/  LEA.HI.X.SX32 R85, R125, R0, 0x1, P0 ;  /* 0x000000007d557211 */ /* 0x000fe200000f0eff */
[----:B------:R0:W3:Y:S01]  /*1830*/  LDG.E.U16 R104, desc[UR4][R78.64] ;  /* 0x000000044e687981 */ /* 0x0000e2000c1e1500 */
[C---:B------:R-:W-:Y:S02]  /*1840*/  LEA R125, R14.reuse, R147, 0x1 ;  /* 0x000000930e7d7211 */ /* 0x040fe400078e08ff */
[----:B------:R-:W-:Y:S02]  /*1850*/  LEA R94, P1, R127, R4, 0x1 ;  /* 0x000000047f5e7211 */ /* 0x000fe400078208ff */
[----:B------:R-:W-:-:S02]  /*1860*/  LEA R149, R14, R125, 0x1 ;  /* 0x0000007d0e957211 */ /* 0x000fc400078e08ff */
[----:B------:R-:W-:Y:S02]  /*1870*/  LEA R86, P0, R109, R4, 0x1 ;  /* 0x000000046d567211 */ /* 0x000fe400078008ff */
[-C--:B------:R-:W-:Y:S02]  /*1880*/  LEA.HI.X.SX32 R95, R127, R0.reuse, 0x1, P1 ;  /* 0x000000007f5f7211 */ /* 0x080fe400008f0eff */
[C---:B------:R-:W-:Y:S02]  /*1890*/  LEA R127, R14.reuse, R149, 0x1 ;  /* 0x000000950e7f7211 */ /* 0x040fe400078e08ff */
[----:B------:R-:W-:Y:S01]  /*18a0*/  LEA.HI.X.SX32 R87, R109, R0, 0x1, P0 ;  /* 0x000000006d577211 */ /* 0x000fe200000f0eff */
[----:B------:R-:W3:Y:S01]  /*18b0*/  LDG.E.U16 R112, desc[UR4][R94.64] ;  /* 0x000000045e707981 */ /* 0x000ee2000c1e1500 */
[-C--:B-1----:R-:W-:Y:S01]  /*18c0*/  LEA R90, P0, R129, R4.reuse, 0x1 ;  /* 0x00000004815a7211 */ /* 0x082fe200078008ff */
[----:B------:R-:W-:Y:S01]  /*18d0*/  IMAD R151, R14, 0x2, R127 ;  /* 0x000000020e977824 */ /* 0x000fe200078e027f */
[----:B0-----:R-:W-:Y:S01]  /*18e0*/  LEA R78, P1, R135, R4, 0x1 ;  /* 0x00000004874e7211 */ /* 0x001fe200078208ff */
[----:B------:R0:W3:Y:S01]  /*18f0*/  LDG.E.U16 R109, desc[UR4][R84.64] ;  /* 0x00000004546d7981 */ /* 0x0000e2000c1e1500 */
[----:B------:R-:W-:-:S02]  /*1900*/  LEA.HI.X.SX32 R91, R129, R0, 0x1, P0 ;  /* 0x00000000815b7211 */ /* 0x000fc400000f0eff */
[C---:B------:R-:W-:Y:S01]  /*1910*/  LEA R80, P0, R131.reuse, R4, 0x1 ;  /* 0x0000000483507211 */ /* 0x040fe200078008ff */
[----:B------:R1:W3:Y:S01]  /*1920*/  LDG.E.U16 R110, desc[UR4][R86.64] ;  /* 0x00000004566e7981 */ /* 0x0002e2000c1e1500 */
[C---:B------:R-:W-:Y:S02]  /*1930*/  LEA R129, R14.reuse, R151, 0x1 ;  /* 0x000000970e817211 */ /* 0x040fe400078e08ff */
[----:B------:R-:W-:Y:S01]  /*1940*/  LEA.HI.X.SX32 R81, R131, R0, 0x1, P0 ;  /* 0x0000000083517211 */ /* 0x000fe200000f0eff */
[----:B------:R-:W3:Y:S01]  /*1950*/  LDG.E.U16 R113, desc[UR4][R90.64] ;  /* 0x000000045a717981 */ /* 0x000ee2000c1e1500 */
[C---:B------:R-:W-:Y:S02]  /*1960*/  LEA R131, R14.reuse, R129, 0x1 ;  /* 0x000000810e837211 */ /* 0x040fe400078e08ff */
[----:B------:R-:W-:Y:S01]  /*1970*/  LEA R82, P0, R133, R4, 0x1 ;  /* 0x0000000485527211 */ /* 0x000fe200078008ff */
[----:B------:R4:W3:Y:S01]  /*1980*/  LDG.E.U16 R114, desc[UR4][R80.64] ;  /* 0x0000000450727981 */ /* 0x0008e2000c1e1500 */
[----:B------:R-:W-:-:S02]  /*1990*/  LEA R153, R14, R131, 0x1 ;  /* 0x000000830e997211 */ /* 0x000fc400078e08ff */
[-C--:B------:R-:W-:Y:S02]  /*19a0*/  LEA.HI.X.SX32 R83, R133, R0.reuse, 0x1, P0 ;  /* 0x0000000085537211 */ /* 0x080fe400000f0eff */
[C---:B------:R-:W-:Y:S02]  /*19b0*/  LEA R133, R14.reuse, R153, 0x1 ;  /* 0x000000990e857211 */ /* 0x040fe400078e08ff */
[----:B------:R-:W-:Y:S01]  /*19c0*/  LEA.HI.X.SX32 R79, R135, R0, 0x1, P1 ;  /* 0x00000000874f7211 */ /* 0x000fe200008f0eff */
[----:B------:R-:W3:Y:S01]  /*19d0*/  LDG.E.U16 R115, desc[UR4][R82.64] ;  /* 0x0000000452737981 */ /* 0x000ee2000c1e1500 */
[C---:B------:R-:W-:Y:S02]  /*19e0*/  LEA R135, R14.reuse, R133, 0x1 ;  /* 0x000000850e877211 */ /* 0x040fe400078e08ff */
[C---:B0-----:R-:W-:Y:S01]  /*19f0*/  LEA R84, P0, R117.reuse, R4, 0x1 ;  /* 0x0000000475547211 */ /* 0x041fe200078008ff */
[----:B------:R0:W3:Y:S02]  /*1a00*/  LDG.E.U16 R116, desc[UR4][R78.64] ;  /* 0x000000044e747981 */ /* 0x0000e4000c1e1500 */
[----:B------:R-:W-:Y:S01]  /*1a10*/  IMAD R95, R14, 0x2, R135 ;  /* 0x000000020e5f7824 */ /* 0x000fe200078e0287 */
[----:B------:R-:W-:-:S02]  /*1a20*/  LEA.HI.X.SX32 R85, R117, R0, 0x1, P0 ;  /* 0x0000000075557211 */ /* 0x000fc400000f0eff */
[C---:B-1----:R-:W-:Y:S02]  /*1a30*/  LEA R86, P0, R139.reuse, R4, 0x1 ;  /* 0x000000048b567211 */ /* 0x042fe400078008ff */
[C---:B------:R-:W-:Y:S01]  /*1a40*/  LEA R117, R14.reuse, R95, 0x1 ;  /* 0x0000005f0e757211 */ /* 0x040fe200078e08ff */
[----:B------:R1:W3:Y:S01]  /*1a50*/  LDG.E.U16 R118, desc[UR4][R84.64] ;  /* 0x0000000454767981 */ /* 0x0002e2000c1e1500 */
[----:B------:R-:W-:Y:S02]  /*1a60*/  LEA.HI.X.SX32 R87, R139, R0, 0x1, P0 ;  /* 0x000000008b577211 */ /* 0x000fe400000f0eff */
[-C--:B----4-:R-:W-:Y:S02]  /*1a70*/  LEA R80, P0, R119, R4.reuse, 0x1 ;  /* 0x0000000477507211 */ /* 0x090fe400078008ff */
[----:B------:R-:W-:Y:S01]  /*1a80*/  LEA R139, R14, R117, 0x1 ;  /* 0x000000750e8b7211 */ /* 0x000fe200078e08ff */
[----:B------:R-:W4:Y:S01]  /*1a90*/  LDG.E.U16 R122, desc[UR4][R86.64] ;  /* 0x00000004567a7981 */ /* 0x000f22000c1e1500 */
[----:B------:R-:W-:-:S02]  /*1aa0*/  LEA R90, P1, R121, R4, 0x1 ;  /* 0x00000004795a7211 */ /* 0x000fc400078208ff */
[-C--:B------:R-:W-:Y:S02]  /*1ab0*/  LEA.HI.X.SX32 R81, R119, R0.reuse, 0x1, P0 ;  /* 0x0000000077517211 */ /* 0x080fe400000f0eff */
[C---:B------:R-:W-:Y:S02]  /*1ac0*/  LEA R119, R14.reuse, R139, 0x1 ;  /* 0x0000008b0e777211 */ /* 0x040fe400078e08ff */
[----:B------:R-:W-:Y:S01]  /*1ad0*/  LEA.HI.X.SX32 R91, R121, R0, 0x1, P1 ;  /* 0x00000000795b7211 */ /* 0x000fe200008f0eff */
[----:B------:R1:W4:Y:S01]  /*1ae0*/  LDG.E.U16 R124, desc[UR4][R80.64] ;  /* 0x00000004507c7981 */ /* 0x000322000c1e1500 */
[C---:B0-----:R-:W-:Y:S02]  /*1af0*/  LEA R78, P0, R149.reuse, R4, 0x1 ;  /* 0x00000004954e7211 */ /* 0x041fe400078008ff */
[----:B------:R-:W-:Y:S01]  /*1b00*/  LEA R121, R14, R119, 0x1 ;  /* 0x000000770e797211 */ /* 0x000fe200078e08ff */
[----:B------:R0:W4:Y:S01]  /*1b10*/  LDG.E.U16 R128, desc[UR4][R90.64] ;  /* 0x000000045a807981 */ /* 0x000122000c1e1500 */
[----:B------:R-:W-:-:S02]  /*1b20*/  LEA.HI.X.SX32 R79, R149, R0, 0x1, P0 ;  /* 0x00000000954f7211 */ /* 0x000fc400000f0eff */
[C---:B------:R-:W-:Y:S02]  /*1b30*/  LEA R149, R14.reuse, R121, 0x1 ;  /* 0x000000790e957211 */ /* 0x040fe400078e08ff */
[C---:B-1----:R-:W-:Y:S01]  /*1b40*/  LEA R84, P0, R131.reuse, R4, 0x1 ;  /* 0x0000000483547211 */ /* 0x042fe200078008ff */
[----:B------:R1:W4:Y:S02]  /*1b50*/  LDG.E.U16 R132, desc[UR4][R78.64] ;  /* 0x000000044e847981 */ /* 0x000324000c1e1500 */
[C---:B------:R-:W-:Y:S01]  /*1b60*/  IMAD R155, R14.reuse, 0x2, R149 ;  /* 0x000000020e9b7824 */ /* 0x040fe200078e0295 */
[----:B------:R-:W-:Y:S02]  /*1b70*/  LEA.HI.X.SX32 R85, R131, R0, 0x1, P0 ;  /* 0x0000000083557211 */ /* 0x000fe400000f0eff */
[C---:B------:R-:W-:Y:S02]  /*1b80*/  LEA R80, P0, R121.reuse, R4, 0x1 ;  /* 0x0000000479507211 */ /* 0x040fe400078008ff */
[----:B------:R-:W-:Y:S01]  /*1b90*/  LEA R131, R14, R155, 0x1 ;  /* 0x0000009b0e837211 */ /* 0x000fe200078e08ff */
[----:B------:R-:W4:Y:S01]  /*1ba0*/  LDG.E.U16 R136, desc[UR4][R84.64] ;  /* 0x0000000454887981 */ /* 0x000f22000c1e1500 */
[----:B------:R-:W-:-:S02]  /*1bb0*/  LEA.HI.X.SX32 R81, R121, R0, 0x1, P0 ;  /* 0x0000000079517211 */ /* 0x000fc400000f0eff */
[-C--:B------:R-:W-:Y:S02]  /*1bc0*/  LEA R82, P1, R95, R4.reuse, 0x1 ;  /* 0x000000045f527211 */ /* 0x080fe400078208ff */
[----:B------:R-:W-:Y:S01]  /*1bd0*/  LEA R86, P0, R137, R4, 0x1 ;  /* 0x0000000489567211 */ /* 0x000fe200078008ff */
[----:B------:R-:W4:Y:S01]  /*1be0*/  LDG.E.U16 R142, desc[UR4][R80.64] ;  /* 0x00000004508e7981 */ /* 0x000f22000c1e1500 */
[----:B------:R-:W-:Y:S02]  /*1bf0*/  LEA R157, R14, R131, 0x1 ;  /* 0x000000830e9d7211 */ /* 0x000fe400078e08ff */
[-C--:B------:R-:W-:Y:S02]  /*1c00*/  LEA.HI.X.SX32 R83, R95, R0.reuse, 0x1, P1 ;  /* 0x000000005f537211 */ /* 0x080fe400008f0eff */
[----:B------:R-:W-:Y:S02]  /*1c10*/  LEA.HI.X.SX32 R87, R137, R0, 0x1, P0 ;  /* 0x0000000089577211 */ /* 0x000fe400000f0eff */
[-C--:B0-----:R-:W-:Y:S01]  /*1c20*/  LEA R90, P1, R157, R4.reuse, 0x1 ;  /* 0x000000049d5a7211 */ /* 0x081fe200078208ff */
[----:B------:R0:W4:Y:S01]  /*1c30*/  LDG.E.U16 R140, desc[UR4][R82.64] ;  /* 0x00000004528c7981 */ /* 0x000122000c1e1500 */
[----:B------:R-:W-:-:S02]  /*1c40*/  LEA R94, P0, R101, R4, 0x1 ;  /* 0x00000004655e7211 */ /* 0x000fc400078008ff */
[-C--:B------:R-:W-:Y:S01]  /*1c50*/  LEA.HI.X.SX32 R91, R157, R0.reuse, 0x1, P1 ;  /* 0x000000009d5b7211 */ /* 0x080fe200008f0eff */
[----:B------:R0:W4:Y:S01]  /*1c60*/  LDG.E.U16 R120, desc[UR4][R86.64] ;  /* 0x0000000456787981 */ /* 0x000122000c1e1500 */
[----:B------:R-:W-:Y:S02]  /*1c70*/  LEA.HI.X.SX32 R95, R101, R0, 0x1, P0 ;  /* 0x00000000655f7211 */ /* 0x000fe400000f0eff */
[-C--:B-1----:R-:W-:Y:S01]  /*1c80*/  LEA R78, P1, R141, R4.reuse, 0x1 ;  /* 0x000000048d4e7211 */ /* 0x082fe200078208ff */
[----:B------:R1:W4:Y:S01]  /*1c90*/  LDG.E.U16 R146, desc[UR4][R90.64] ;  /* 0x000000045a927981 */ /* 0x000322000c1e1500 */
[----:B0-----:R-:W-:Y:S02]  /*1ca0*/  LEA R82, P0, R127, R4, 0x1 ;  /* 0x000000047f527211 */ /* 0x001fe400078008ff */
[-C--:B------:R-:W-:Y:S02]  /*1cb0*/  LEA.HI.X.SX32 R79, R141, R0.reuse, 0x1, P1 ;  /* 0x000000008d4f7211 */ /* 0x080fe400008f0eff */
[----:B------:R-:W-:-:S02]  /*1cc0*/  LEA.HI.X.SX32 R83, R127, R0, 0x1, P0 ;  /* 0x000000007f537211 */ /* 0x000fc400000f0eff */
[-C--:B------:R-:W-:Y:S01]  /*1cd0*/  LEA R84, P1, R123, R4.reuse, 0x1 ;  /* 0x000000047b547211 */ /* 0x080fe200078208ff */
[----:B------:R-:W4:Y:S01]  /*1ce0*/  LDG.E.U16 R121, desc[UR4][R78.64] ;  /* 0x000000044e797981 */ /* 0x000f22000c1e1500 */
[----:B------:R-:W-:Y:S02]  /*1cf0*/  LEA R80, P0, R153, R4, 0x1 ;  /* 0x0000000499507211 */ /* 0x000fe400078008ff */
[-C--:B------:R-:W-:Y:S01]  /*1d00*/  LEA.HI.X.SX32 R85, R123, R0.reuse, 0x1, P1 ;  /* 0x000000007b557211 */ /* 0x080fe200008f0eff */
[----:B------:R-:W4:Y:S01]  /*1d10*/  LDG.E.U16 R134, desc[UR4][R82.64] ;  /* 0x0000000452867981 */ /* 0x000f22000c1e1500 */
[----:B------:R-:W-:Y:S02]  /*1d20*/  LEA.HI.X.SX32 R81, R153, R0, 0x1, P0 ;  /* 0x0000000099517211 */ /* 0x000fe400000f0eff */
[-C--:B------:R-:W-:Y:S01]  /*1d30*/  LEA R86, P0, R149, R4.reuse, 0x1 ;  /* 0x0000000495567211 */ /* 0x080fe200078008ff */
[----:B------:R0:W4:Y:S01]  /*1d40*/  LDG.E.U16 R127, desc[UR4][R84.64] ;  /* 0x00000004547f7981 */ /* 0x000122000c1e1500 */
[----:B-1----:R-:W-:-:S02]  /*1d50*/  LEA R90, P1, R117, R4, 0x1 ;  /* 0x00000004755a7211 */ /* 0x002fc400078208ff */
[-C--:B------:R-:W-:Y:S01]  /*1d60*/  LEA.HI.X.SX32 R87, R149, R0.reuse, 0x1, P0 ;  /* 0x0000000095577211 */ /* 0x080fe200000f0eff */
[----:B------:R1:W4:Y:S01]  /*1d70*/  LDG.E.U16 R123, desc[UR4][R94.64] ;  /* 0x000000045e7b7981 */ /* 0x000322000c1e1500 */
[----:B------:R-:W-:Y:S02]  /*1d80*/  LEA R157, R14, R157, 0x1 ;  /* 0x0000009d0e9d7211 */ /* 0x000fe400078e08ff */
[----:B------:R-:W-:Y:S01]  /*1d90*/  LEA.HI.X.SX32 R91, R117, R0, 0x1, P1 ;  /* 0x00000000755b7211 */ /* 0x000fe200008f0eff */
[----:B------:R1:W4:Y:S01]  /*1da0*/  LDG.E.U16 R137, desc[UR4][R80.64] ;  /* 0x0000000450897981 */ /* 0x000322000c1e1500 */
[----:B0-----:R-:W-:-:S03]  /*1db0*/  LEA R84, P0, R143, R4, 0x1 ;  /* 0x000000048f547211 */ /* 0x001fc600078008ff */
[----:B------:R0:W4:Y:S01]  /*1dc0*/  LDG.E.U16 R141, desc[UR4][R90.64] ;  /* 0x000000045a8d7981 */ /* 0x000122000c1e1500 */
[----:B------:R-:W-:Y:S02]  /*1dd0*/  LEA.HI.X.SX32 R85, R143, R0, 0x1, P0 ;  /* 0x000000008f557211 */ /* 0x000fe400000f0eff */
[-C--:B-1----:R-:W-:Y:S01]  /*1de0*/  LEA R94, P1, R157, R4.reuse, 0x1 ;  /* 0x000000049d5e7211 */ /* 0x082fe200078208ff */
[----:B------:R1:W4:Y:S01]  /*1df0*/  LDG.E.U16 R144, desc[UR4][R86.64] ;  /* 0x0000000456907981 */ /* 0x000322000c1e1500 */
[----:B------:R-:W-:Y:S02]  /*1e00*/  LEA R82, P0, R147, R4, 0x1 ;  /* 0x0000000493527211 */ /* 0x000fe400078008ff */
[-C--:B------:R-:W-:Y:S01]  /*1e10*/  LEA.HI.X.SX32 R95, R157, R0.reuse, 0x1, P1 ;  /* 0x000000009d5f7211 */ /* 0x080fe200008f0eff */
[----:B------:R1:W4:Y:S01]  /*1e20*/  LDG.E.U16 R117, desc[UR4][R84.64] ;  /* 0x0000000454757981 */ /* 0x000322000c1e1500 */
[----:B------:R-:W-:Y:S02]  /*1e30*/  LEA.HI.X.SX32 R83, R147, R0, 0x1, P0 ;  /* 0x0000000093537211 */ /* 0x000fe400000f0eff */
[-C--:B------:R-:W-:Y:S01]  /*1e40*/  LEA R78, P1, R145, R4.reuse, 0x1 ;  /* 0x00000004914e7211 */ /* 0x080fe200078208ff */
[----:B------:R-:W4:Y:S01]  /*1e50*/  LDG.E.U16 R143, desc[UR4][R94.64] ;  /* 0x000000045e8f7981 */ /* 0x000f22000c1e1500 */
[----:B------:R-:W-:-:S02]  /*1e60*/  LEA R80, P0, R133, R4, 0x1 ;  /* 0x0000000485507211 */ /* 0x000fc400078008ff */
[-C--:B------:R-:W-:Y:S01]  /*1e70*/  LEA.HI.X.SX32 R79, R145, R0.reuse, 0x1, P1 ;  /* 0x00000000914f7211 */ /* 0x080fe200008f0eff */
[----:B------:R-:W4:Y:S01]  /*1e80*/  LDG.E.U16 R130, desc[UR4][R82.64] ;  /* 0x0000000452827981 */ /* 0x000f22000c1e1500 */
[----:B------:R-:W-:Y:S02]  /*1e90*/  LEA.HI.X.SX32 R81, R133, R0, 0x1, P0 ;  /* 0x0000000085517211 */ /* 0x000fe400000f0eff */
[-C--:B------:R-:W-:Y:S01]  /*1ea0*/  LEA R100, P1, R151, R4.reuse, 0x1 ;  /* 0x0000000497647211 */ /* 0x080fe200078208ff */
[----:B------:R1:W4:Y:S01]  /*1eb0*/  LDG.E.U16 R126, desc[UR4][R78.64] ;  /* 0x000000044e7e7981 */ /* 0x000322000c1e1500 */
[----:B0-----:R-:W-:Y:S02]  /*1ec0*/  LEA R90, P0, R139, R4, 0x1 ;  /* 0x000000048b5a7211 */ /* 0x001fe400078008ff */
[----:B------:R-:W-:Y:S01]  /*1ed0*/  LEA R157, R14, R157, 0x1 ;  /* 0x0000009d0e9d7211 */ /* 0x000fe200078e08ff */
[----:B------:R-:W4:Y:S01]  /*1ee0*/  LDG.E.U16 R138, desc[UR4][R80.64] ;  /* 0x00000004508a7981 */ /* 0x000f22000c1e1500 */
[----:B------:R-:W-:-:S02]  /*1ef0*/  LEA.HI.X.SX32 R101, R151, R0, 0x1, P1 ;  /* 0x0000000097657211 */ /* 0x000fc400008f0eff */
[----:B------:R-:W-:Y:S02]  /*1f00*/  LEA.HI.X.SX32 R91, R139, R0, 0x1, P0 ;  /* 0x000000008b5b7211 */ /* 0x000fe400000f0eff */
[-C--:B-1----:R-:W-:Y:S01]  /*1f10*/  LEA R86, P1, R155, R4.reuse, 0x1 ;  /* 0x000000049b567211 */ /* 0x082fe200078208ff */
[----:B------:R0:W4:Y:S01]  /*1f20*/  LDG.E.U16 R133, desc[UR4][R100.64] ;  /* 0x0000000464857981 */ /* 0x000122000c1e1500 */
[----:B------:R-:W-:Y:S02]  /*1f30*/  LEA R84, P0, R157, R4, 0x1 ;  /* 0x000000049d547211 */ /* 0x000fe400078008ff */
[----:B------:R-:W-:Y:S02]  /*1f40*/  LEA R79, R14, R157, 0x1 ;  /* 0x0000009d0e4f7211 */ /* 0x000fe400078e08ff */
[-C--:B------:R-:W-:Y:S01]  /*1f50*/  LEA.HI.X.SX32 R87, R155, R0.reuse, 0x1, P1 ;  /* 0x000000009b577211 */ /* 0x080fe200008f0eff */
[----:B------:R-:W4:Y:S01]  /*1f60*/  LDG.E.U16 R14, desc[UR4][R90.64] ;  /* 0x000000045a0e7981 */ /* 0x000f22000c1e1500 */
[----:B------:R-:W-:-:S02]  /*1f70*/  LEA.HI.X.SX32 R85, R157, R0, 0x1, P0 ;  /* 0x000000009d557211 */ /* 0x000fc400000f0eff */
[-C--:B------:R-:W-:Y:S01]  /*1f80*/  LEA R82, P1, R79, R4.reuse, 0x1 ;  /* 0x000000044f527211 */ /* 0x080fe200078208ff */
[----:B------:R-:W4:Y:S01]  /*1f90*/  LDG.E.U16 R139, desc[UR4][R86.64] ;  /* 0x00000004568b7981 */ /* 0x000f22000c1e1500 */
[----:B------:R-:W-:Y:S02]  /*1fa0*/  LEA R78, P0, R105, R4, 0x1 ;  /* 0x00000004694e7211 */ /* 0x000fe400078008ff */
[-C--:B------:R-:W-:Y:S01]  /*1fb0*/  LEA.HI.X.SX32 R83, R79, R0.reuse, 0x1, P1 ;  /* 0x000000004f537211 */ /* 0x080fe200008f0eff */
[----:B------:R1:W4:Y:S01]  /*1fc0*/  LDG.E.U16 R145, desc[UR4][R84.64] ;  /* 0x0000000454917981 */ /* 0x000322000c1e1500 */
[----:B------:R-:W-:Y:S02]  /*1fd0*/  LEA.HI.X.SX32 R79, R105, R0, 0x1, P0 ;  /* 0x00000000694f7211 */ /* 0x000fe400000f0eff */
[-C--:B0-----:R-:W-:Y:S01]  /*1fe0*/  LEA R100, P0, R107, R4.reuse, 0x1 ;  /* 0x000000046b647211 */ /* 0x081fe200078008ff */
[----:B------:R0:W4:Y:S01]  /*1ff0*/  LDG.E.U16 R105, desc[UR4][R82.64] ;  /* 0x0000000452697981 */ /* 0x000122000c1e1500 */
[----:B------:R-:W-:-:S02]  /*2000*/  LEA R94, P1, R111, R4, 0x1 ;  /* 0x000000046f5e7211 */ /* 0x000fc400078208ff */
[----:B------:R-:W-:Y:S01]  /*2010*/  LEA.HI.X.SX32 R101, R107, R0, 0x1, P0 ;  /* 0x000000006b657211 */ /* 0x000fe200000f0eff */
[----:B------:R-:W4:Y:S01]  /*2020*/  LDG.E.U16 R78, desc[UR4][R78.64] ;  /* 0x000000044e4e7981 */ /* 0x000f22000c1e1500 */
[----:B------:R-:W-:Y:S02]  /*2030*/  LEA R80, P0, R125, R4, 0x1 ;  /* 0x000000047d507211 */ /* 0x000fe400078008ff */
[-C--:B------:R-:W-:Y:S01]  /*2040*/  LEA.HI.X.SX32 R95, R111, R0.reuse, 0x1, P1 ;  /* 0x000000006f5f7211 */ /* 0x080fe200008f0eff */
[----:B------:R-:W4:Y:S01]  /*2050*/  LDG.E.U16 R100, desc[UR4][R100.64] ;  /* 0x0000000464647981 */ /* 0x000f22000c1e1500 */
[----:B------:R-:W-:Y:S02]  /*2060*/  LEA.HI.X.SX32 R81, R125, R0, 0x1, P0 ;  /* 0x000000007d517211 */ /* 0x000fe400000f0eff */
[-C--:B-1----:R-:W-:Y:S01]  /*2070*/  LEA R84, P0, R129, R4.reuse, 0x1 ;  /* 0x0000000481547211 */ /* 0x082fe200078008ff */
[----:B------:R-:W4:Y:S01]  /*2080*/  LDG.E.U16 R94, desc[UR4][R94.64] ;  /* 0x000000045e5e7981 */ /* 0x000f22000c1e1500 */
[----:B------:R-:W-:-:S02]  /*2090*/  LEA R86, P1, R135, R4, 0x1 ;  /* 0x0000000487567211 */ /* 0x000fc400078208ff */
[-C--:B------:R-:W-:Y:S01]  /*20a0*/  LEA.HI.X.SX32 R85, R129, R0.reuse, 0x1, P0 ;  /* 0x0000000081557211 */ /* 0x080fe200000f0eff */
[----:B------:R1:W4:Y:S01]  /*20b0*/  LDG.E.U16 R80, desc[UR4][R80.64] ;  /* 0x0000000450507981 */ /* 0x000322000c1e1500 */
[----:B------:R-:W-:Y:S02]  /*20c0*/  LEA.HI.X.SX32 R87, R135, R0, 0x1, P1 ;  /* 0x0000000087577211 */ /* 0x000fe400008f0eff */
[-C--:B0-----:R-:W-:Y:S01]  /*20d0*/  LEA R82, P0, R119, R4.reuse, 0x1 ;  /* 0x0000000477527211 */ /* 0x081fe200078008ff */
[----:B------:R-:W4:Y:S01]  /*20e0*/  LDG.E.U16 R84, desc[UR4][R84.64] ;  /* 0x0000000454547981 */ /* 0x000f22000c1e1500 */
[----:B------:R-:W-:Y:S02]  /*20f0*/  LEA R90, P1, R131, R4, 0x1 ;  /* 0x00000004835a7211 */ /* 0x000fe400078208ff */
[-C--:B------:R-:W-:Y:S01]  /*2100*/  LEA.HI.X.SX32 R83, R119, R0.reuse, 0x1, P0 ;  /* 0x0000000077537211 */ /* 0x080fe200000f0eff */
[----:B------:R-:W4:Y:S01]  /*2110*/  LDG.E.U16 R86, desc[UR4][R86.64] ;  /* 0x0000000456567981 */ /* 0x000f22000c1e1500 */
[----:B------:R-:W-:-:S03]  /*2120*/  LEA.HI.X.SX32 R91, R131, R0, 0x1, P1 ;  /* 0x00000000835b7211 */ /* 0x000fc600008f0eff */
[----:B------:R-:W4:Y:S04]  /*2130*/  LDG.E.U16 R82, desc[UR4][R82.64] ;  /* 0x0000000452527981 */ /* 0x000f28000c1e1500 */
[----:B------:R-:W4:Y:S01]  /*2140*/  LDG.E.U16 R90, desc[UR4][R90.64] ;  /* 0x000000045a5a7981 */ /* 0x000f22000c1e1500 */
[----:B------:R-:W0:Y:S01]  /*2150*/  S2R R148, SR_CgaCtaId ;  /* 0x0000000000947919 */ /* 0x000e220000008800 */
[----:B------:R-:W-:Y:S02]  /*2160*/  LOP3.LUT R0, R216, 0x3f, RZ, 0xc0, !PT ;  /* 0x0000003fd8007812 */ /* 0x000fe400078ec0ff */
[----:B------:R-:W-:Y:S02]  /*2170*/  SHF.R.S32.HI R4, RZ, 0x6, R216 ;  /* 0x00000006ff047819 */ /* 0x000fe400000114d8 */
[----:B-1----:R-:W-:Y:S01]  /*2180*/  MOV R81, 0x400 ;  /* 0x0000040000517802 */ /* 0x002fe20000000f00 */
[----:B------:R-:W-:Y:S01]  /*2190*/  IMAD.SHL.U32 R79, R0, 0x2, RZ ;  /* 0x00000002004f7824 */ /* 0x000fe200078e00ff */
[----:B------:R-:W-:-:S04]  /*21a0*/  SGXT R4, R4, 0x1 ;  /* 0x000000010404781a */ /* 0x000fc80000000200 */
[----:B------:R-:W-:Y:S02]  /*21b0*/  LOP3.LUT R79, R79, 0x90, R4, 0x78, !PT ;  /* 0x000000904f4f7812 */ /* 0x000fe400078e7804 */
[----:B0-----:R-:W-:-:S04]  /*21c0*/  LEA R0, R148, R81, 0x18 ;  /* 0x0000005194007211 */ /* 0x001fc800078ec0ff */
[----:B------:R-:W-:-:S05]  /*21d0*/  IADD3 R4, R79, R0, RZ ;  /* 0x000000004f047210 */ /* 0x000fca0007ffe0ff */
[----:B------:R0:W-:Y:S02]  /*21e0*/  STS.U16 [R4+0x10000], R3 ;  /* 0x0100000304007388 */ /* 0x0001e40000000400 */
[----:B0-----:R-:W-:-:S04]  /*21f0*/  LOP3.LUT R3, R79, 0x20, RZ, 0x3c, !PT ;  /* 0x000000204f037812 */ /* 0x001fc800078e3cff */
[----:B------:R-:W-:Y:S01]  /*2200*/  IADD3 R3, R0, R3, RZ ;  /* 0x0000000300037210 */ /* 0x000fe20007ffe0ff */
[----:B------:R-:W-:Y:S04]  /*2210*/  STS.U16 [R4+0x10400], R8 ;  /* 0x0104000804007388 */ /* 0x000fe80000000400 */
        /* <DEDUP_REMOVED lines=10> */
[----:B--2---:R-:W-:Y:S04]  /*22c0*/  STS.U16 [R4+0x13000], R53 ;  /* 0x0130003504007388 */ /* 0x004fe80000000400 */
[----:B------:R-:W-:Y:S04]  /*22d0*/  STS.U16 [R4+0x13400], R57 ;  /* 0x0134003904007388 */ /* 0x000fe80000000400 */
[----:B------:R-:W-:Y:S04]  /*22e0*/  STS.U16 [R4+0x13800], R61 ;  /* 0x0138003d04007388 */ /* 0x000fe80000000400 */
[----:B------:R-:W-:Y:S04]  /*22f0*/  STS.U16 [R4+0x13c00], R65 ;  /* 0x013c004104007388 */ /* 0x000fe80000000400 */
[----:B------:R-:W-:Y:S04]  /*2300*/  STS.U16 [R4+0x14000], R69 ;  /* 0x0140004504007388 */ /* 0x000fe80000000400 */
[----:B------:R-:W-:Y:S04]  /*2310*/  STS.U16 [R4+0x14400], R73 ;  /* 0x0144004904007388 */ /* 0x000fe80000000400 */
[----:B-----5:R-:W-:Y:S04]  /*2320*/  STS.U16 [R4+0x14800], R77 ;  /* 0x0148004d04007388 */ /* 0x020fe80000000400 */
[----:B------:R-:W-:Y:S04]  /*2330*/  STS.U16 [R4+0x14c00], R93 ;  /* 0x014c005d04007388 */ /* 0x000fe80000000400 */
[----:B---3--:R-:W-:Y:S04]  /*2340*/  STS.U16 [R4+0x15000], R99 ;  /* 0x0150006304007388 */ /* 0x008fe80000000400 */
[----:B------:R-:W-:Y:S04]  /*2350*/  STS.U16 [R4+0x15400], R106 ;  /* 0x0154006a04007388 */ /* 0x000fe80000000400 */
[----:B------:R-:W-:Y:S04]  /*2360*/  STS.U16 [R4+0x15800], R112 ;  /* 0x0158007004007388 */ /* 0x000fe80000000400 */
[----:B------:R-:W-:Y:S04]  /*2370*/  STS.U16 [R4+0x15c00], R116 ;  /* 0x015c007404007388 */ /* 0x000fe80000000400 */
[----:B----4-:R-:W-:Y:S04]  /*2380*/  STS.U16 [R4+0x16000], R122 ;  /* 0x0160007a04007388 */ /* 0x010fe80000000400 */
[----:B------:R-:W-:Y:S04]  /*2390*/  STS.U16 [R4+0x16400], R124 ;  /* 0x0164007c04007388 */ /* 0x000fe80000000400 */
[----:B------:R-:W-:Y:S04]  /*23a0*/  STS.U16 [R4+0x16800], R128 ;  /* 0x0168008004007388 */ /* 0x000fe80000000400 */
[----:B------:R-:W-:Y:S04]  /*23b0*/  STS.U16 [R4+0x16c00], R132 ;  /* 0x016c008404007388 */ /* 0x000fe80000000400 */
[----:B------:R-:W-:Y:S04]  /*23c0*/  STS.U16 [R4+0x17000], R136 ;  /* 0x0170008804007388 */ /* 0x000fe80000000400 */
[----:B------:R-:W-:Y:S04]  /*23d0*/  STS.U16 [R4+0x17800], R142 ;  /* 0x0178008e04007388 */ /* 0x000fe80000000400 */
[----:B------:R-:W-:Y:S04]  /*23e0*/  STS.U16 [R4+0x17400], R140 ;  /* 0x0174008c04007388 */ /* 0x000fe80000000400 */
[----:B------:R-:W-:Y:S04]  /*23f0*/  STS.U16 [R4+0x17c00], R146 ;  /* 0x017c009204007388 */ /* 0x000fe80000000400 */
        /* <DEDUP_REMOVED lines=33> */
[----:B------:R0:W-:Y:S04]  /*2610*/  STS.U16 [R3+0x17d00], R143 ;  /* 0x017d008f03007388 */ /* 0x0001e80000000400 */
[----:B------:R-:W-:Y:S04]  /*2620*/  STS.U16 [R4+0x10200], R6 ;  /* 0x0102000604007388 */ /* 0x000fe80000000400 */
[----:B------:R-:W-:Y:S01]  /*2630*/  STS.U16 [R4+0x10600], R10 ;  /* 0x0106000a04007388 */ /* 0x000fe20000000400 */
[----:B0-----:R-:W-:-:S03]  /*2640*/  MOV R3, 0x3f800000 ;  /* 0x3f80000000037802 */ /* 0x001fc60000000f00 */
        /* <DEDUP_REMOVED lines=30> */
[----:B0-----:R-:W-:-:S05]  /*2830*/  IMAD.MOV.U32 R4, RZ, RZ, 0x3f800000 ;  /* 0x3f800000ff047424 */ /* 0x001fca00078e00ff */
[----:B------:R-:W-:Y:S04]  /*2840*/  STL [R1+0x378], R4 ;  /* 0x0003780401007387 */ /* 0x000fe80000100800 */
[----:B------:R0:W-:Y:S01]  /*2850*/  STL [R1+0x364], R3 ;  /* 0x0003640301007387 */ /* 0x0001e20000100800 */
[----:B------:R-:W-:Y:S02]  /*2860*/  LOP3.LUT R79, R79, 0x60, RZ, 0x3c, !PT ;  /* 0x000000604f4f7812 */ /* 0x000fe400078e3cff */
[----:B0-----:R-:W-:-:S04]  /*2870*/  IADD3 R3, R2, 0x40, RZ ;  /* 0x0000004002037810 */ /* 0x001fc80007ffe0ff */
[----:B------:R-:W-:Y:S02]  /*2880*/  ISETP.GE.AND P0, PT, R3, 0x1, PT ;  /* 0x000000010300780c */ /* 0x000fe40003f06270 */
[----:B------:R-:W-:Y:S02]  /*2890*/  IADD3 R79, R0, R79, RZ ;  /* 0x0000004f004f7210 */ /* 0x000fe40007ffe0ff */
[----:B------:R-:W-:Y:S02]  /*28a0*/  CS2R R26, SRZ ;  /* 0x00000000001a7805 */ /* 0x000fe4000001ff00 */
[----:B------:R-:W-:Y:S02]  /*28b0*/  MOV R5, 0xff800000 ;  /* 0xff80000000057802 */ /* 0x000fe40000000f00 */
[----:B------:R-:W-:Y:S02]  /*28c0*/  CS2R R30, SRZ ;  /* 0x00000000001e7805 */ /* 0x000fe4000001ff00 */
[----:B------:R-:W-:Y:S01]  /*28d0*/  MOV R6, 0xff800000 ;  /* 0xff80000000067802 */ /* 0x000fe20000000f00 */
[----:B------:R-:W-:Y:S01]  /*28e0*/  STS.U16 [R79+0x10300], R7 ;  /* 0x010300074f007388 */ /* 0x000fe20000000400 */
[----:B------:R-:W-:-:S02]  /*28f0*/  CS2R R34, SRZ ;  /* 0x0000000000227805 */ /* 0x000fc4000001ff00 */
[----:B------:R-:W-:Y:S02]  /*2900*/  CS2R R38, SRZ ;  /* 0x0000000000267805 */ /* 0x000fe4000001ff00 */
[----:B------:R-:W-:Y:S01]  /*2910*/  CS2R R42, SRZ ;  /* 0x00000000002a7805 */ /* 0x000fe2000001ff00 */
[----:B------:R-:W-:Y:S01]  /*2920*/  STS.U16 [R79+0x10700], R11 ;  /* 0x0107000b4f007388 */ /* 0x000fe20000000400 */
[----:B------:R-:W-:Y:S02]  /*2930*/  CS2R R46, SRZ ;  /* 0x00000000002e7805 */ /* 0x000fe4000001ff00 */
[----:B------:R-:W-:Y:S02]  /*2940*/  CS2R R50, SRZ ;  /* 0x0000000000327805 */ /* 0x000fe4000001ff00 */
[----:B------:R-:W-:Y:S01]  /*2950*/  CS2R R54, SRZ ;  /* 0x0000000000367805 */ /* 0x000fe2000001ff00 */
        /* <DEDUP_REMOVED lines=8> */
[----:B------:R0:W-:Y:S01]  /*29e0*/  STS.U16 [R79+0x11300], R24 ;  /* 0x011300184f007388 */ /* 0x0001e20000000400 */
[----:B------:R-:W-:-:S02]  /*29f0*/  CS2R R96, SRZ ;  /* 0x0000000000607805 */ /* 0x000fc4000001ff00 */
[----:B------:R-:W-:Y:S02]  /*2a00*/  CS2R R102, SRZ ;  /* 0x0000000000667805 */ /* 0x000fe4000001ff00 */
[----:B------:R-:W-:Y:S01]  /*2a10*/  CS2R R106, SRZ ;  /* 0x00000000006a7805 */ /* 0x000fe2000001ff00 */
[----:B------:R1:W-:Y:S01]  /*2a20*/  STS.U16 [R79+0x11700], R28 ;  /* 0x0117001c4f007388 */ /* 0x0003e20000000400 */
[----:B------:R-:W-:Y:S02]  /*2a30*/  CS2R R108, SRZ ;  /* 0x00000000006c7805 */ /* 0x000fe4000001ff00 */
[----:B------:R-:W-:Y:S02]  /*2a40*/  CS2R R112, SRZ ;  /* 0x0000000000707805 */ /* 0x000fe4000001ff00 */
[----:B------:R-:W-:Y:S01]  /*2a50*/  CS2R R116, SRZ ;  /* 0x0000000000747805 */ /* 0x000fe2000001ff00 */
[----:B------:R-:W-:Y:S01]  /*2a60*/  STS.U16 [R79+0x17f00], R105 ;  /* 0x017f00694f007388 */ /* 0x000fe20000000400 */
[----:B------:R-:W-:-:S02]  /*2a70*/  CS2R R118, SRZ ;  /* 0x0000000000767805 */ /* 0x000fc4000001ff00 */
[----:B0-----:R-:W-:Y:S02]  /*2a80*/  CS2R R24, SRZ ;  /* 0x0000000000187805 */ /* 0x001fe4000001ff00 */
[----:B------:R-:W-:Y:S01]  /*2a90*/  CS2R R120, SRZ ;  /* 0x0000000000787805 */ /* 0x000fe2000001ff00 */
[----:B------:R0:W-:Y:S01]  /*2aa0*/  STS.U16 [R79+0x11b00], R32 ;  /* 0x011b00204f007388 */ /* 0x0001e20000000400 */
[----:B------:R-:W-:Y:S02]  /*2ab0*/  CS2R R122, SRZ ;  /* 0x00000000007a7805 */ /* 0x000fe4000001ff00 */
[----:B-1----:R-:W-:Y:S02]  /*2ac0*/  CS2R R28, SRZ ;  /* 0x00000000001c7805 */ /* 0x002fe4000001ff00 */
[----:B------:R-:W-:Y:S01]  /*2ad0*/  CS2R R124, SRZ ;  /* 0x00000000007c7805 */ /* 0x000fe2000001ff00 */
[----:B------:R1:W-:Y:S01]  /*2ae0*/  STS.U16 [R79+0x11f00], R36 ;  /* 0x011f00244f007388 */ /* 0x0003e20000000400 */
[----:B------:R-:W-:-:S02]  /*2af0*/  CS2R R126, SRZ ;  /* 0x00000000007e7805 */ /* 0x000fc4000001ff00 */
[----:B------:R-:W-:Y:S02]  /*2b00*/  CS2R R128, SRZ ;  /* 0x0000000000807805 */ /* 0x000fe4000001ff00 */
[----:B------:R-:W-:Y:S01]  /*2b10*/  CS2R R130, SRZ ;  /* 0x0000000000827805 */ /* 0x000fe2000001ff00 */
[----:B------:R2:W-:Y:S01]  /*2b20*/  STS.U16 [R79+0x12300], R40 ;  /* 0x012300284f007388 */ /* 0x0005e20000000400 */
[----:B------:R-:W-:Y:S02]  /*2b30*/  CS2R R132, SRZ ;  /* 0x0000000000847805 */ /* 0x000fe4000001ff00 */
[----:B0-----:R-:W-:Y:S02]  /*2b40*/  CS2R R32, SRZ ;  /* 0x0000000000207805 */ /* 0x001fe4000001ff00 */
[----:B------:R-:W-:Y:S01]  /*2b50*/  CS2R R134, SRZ ;  /* 0x0000000000867805 */ /* 0x000fe2000001ff00 */
[----:B------:R0:W-:Y:S01]  /*2b60*/  STS.U16 [R79+0x12700], R44 ;  /* 0x0127002c4f007388 */ /* 0x0001e20000000400 */
[----:B------:R-:W-:-:S02]  /*2b70*/  CS2R R136, SRZ ;  /* 0x0000000000887805 */ /* 0x000fc4000001ff00 */
[----:B-1----:R-:W-:Y:S02]  /*2b80*/  CS2R R36, SRZ ;  /* 0x0000000000247805 */ /* 0x002fe4000001ff00 */
[----:B------:R-:W-:Y:S01]  /*2b90*/  CS2R R138, SRZ ;  /* 0x00000000008a7805 */ /* 0x000fe2000001ff00 */
[----:B------:R1:W-:Y:S01]  /*2ba0*/  STS.U16 [R79+0x12b00], R48 ;  /* 0x012b00304f007388 */ /* 0x0003e20000000400 */
[----:B------:R-:W-:Y:S02]  /*2bb0*/  CS2R R140, SRZ ;  /* 0x00000000008c7805 */ /* 0x000fe4000001ff00 */
[----:B--2---:R-:W-:Y:S02]  /*2bc0*/  CS2R R40, SRZ ;  /* 0x0000000000287805 */ /* 0x004fe4000001ff00 */
[----:B------:R-:W-:Y:S01]  /*2bd0*/  CS2R R142, SRZ ;  /* 0x00000000008e7805 */ /* 0x000fe2000001ff00 */
[----:B------:R2:W-:Y:S01]  /*2be0*/  STS.U16 [R79+0x12f00], R52 ;  /* 0x012f00344f007388 */ /* 0x0005e20000000400 */
        /* <DEDUP_REMOVED lines=8> */
[----:B------:R-:W-:-:S02]  /*2c70*/  LOP3.LUT R10, R216, 0x7f, RZ, 0xc0, !PT ;  /* 0x0000007fd80a7812 */ /* 0x000fc400078ec0ff */
[----:B--2---:R-:W-:Y:S01]  /*2c80*/  CS2R R52, SRZ ;  /* 0x0000000000347805 */ /* 0x004fe2000001ff00 */
[----:B------:R2:W-:Y:S01]  /*2c90*/  STS.U16 [R79+0x13b00], R64 ;  /* 0x013b00404f007388 */ /* 0x0005e20000000400 */
[----:B0-----:R-:W-:-:S03]  /*2ca0*/  CS2R R56, SRZ ;  /* 0x0000000000387805 */ /* 0x001fc6000001ff00 */
[----:B------:R0:W-:Y:S01]  /*2cb0*/  STS.U16 [R79+0x13f00], R68 ;  /* 0x013f00444f007388 */ /* 0x0001e20000000400 */
[----:B-1----:R-:W-:-:S03]  /*2cc0*/  CS2R R60, SRZ ;  /* 0x00000000003c7805 */ /* 0x002fc6000001ff00 */
[----:B------:R1:W-:Y:S01]  /*2cd0*/  STS.U16 [R79+0x14300], R72 ;  /* 0x014300484f007388 */ /* 0x0003e20000000400 */
[----:B--2---:R-:W-:-:S03]  /*2ce0*/  CS2R R64, SRZ ;  /* 0x0000000000407805 */ /* 0x004fc6000001ff00 */
        /* <DEDUP_REMOVED lines=12> */
[----:B------:R-:W-:Y:S01]  /*2db0*/  STS.U16 [R79+0x15f00], R78 ;  /* 0x015f004e4f007388 */ /* 0x000fe20000000400 */
[----:B0-----:R-:W-:-:S03]  /*2dc0*/  CS2R R110, SRZ ;  /* 0x00000000006e7805 */ /* 0x001fc6000001ff00 */
[----:B------:R0:W-:Y:S01]  /*2dd0*/  STS.U16 [R79+0x16300], R100 ;  /* 0x016300644f007388 */ /* 0x0001e20000000400 */
[----:B-1----:R-:W-:-:S03]  /*2de0*/  CS2R R114, SRZ ;  /* 0x0000000000727805 */ /* 0x002fc6000001ff00 */
[----:B------:R1:W-:Y:S04]  /*2df0*/  STS.U16 [R79+0x16700], R94 ;  /* 0x0167005e4f007388 */ /* 0x0003e80000000400 */
        /* <DEDUP_REMOVED lines=9> */
[----:B-1----:R-:W-:Y:S02]  /*2e90*/  CS2R R86, SRZ ;  /* 0x0000000000567805 */ /* 0x002fe4000001ff00 */
[----:B--2---:R-:W-:Y:S02]  /*2ea0*/  CS2R R82, SRZ ;  /* 0x0000000000527805 */ /* 0x004fe4000001ff00 */
[----:B0-----:R-:W-:Y:S02]  /*2eb0*/  CS2R R78, SRZ ;  /* 0x00000000004e7805 */ /* 0x001fe4000001ff00 */
[----:B------:R-:W-:Y:S01]  /*2ec0*/  CS2R R90, SRZ ;  /* 0x00000000005a7805 */ /* 0x000fe2000001ff00 */
[----:B------:R-:W-:Y:S06]  /*2ed0*/  @!P0 BRA `(.L_x_0) ;  /* 0x0000016000e88947 */ /* 0x000fec0003800000 */
[----:B------:R-:W0:Y:S01]  /*2ee0*/  LDC.64 R4, c[0x0][0x260] ;  /* 0x00009800ff047b82 */ /* 0x000e220000000a00 */
[----:B------:R-:W-:Y:S02]  /*2ef0*/  SHF.R.U32.HI R3, RZ, 0x1, R216 ;  /* 0x00000001ff037819 */ /* 0x000fe400000116d8 */
[----:B------:R-:W-:Y:S02]  /*2f00*/  CS2R R24, SRZ ;  /* 0x0000000000187805 */ /* 0x000fe4000001ff00 */
[----:B------:R-:W-:Y:S02]  /*2f10*/  CS2R R26, SRZ ;  /* 0x00000000001a7805 */ /* 0x000fe4000001ff00 */
[----:B------:R-:W-:Y:S02]  /*2f20*/  CS2R R28, SRZ ;  /* 0x00000000001c7805 */ /* 0x000fe4000001ff00 */
[----:B------:R-:W-:Y:S02]  /*2f30*/  CS2R R30, SRZ ;  /* 0x00000000001e7805 */ /* 0x000fe4000001ff00 */
[----:B------:R-:W-:-:S02]  /*2f40*/  CS2R R32, SRZ ;  /* 0x0000000000207805 */ /* 0x000fc4000001ff00 */
[----:B------:R-:W-:Y:S01]  /*2f50*/  CS2R R34, SRZ ;  /* 0x0000000000227805 */ /* 0x000fe2000001ff00 */
[----:B------:R-:W1:Y:S01]  /*2f60*/  LDC R7, c[0x0][0x258] ;  /* 0x00009600ff077b82 */ /* 0x000e620000000800 */
[----:B------:R-:W-:Y:S02]  /*2f70*/  CS2R R36, SRZ ;  /* 0x0000000000247805 */ /* 0x000fe4000001ff00 */
[----:B------:R-:W-:Y:S02]  /*2f80*/  CS2R R38, SRZ ;  /* 0x0000000000267805 */ /* 0x000fe4000001ff00 */
[----:B------:R-:W-:Y:S02]  /*2f90*/  CS2R R40, SRZ ;  /* 0x0000000000287805 */ /* 0x000fe4000001ff00 */
[----:B------:R-:W-:Y:S02]  /*2fa0*/  CS2R R42, SRZ ;  /* 0x00000000002a7805 */ /* 0x000fe4000001ff00 */
[----:B------:R-:W-:-:S02]  /*2fb0*/  CS2R R44, SRZ ;  /* 0x00000000002c7805 */ /* 0x000fc4000001ff00 */
[----:B------:R-:W-:Y:S02]  /*2fc0*/  CS2R R46, SRZ ;  /* 0x00000000002e7805 */ /* 0x000fe4000001ff00 */
[----:B------:R-:W-:Y:S01]  /*2fd0*/  CS2R R48, SRZ ;  /* 0x0000000000307805 */ /* 0x000fe2000001ff00 */
[----:B------:R-:W2:Y:S01]  /*2fe0*/  LDC.64 R8, c[0x0][0x220] ;  /* 0x00008800ff087b82 */ /* 0x000ea20000000a00 */
[----:B------:R-:W-:Y:S02]  /*2ff0*/  CS2R R50, SRZ ;  /* 0x0000000000327805 */ /* 0x000fe4000001ff00 */
[----:B------:R-:W-:Y:S02]  /*3000*/  CS2R R52, SRZ ;  /* 0x0000000000347805 */ /* 0x000fe4000001ff00 */
[----:B------:R-:W-:Y:S02]  /*3010*/  CS2R R54, SRZ ;  /* 0x0000000000367805 */ /* 0x000fe4000001ff00 */
[----:B------:R-:W-:-:S02]  /*3020*/  CS2R R56, SRZ ;  /* 0x0000000000387805 */ /* 0x000fc4000001ff00 */
[----:B------:R-:W-:Y:S02]  /*3030*/  CS2R R58, SRZ ;  /* 0x00000000003a7805 */ /* 0x000fe4000001ff00 */
[----:B------:R-:W-:Y:S02]  /*3040*/  CS2R R60, SRZ ;  /* 0x00000000003c7805 */ /* 0x000fe4000001ff00 */
[----:B------:R-:W-:Y:S02]  /*3050*/  CS2R R62, SRZ ;  /* 0x00000000003e7805 */ /* 0x000fe4000001ff00 */
[----:B0-----:R-:W-:Y:S01]  /*3060*/  MOV R12, R4 ;  /* 0x00000004000c7202 */ /* 0x001fe20000000f00 */
[----:B------:R0:W-:Y:S01]  /*3070*/  STL [R1+0x37c], R5 ;  /* 0x00037c0501007387 */ /* 0x0001e20000100800 */
[----:B------:R-:W-:Y:S01]  /*3080*/  SHF.R.U32.HI R4, RZ, 0x2, R216 ;  /* 0x00000002ff047819 */ /* 0x000fe200000116d8 */
[----:B------:R-:W3:Y:S01]  /*3090*/  LDC.64 R222, c[0x0][0x218] ;  /* 0x00008600ffde7b82 */ /* 0x000ee20000000a00 */
[----:B------:R-:W-:-:S02]  /*30a0*/  MOV R13, R5 ;  /* 0x00000005000d7202 */ /* 0x000fc40000000f00 */
[----:B------:R-:W-:Y:S02]  /*30b0*/  CS2R R64, SRZ ;  /* 0x0000000000407805 */ /* 0x000fe4000001ff00 */
[----:B------:R-:W-:Y:S02]  /*30c0*/  SGXT.U32 R4, R4, 0x3 ;  /* 0x000000030404781a */ /* 0x000fe40000000000 */
[----:B------:R-:W-:Y:S02]  /*30d0*/  CS2R R66, SRZ ;  /* 0x0000000000427805 */ /* 0x000fe4000001ff00 */
[----:B------:R-:W-:Y:S02]  /*30e0*/  CS2R R68, SRZ ;  /* 0x0000000000447805 */ /* 0x000fe4000001ff00 */
[----:B------:R-:W-:Y:S02]  /*30f0*/  CS2R R70, SRZ ;  /* 0x0000000000467805 */ /* 0x000fe4000001ff00 */
[----:B------:R-:W-:Y:S01]  /*3100*/  LOP3.LUT R3, R4, 0x30, R3, 0xf8, !PT ;  /* 0x0000003004037812 */ /* 0x000fe200078ef803 */
[----:B------:R-:W4:Y:S01]  /*3110*/  LDC.64 R216, c[0x0][0x250] ;  /* 0x00009400ffd87b82 */ /* 0x000f220000000a00 */
[----:B0-----:R-:W-:Y:S01]  /*3120*/  SHF.R.U32.HI R5, RZ, 0x4, R0 ;  /* 0x00000004ff057819 */ /* 0x001fe20000011600 */
[----:B------:R-:W-:Y:S01]  /*3130*/  VIADD R4, R0, 0x10000 ;  /* 0x0001000000047836 */ /* 0x000fe20000000000 */
[----:B------:R-:W-:Y:S01]  /*3140*/  LOP3.LUT R2, R3, R2, RZ, 0xfc, !PT ;  /* 0x0000000203027212 */ /* 0x000fe200078efcff */
[----:B------:R-:W-:Y:S01]  /*3150*/  IMAD R3, R220, R12, RZ ;  /* 0x0000000cdc037224 */ /* 0x000fe200078e02ff */
[----:B------:R-:W-:-:S02]  /*3160*/  SGXT.U32 R5, R5, 0xe ;  /* 0x0000000e0505781a */ /* 0x000fc40000000000 */
[----:B------:R-:W-:Y:S02]  /*3170*/  CS2R R72, SRZ ;  /* 0x0000000000487805 */ /* 0x000fe4000001ff00 */
[----:B------:R-:W-:Y:S01]  /*3180*/  CS2R R74, SRZ ;  /* 0x00000000004a7805 */ /* 0x000fe2000001ff00 */
[----:B------:R-:W0:Y:S01]  /*3190*/  LDC R212, c[0x0][0x268] ;  /* 0x00009a00ffd47b82 */ /* 0x000e220000000800 */
[C---:B------:R-:W-:Y:S02]  /*31a0*/  IADD3 R6, P0, R5.reuse, 0x2, RZ ;  /* 0x0000000205067810 */ /* 0x040fe40007f1e0ff */
[----:B------:R-:W-:Y:S02]  /*31b0*/  CS2R R76, SRZ ;  /* 0x00000000004c7805 */ /* 0x000fe4000001ff00 */
[----:B------:R-:W-:Y:S02]  /*31c0*/  R2UR UR58, R5 ;  /* 0x00000000053a72ca */ /* 0x000fe400000e0000 */
[----:B------:R-:W-:-:S02]  /*31d0*/  CS2R R78, SRZ ;  /* 0x00000000004e7805 */ /* 0x000fc4000001ff00 */
[----:B------:R-:W-:Y:S02]  /*31e0*/  SHF.R.U32.HI R5, RZ, 0x4, R4 ;  /* 0x00000004ff057819 */ /* 0x000fe40000011604 */
[----:B------:R-:W-:Y:S02]  /*31f0*/  CS2R R80, SRZ ;  /* 0x0000000000507805 */ /* 0x000fe4000001ff00 */
[----:B------:R-:W-:Y:S01]  /*3200*/  MOV R4, RZ ;  /* 0x000000ff00047202 */ /* 0x000fe20000000f00 */
[----:B------:R-:W0:Y:S01]  /*3210*/  LDC R227, c[0x0][0x268] ;  /* 0x00009a00ffe37b82 */ /* 0x000e220000000800 */
[----:B------:R-:W-:Y:S01]  /*3220*/  SGXT.U32 R12, R5, 0xe ;  /* 0x0000000e050c781a */ /* 0x000fe20000000000 */
[----:B------:R-:W-:Y:S01]  /*3230*/  IMAD R5, R10, R13, RZ ;  /* 0x0000000d0a057224 */ /* 0x000fe200078e02ff */
[----:B------:R-:W-:Y:S02]  /*3240*/  IADD3.X R4, R4, 0x40000040, RZ, P0, !PT ;  /* 0x4000004004047810 */ /* 0x000fe400007fe4ff */
[----:B------:R-:W-:-:S02]  /*3250*/  CS2R R82, SRZ ;  /* 0x0000000000527805 */ /* 0x000fc4000001ff00 */
[----:B------:R-:W-:Y:S02]  /*3260*/  R2UR UR10, R6 ;  /* 0x00000000060a72ca */ /* 0x000fe400000e0000 */
[----:B------:R-:W-:Y:S02]  /*3270*/  CS2R R84, SRZ ;  /* 0x0000000000547805 */ /* 0x000fe4000001ff00 */
[----:B------:R-:W-:Y:S01]  /*3280*/  IADD3 R6, P1, R12, 0x80, RZ ;  /* 0x000000800c067810 */ /* 0x000fe20007f3e0ff */
[----:B----4-:R-:W-:Y:S01]  /*3290*/  IMAD R216, R220, R216, RZ ;  /* 0x000000d8dcd87224 */ /* 0x010fe200078e02ff */
[----:B------:R-:W-:Y:S01]  /*32a0*/  SHF.L.U32 R219, R3, 0x1, RZ ;  /* 0x0000000103db7819 */ /* 0x000fe200000006ff */
[----:B------:R-:W4:Y:S01]  /*32b0*/  LDC R142, c[0x0][0x268] ;  /* 0x00009a00ff8e7b82 */ /* 0x000f220000000800 */
[C---:B------:R-:W-:Y:S01]  /*32c0*/  SHF.L.U32 R218, R5.reuse, 0x1, RZ ;  /* 0x0000000105da7819 */ /* 0x040fe200000006ff */
[----:B------:R-:W-:Y:S01]  /*32d0*/  IMAD.HI R5, R5, 0x2, RZ ;  /* 0x0000000205057827 */ /* 0x000fe200078e02ff */
[----:B------:R-:W-:-:S02]  /*32e0*/  R2UR UR11, R4 ;  /* 0x00000000040b72ca */ /* 0x000fc400000e0000 */
[----:B------:R-:W-:Y:S02]  /*32f0*/  CS2R R86, SRZ ;  /* 0x0000000000567805 */ /* 0x000fe4000001ff00 */
[----:B------:R-:W-:Y:S01]  /*3300*/  R2UR UR8, R6 ;  /* 0x00000000060872ca */ /* 0x000fe200000e0000 */
[----:B-1----:R-:W-:Y:S01]  /*3310*/  IMAD R4, R10, R7, RZ ;  /* 0x000000070a047224 */ /* 0x002fe200078e02ff */
[----:B--2---:R-:W-:Y:S01]  /*3320*/  IADD3 R218, P2, P3, R218, R8, R219 ;  /* 0x00000008dada7210 */ /* 0x004fe20007b5e0db */
[----:B------:R-:W-:Y:S01]  /*3330*/  IMAD.HI R6, R3, 0x2, RZ ;  /* 0x0000000203067827 */ /* 0x000fe200078e02ff */
[----:B---3--:R-:W-:Y:S01]  /*3340*/  LEA R222, P0, R216, R222, 0x1 ;  /* 0x000000ded8de7211 */ /* 0x008fe200078008ff */
[----:B------:R-:W1:Y:S01]  /*3350*/  LDC R153, c[0x0][0x268] ;  /* 0x00009a00ff997b82 */ /* 0x000e620000000800 */
[----:B------:R-:W-:Y:S01]  /*3360*/  MOV R8, RZ ;  /* 0x000000ff00087202 */ /* 0x000fe20000000f00 */
[C---:B0-----:R-:W-:Y:S01]  /*3370*/  IMAD.SHL.U32 R229, R212.reuse, 0x2, RZ ;  /* 0x00000002d4e57824 */ /* 0x041fe200078e00ff */
[----:B------:R-:W-:Y:S01]  /*3380*/  LEA R3, R7, R4, 0x7 ;  /* 0x0000000407037211 */ /* 0x000fe200078e38ff */
[----:B------:R-:W-:Y:S01]  /*3390*/  IMAD R233, R212, 0x9, RZ ;  /* 0x00000009d4e97824 */ /* 0x000fe200078e02ff */
[----:B------:R-:W-:Y:S01]  /*33a0*/  LEA.HI.X.SX32 R216, R216, R223, 0x1, P0 ;  /* 0x000000dfd8d87211 */ /* 0x000fe200000f0eff */
[----:B------:R-:W-:Y:S01]  /*33b0*/  IMAD R135, R212, 0x6, RZ ;  /* 0x00000006d4877824 */ /* 0x000fe200078e02ff */
[----:B------:R-:W-:Y:S01]  /*33c0*/  IADD3.X R8, R8, 0x40000040, RZ, P1, !PT ;  /* 0x4000004008087810 */ /* 0x000fe20000ffe4ff */
[----:B------:R-:W-:Y:S01]  /*33d0*/  IMAD R136, R212, 0xc, RZ ;  /* 0x0000000cd4887824 */ /* 0x000fe200078e02ff */
[-C--:B------:R-:W-:Y:S01]  /*33e0*/  LEA R220, P0, R4, R222.reuse, 0x1 ;  /* 0x000000de04dc7211 */ /* 0x080fe200078008ff */
[----:B------:R-:W0:Y:S01]  /*33f0*/  LDC R226, c[0x0][0x268] ;  /* 0x00009a00ffe27b82 */ /* 0x000e220000000800 */
[----:B------:R-:W-:-:S02]  /*3400*/  LEA R222, P1, R3, R222, 0x1 ;  /* 0x000000de03de7211 */ /* 0x000fc400078208ff */
[----:B------:R-:W-:Y:S02]  /*3410*/  CS2R R88, SRZ ;  /* 0x0000000000587805 */ /* 0x000fe4000001ff00 */
[-C--:B------:R-:W-:Y:S02]  /*3420*/  LEA.HI.X.SX32 R221, R4, R216.reuse, 0x1, P0 ;  /* 0x000000d804dd7211 */ /* 0x080fe400000f0eff */
[----:B------:R-:W-:Y:S02]  /*3430*/  CS2R R90, SRZ ;  /* 0x00000000005a7805 */ /* 0x000fe4000001ff00 */
[----:B------:R-:W-:Y:S01]  /*3440*/  IADD3.X R219, R5, R9, R6, P2, P3 ;  /* 0x0000000905db7210 */ /* 0x000fe200017e6406 */
[----:B------:R-:W-:Y:S01]  /*3450*/  IMAD.MOV.U32 R5, RZ, RZ, 0x3f800000 ;  /* 0x3f800000ff057424 */ /* 0x000fe200078e00ff */
[----:B------:R-:W-:Y:S01]  /*3460*/  LEA.HI.X.SX32 R223, R3, R216, 0x1, P1 ;  /* 0x000000d803df7211 */ /* 0x000fe200008f0eff */
[----:B------:R-:W-:Y:S01]  /*3470*/  STL.64 [R1+0xb78], R220 ;  /* 0x000b78dc01007387 */ /* 0x000fe20000100a00 */
[C---:B------:R-:W-:Y:S01]  /*3480*/  SHF.L.U32 R225, R212.reuse, 0x2, RZ ;  /* 0x00000002d4e17819 */ /* 0x040fe200000006ff */
[----:B------:R-:W2:Y:S01]  /*3490*/  LDC R6, c[0x0][0x268] ;  /* 0x00009a00ff067b82 */ /* 0x000ea20000000800 */
[----:B------:R-:W-:Y:S01]  /*34a0*/  SHF.L.U32 R214, R212, 0x3, RZ ;  /* 0x00000003d4d67819 */ /* 0x000fe200000006ff */
[----:B------:R-:W-:Y:S01]  /*34b0*/  STL.64 [R1+0xb80], R222 ;  /* 0x000b80de01007387 */ /* 0x000fe20000100a00 */
[----:B------:R-:W-:-:S02]  /*34c0*/  MOV R3, RZ ;  /* 0x000000ff00037202 */ /* 0x000fc40000000f00 */
[----:B------:R-:W-:Y:S02]  /*34d0*/  CS2R R92, SRZ ;  /* 0x00000000005c7805 */ /* 0x000fe4000001ff00 */
[----:B------:R-:W-:Y:S01]  /*34e0*/  MOV R4, 0xff800000 ;  /* 0xff80000000047802 */ /* 0x000fe20000000f00 */
[----:B------:R3:W-:Y:S01]  /*34f0*/  STL [R1+0x378], R5 ;  /* 0x0003780501007387 */ /* 0x0007e20000100800 */
[----:B------:R-:W-:Y:S01]  /*3500*/  R2UR UR9, R8 ;  /* 0x00000000080972ca */ /* 0x000fe200000e0000 */
[----:B------:R-:W4:Y:S01]  /*3510*/  LDC R7, c[0x0][0x268] ;  /* 0x00009a00ff077b82 */ /* 0x000f220000000800 */
[----:B------:R-:W-:Y:S01]  /*3520*/  CS2R R94, SRZ ;  /* 0x00000000005e7805 */ /* 0x000fe2000001ff00 */
[----:B------:R1:W-:Y:S01]  /*3530*/  STL.64 [R1+0xb88], R2 ;  /* 0x000b880201007387 */ /* 0x0003e20000100a00 */
[----:B------:R-:W-:Y:S02]  /*3540*/  CS2R R96, SRZ ;  /* 0x0000000000607805 */ /* 0x000fe4000001ff00 */
[----:B------:R-:W-:-:S02]  /*3550*/  CS2R R98, SRZ ;  /* 0x0000000000627805 */ /* 0x000fc4000001ff00 */
[----:B------:R-:W-:Y:S01]  /*3560*/  CS2R R100, SRZ ;  /* 0x0000000000647805 */ /* 0x000fe2000001ff00 */
[----:B------:R2:W-:Y:S01]  /*3570*/  STL [R1+0x35c], R4 ;  /* 0x00035c0401007387 */ /* 0x0005e20000100800 */
[----:B0-----:R-:W-:Y:S01]  /*3580*/  IMAD R122, R226, 0x5a, RZ ;  /* 0x0000005ae27a7824 */ /* 0x001fe200078e02ff */
[----:B------:R-:W0:Y:S01]  /*3590*/  LDC R216, c[0x0][0x268] ;  /* 0x00009a00ffd87b82 */ /* 0x000e220000000800 */
[----:B---3--:R-:W-:Y:S01]  /*35a0*/  IMAD R5, R212, 0xa, RZ ;  /* 0x0000000ad4057824 */ /* 0x008fe200078e02ff */
[----:B------:R-:W-:Y:S02]  /*35b0*/  SHF.L.U32 R212, R227, 0x4, RZ ;  /* 0x00000004e3d47819 */ /* 0x000fe400000006ff */
[----:B------:R-:W-:Y:S02]  /*35c0*/  CS2R R102, SRZ ;  /* 0x0000000000667805 */ /* 0x000fe4000001ff00 */
[----:B------:R-:W-:Y:S02]  /*35d0*/  CS2R R104, SRZ ;  /* 0x0000000000687805 */ /* 0x000fe4000001ff00 */
[----:B------:R-:W-:-:S02]  /*35e0*/  CS2R R106, SRZ ;  /* 0x00000000006a7805 */ /* 0x000fc4000001ff00 */
[----:B-1----:R-:W-:Y:S02]  /*35f0*/  MOV R3, 0xff800000 ;  /* 0xff80000000037802 */ /* 0x002fe40000000f00 */
[----:B------:R-:W-:Y:S01]  /*3600*/  CS2R R108, SRZ ;  /* 0x00000000006c7805 */ /* 0x000fe2000001ff00 */
[----:B------:R-:W1:Y:S01]  /*3610*/  LDC R227, c[0x0][0x268] ;  /* 0x00009a00ffe37b82 */ /* 0x000e620000000800 */
[----:B------:R-:W-:Y:S01]  /*3620*/  MOV R2, 0x3f800000 ;  /* 0x3f80000000027802 */ /* 0x000fe20000000f00 */
[----:B--2---:R-:W-:Y:S01]  /*3630*/  IMAD R6, R6, 0x9e, RZ ;  /* 0x0000009e06067824 */ /* 0x004fe200078e02ff */
[----:B------:R2:W-:Y:S01]  /*3640*/  STL [R1+0x360], R3 ;  /* 0x0003600301007387 */ /* 0x0005e20000100800 */
[----:B------:R-:W-:Y:S02]  /*3650*/  MOV R4, RZ ;  /* 0x000000ff00047202 */ /* 0x000fe40000000f00 */
[----:B------:R-:W-:Y:S01]  /*3660*/  CS2R R110, SRZ ;  /* 0x00000000006e7805 */ /* 0x000fe2000001ff00 */
[----:B------:R-:W-:Y:S01]  /*3670*/  UMOV UR59, 0x40000040 ;  /* 0x40000040003b7882 */ /* 0x000fe20000000000 */
[----:B------:R-:W-:Y:S01]  /*3680*/  STL [R1+0x2e4], RZ ;  /* 0x0002e4ff01007387 */ /* 0x000fe20000100800 */
[----:B------:R-:W3:Y:S01]  /*3690*/  LDC R226, c[0x0][0x268] ;  /* 0x00009a00ffe27b82 */ /* 0x000ee20000000800 */
[----:B----4-:R-:W-:-:S02]  /*36a0*/  IMAD R7, R7, 0x14, RZ ;  /* 0x0000001407077824 */ /* 0x010fc400078e02ff */
[----:B------:R4:W-:Y:S01]  /*36b0*/  STL [R1+0x364], R2 ;  /* 0x0003640201007387 */ /* 0x0009e20000100800 */
[----:B--2---:R-:W-:-:S03]  /*36c0*/  IMAD R3, R153, 0x13c, RZ ;  /* 0x0000013c99037824 */ /* 0x004fc600078e02ff */
[----:B------:R2:W-:Y:S01]  /*36d0*/  STL.64 [R1+0xbc8], R6 ;  /* 0x000bc80601007387 */ /* 0x0005e20000100a00 */
[----:B------:R-:W2:Y:S01]  /*36e0*/  LDC R235, c[0x0][0x268] ;  /* 0x00009a00ffeb7b82 */ /* 0x000ea20000000800 */
[----:B0-----:R-:W-:Y:S02]  /*36f0*/  IMAD R126, R216, 0x2e, RZ ;  /* 0x0000002ed87e7824 */ /* 0x001fe400078e02ff */
[----:B----4-:R-:W-:Y:S02]  /*3700*/  IMAD R2, R142, 0x144, RZ ;  /* 0x000001448e027824 */ /* 0x010fe400078e02ff */
[----:B-1----:R-:W-:-:S03]  /*3710*/  IMAD R121, R227, 0xb2, RZ ;  /* 0x000000b2e3797824 */ /* 0x002fc600078e02ff */
[----:B------:R-:W0:Y:S01]  /*3720*/  LDC R216, c[0x0][0x268] ;  /* 0x00009a00ffd87b82 */ /* 0x000e220000000800 */
[----:B------:R1:W-:Y:S01]  /*3730*/  STL [R1+0xba8], R2 ;  /* 0x000ba80201007387 */ /* 0x0003e20000100800 */
[----:B---3--:R-:W-:-:S06]  /*3740*/  IMAD R127, R226, 0x5c, RZ ;  /* 0x0000005ce27f7824 */ /* 0x008fcc00078e02ff */
[----:B------:R-:W3:Y:S01]  /*3750*/  LDC R227, c[0x0][0x268] ;  /* 0x00009a00ffe37b82 */ /* 0x000ee20000000800 */
[----:B--2---:R-:W-:-:S07]  /*3760*/  IMAD R113, R235, 0xae, RZ ;  /* 0x000000aeeb717824 */ /* 0x004fce00078e02ff */
[----:B------:R-:W2:Y:S08]  /*3770*/  LDC R226, c[0x0][0x268] ;  /* 0x00009a00ffe27b82 */ /* 0x000eb00000000800 */
[----:B------:R-:W4:Y:S01]  /*3780*/  LDC R7, c[0x0][0x268] ;  /* 0x00009a00ff077b82 */ /* 0x000f220000000800 */
[----:B0-----:R-:W-:Y:S02]  /*3790*/  IMAD R139, R216, 0x30, RZ ;  /* 0x00000030d88b7824 */ /* 0x001fe400078e02ff */
[----:B---3--:R-:W-:-:S05]  /*37a0*/  IMAD R123, R227, 0xb4, RZ ;  /* 0x000000b4e37b7824 */ /* 0x008fca00078e02ff */
[----:B------:R-:W0:Y:S01]  /*37b0*/  LDC R216, c[0x0][0x268] ;  /* 0x00009a00ffd87b82 */ /* 0x000e220000000800 */
[----:B--2---:R-:W-:-:S07]  /*37c0*/  IMAD R131, R226, 0x5e, RZ ;  /* 0x0000005ee2837824 */ /* 0x004fce00078e02ff */
[----:B------:R-:W2:Y:S01]  /*37d0*/  LDC R227, c[0x0][0x268] ;  /* 0x00009a00ffe37b82 */ /* 0x000ea20000000800 */
[----:B----4-:R-:W-:-:S07]  /*37e0*/  IMAD R137, R7, 0x18, RZ ;  /* 0x0000001807897824 */ /* 0x010fce00078e02ff */
[----:B------:R-:W3:Y:S08]  /*37f0*/  LDC R226, c[0x0][0x268] ;  /* 0x00009a00ffe27b82 */ /* 0x000ef00000000800 */
[----:B------:R-:W4:Y:S01]  /*3800*/  LDC R7, c[0x0][0x268] ;  /* 0x00009a00ff077b82 */ /* 0x000f220000000800 */
[----:B0-----:R-:W-:Y:S02]  /*3810*/  IMAD R149, R216, 0x32, RZ ;  /* 0x00000032d8957824 */ /* 0x001fe400078e02ff */
[----:B--2---:R-:W-:-:S05]  /*3820*/  IMAD R125, R227, 0xb6, RZ ;  /* 0x000000b6e37d7824 */ /* 0x004fca00078e02ff */
[----:B------:R-:W0:Y:S01]  /*3830*/  LDC R6, c[0x0][0x268] ;  /* 0x00009a00ff067b82 */ /* 0x000e220000000800 */
[----:B---3--:R-:W-:-:S07]  /*3840*/  IMAD R140, R226, 0x60, RZ ;  /* 0x00000060e28c7824 */ /* 0x008fce00078e02ff */
[----:B------:R-:W2:Y:S01]  /*3850*/  LDC R227, c[0x0][0x268] ;  /* 0x00009a00ffe37b82 */ /* 0x000ea20000000800 */
[----:B----4-:R-:W-:-:S07]  /*3860*/  IMAD R159, R7, 0x1a, RZ ;  /* 0x0000001a079f7824 */ /* 0x010fce00078e02ff */
[----:B------:R-:W3:Y:S08]  /*3870*/  LDC R226, c[0x0][0x268] ;  /* 0x00009a00ffe27b82 */ /* 0x000ef00000000800 */
[----:B------:R-:W4:Y:S01]  /*3880*/  LDC R7, c[0x0][0x268] ;  /* 0x00009a00ff077b82 */ /* 0x000f220000000800 */
[----:B0-----:R-:W-:Y:S02]  /*3890*/  IMAD R231, R6, 0x70, RZ ;  /* 0x0000007006e77824 */ /* 0x001fe400078e02ff */
[----:B--2---:R-:W-:-:S05]  /*38a0*/  IMAD R128, R227, 0xb8, RZ ;  /* 0x000000b8e3807824 */ /* 0x004fca00078e02ff */
[----:B-1----:R-:W0:Y:S01]  /*38b0*/  LDC R2, c[0x0][0x268] ;  /* 0x00009a00ff027b82 */ /* 0x002e220000000800 */
[----:B---3--:R-:W-:-:S07]  /*38c0*/  IMAD R143, R226, 0x62, RZ ;  /* 0x00000062e28f7824 */ /* 0x008fce00078e02ff */
[----:B------:R-:W1:Y:S01]  /*38d0*/  LDC R227, c[0x0][0x268] ;  /* 0x00009a00ffe37b82 */ /* 0x000e620000000800 */
[----:B----4-:R-:W-:-:S07]  /*38e0*/  IMAD R232, R7, 0xe0, RZ ;  /* 0x000000e007e87824 */ /* 0x010fce00078e02ff */
[----:B------:R-:W2:Y:S08]  /*38f0*/  LDC R226, c[0x0][0x268] ;  /* 0x00009a00ffe27b82 */ /* 0x000eb00000000800 */
[----:B------:R-:W3:Y:S01]  /*3900*/  LDC R7, c[0x0][0x268] ;  /* 0x00009a00ff077b82 */ /* 0x000ee20000000800 */
[----:B0-----:R-:W-:Y:S02]  /*3910*/  IMAD R228, R2, 0x38, RZ ;  /* 0x0000003802e47824 */ /* 0x001fe400078e02ff */
[----:B-1----:R-:W-:-:S05]  /*3920*/  IMAD R129, R227, 0xba, RZ ;  /* 0x000000bae3817824 */ /* 0x002fca00078e02ff */
[----:B------:R-:W0:Y:S01]  /*3930*/  LDC R216, c[0x0][0x268] ;  /* 0x00009a00ffd87b82 */ /* 0x000e220000000800 */
[----:B--2---:R-:W-:-:S07]  /*3940*/  IMAD R151, R226, 0x64, RZ ;  /* 0x00000064e2977824 */ /* 0x004fce00078e02ff */
[----:B------:R-:W1:Y:S01]  /*3950*/  LDC R227, c[0x0][0x268] ;  /* 0x00009a00ffe37b82 */ /* 0x000e620000000800 */
[----:B---3--:R-:W-:-:S07]  /*3960*/  IMAD R235, R7, 0xe2, RZ ;  /* 0x000000e207eb7824 */ /* 0x008fce00078e02ff */
        /* <DEDUP_REMOVED lines=42> */
[----:B0-----:R-:W-:-:S05]  /*3c10*/  IMAD R15, R15, 0xa4, RZ ;  /* 0x000000a40f0f7824 */ /* 0x001fca00078e02ff */
[----:B------:R0:W-:Y:S01]  /*3c20*/  STL.64 [R1+0xb98], R14 ;  /* 0x000b980e01007387 */ /* 0x0001e20000100a00 */
[----:B-1----:R-:W-:Y:S01]  /*3c30*/  IMAD R147, R227, 0xc6, RZ ;  /* 0x000000c6e3937824 */ /* 0x002fe200078e02ff */
[----:B------:R-:W1:Y:S01]  /*3c40*/  LDC R16, c[0x0][0x268] ;  /* 0x00009a00ff107b82 */ /* 0x000e620000000800 */
[----:B--2---:R-:W-:-:S07]  /*3c50*/  IMAD R117, R242, 0x2c, RZ ;  /* 0x0000002cf2757824 */ /* 0x004fce00078e02ff */
[----:B------:R-:W2:Y:S01]  /*3c60*/  LDC R227, c[0x0][0x268] ;  /* 0x00009a00ffe37b82 */ /* 0x000ea20000000800 */
[----:B0-----:R-:W-:Y:S01]  /*3c70*/  IADD3 R14, P2, R229, R218, RZ ;  /* 0x000000dae50e7210 */ /* 0x001fe20007f5e0ff */
[----:B---3--:R-:W-:-:S06]  /*3c80*/  IMAD R242, R6, 0x74, RZ ;  /* 0x0000007406f27824 */ /* 0x008fcc00078e02ff */
[----:B------:R-:W0:Y:S08]  /*3c90*/  LDC R17, c[0x0][0x268] ;  /* 0x00009a00ff117b82 */ /* 0x000e300000000800 */
[----:B------:R-:W3:Y:S01]  /*3ca0*/  LDC R20, c[0x0][0x268] ;  /* 0x00009a00ff147b82 */ /* 0x000ee20000000800 */
[----:B-1----:R-:W-:Y:S02]  /*3cb0*/  IMAD R16, R16, 0xa6, RZ ;  /* 0x000000a610107824 */ /* 0x002fe400078e02ff */
[----:B--2---:R-:W-:-:S05]  /*3cc0*/  IMAD R152, R227, 0xc8, RZ ;  /* 0x000000c8e3987824 */ /* 0x004fca00078e02ff */
[----:B------:R-:W1:Y:S01]  /*3cd0*/  LDC R21, c[0x0][0x268] ;  /* 0x00009a00ff157b82 */ /* 0x000e620000000800 */
[----:B0-----:R-:W-:-:S07]  /*3ce0*/  IMAD R17, R17, 0x2a, RZ ;  /* 0x0000002a11117824 */ /* 0x001fce00078e02ff */
[----:B------:R-:W0:Y:S01]  /*3cf0*/  LDC R227, c[0x0][0x268] ;  /* 0x00009a00ffe37b82 */ /* 0x000e220000000800 */
[----:B------:R-:W-:Y:S01]  /*3d00*/  STL.64 [R1+0xb90], R16 ;  /* 0x000b901001007387 */ /* 0x000fe20000100a00 */
[----:B---3--:R-:W-:-:S06]  /*3d10*/  IMAD R20, R20, 0xa8, RZ ;  /* 0x000000a814147824 */ /* 0x008fcc00078e02ff */
[----:B------:R-:W2:Y:S08]  /*3d20*/  LDC R22, c[0x0][0x268] ;  /* 0x00009a00ff167b82 */ /* 0x000eb00000000800 */
[----:B------:R-:W3:Y:S01]  /*3d30*/  LDC R23, c[0x0][0x268] ;  /* 0x00009a00ff177b82 */ /* 0x000ee20000000800 */
[----:B-1----:R-:W-:-:S05]  /*3d40*/  IMAD R21, R21, 0xaa, RZ ;  /* 0x000000aa15157824 */ /* 0x002fca00078e02ff */
[----:B------:R-:W-:Y:S01]  /*3d50*/  STL.64 [R1+0xba0], R20 ;  /* 0x000ba01401007387 */ /* 0x000fe20000100a00 */
[----:B0-----:R-:W-:Y:S01]  /*3d60*/  IMAD R153, R227, 0xca, RZ ;  /* 0x000000cae3997824 */ /* 0x001fe200078e02ff */
[----:B------:R-:W0:Y:S01]  /*3d70*/  LDC R7, c[0x0][0x268] ;  /* 0x00009a00ff077b82 */ /* 0x000e220000000800 */
[----:B--2---:R-:W-:-:S07]  /*3d80*/  IMAD R22, R22, 0x56, RZ ;  /* 0x0000005616167824 */ /* 0x004fce00078e02ff */
[----:B------:R-:W1:Y:S01]  /*3d90*/  LDC R227, c[0x0][0x268] ;  /* 0x00009a00ffe37b82 */ /* 0x000e620000000800 */
[----:B---3--:R-:W-:-:S07]  /*3da0*/  IMAD R23, R23, 0xac, RZ ;  /* 0x000000ac17177824 */ /* 0x008fce00078e02ff */
[----:B------:R-:W2:Y:S01]  /*3db0*/  LDC R2, c[0x0][0x268] ;  /* 0x00009a00ff027b82 */ /* 0x000ea20000000800 */
[----:B------:R2:W-:Y:S07]  /*3dc0*/  STL.64 [R1+0xbb0], R22 ;  /* 0x000bb01601007387 */ /* 0x0005ee0000100a00 */
[----:B------:R-:W3:Y:S01]  /*3dd0*/  LDC R226, c[0x0][0x268] ;  /* 0x00009a00ffe27b82 */ /* 0x000ee20000000800 */
[----:B0-----:R-:W-:Y:S01]  /*3de0*/  LEA.HI.X.SX32 R15, R7, R219, 0x1, P2 ;  /* 0x000000db070f7211 */ /* 0x001fe200010f0eff */
[----:B-1----:R-:W-:-:S06]  /*3df0*/  IMAD R155, R227, 0xcc, RZ ;  /* 0x000000cce39b7824 */ /* 0x002fcc00078e02ff */
[----:B------:R-:W0:Y:S01]  /*3e00*/  LDC R11, c[0x0][0x268] ;  /* 0x00009a00ff0b7b82 */ /* 0x000e220000000800 */
[----:B--2---:R-:W-:-:S07]  /*3e10*/  LEA R22, P6, R2, R218, 0x4 ;  /* 0x000000da02167211 */ /* 0x004fce00078c20ff */
[----:B------:R-:W1:Y:S01]  /*3e20*/  LDC R227, c[0x0][0x268] ;  /* 0x00009a00ffe37b82 */ /* 0x000e620000000800 */
[----:B------:R-:W-:Y:S01]  /*3e30*/  LEA.HI.X.SX32 R23, R214, R219, 0x1, P6 ;  /* 0x000000dbd6177211 */ /* 0x000fe200030f0eff */
[----:B---3--:R-:W-:-:S06]  /*3e40*/  IMAD R226, R226, 0xe, RZ ;  /* 0x0000000ee2e27824 */ /* 0x008fcc00078e02ff */
[----:B------:R-:W2:Y:S08]  /*3e50*/  LDC R13, c[0x0][0x268] ;  /* 0x00009a00ff0d7b82 */ /* 0x000eb00000000800 */
[----:B------:R-:W3:Y:S01]  /*3e60*/  LDC R6, c[0x0][0x268] ;  /* 0x00009a00ff067b82 */ /* 0x000ee20000000800 */
[----:B0-----:R-:W-:-:S04]  /*3e70*/  LEA RZ, P4, R11, R218, 0x2 ;  /* 0x000000da0bff7211 */ /* 0x001fc800078810ff */
[----:B------:R-:W-:Y:S01]  /*3e80*/  LEA.HI.X.SX32 R21, R229, R219, 0x1, P4 ;  /* 0x000000dbe5157211 */ /* 0x000fe200020f0eff */
[----:B-1----:R-:W-:Y:S02]  /*3e90*/  IMAD R157, R227, 0xce, RZ ;  /* 0x000000cee39d7824 */ /* 0x002fe400078e02ff */
[----:B------:R-:W0:Y:S01]  /*3ea0*/  LDC R211, c[0x0][0x268] ;  /* 0x00009a00ffd37b82 */ /* 0x000e220000000800 */
[----:B--2---:R-:W-:-:S07]  /*3eb0*/  LEA RZ, P5, R13, R218, 0x3 ;  /* 0x000000da0dff7211 */ /* 0x004fce00078a18ff */
[----:B------:R-:W1:Y:S08]  /*3ec0*/  LDC R227, c[0x0][0x268] ;  /* 0x00009a00ffe37b82 */ /* 0x000e700000000800 */
[----:B------:R-:W2:Y:S08]  /*3ed0*/  LDC R210, c[0x0][0x268] ;  /* 0x00009a00ffd27b82 */ /* 0x000eb00000000800 */
[----:B------:R-:W4:Y:S01]  /*3ee0*/  LDC R7, c[0x0][0x268] ;  /* 0x00009a00ff077b82 */ /* 0x000f220000000800 */
[----:B0-----:R-:W-:-:S02]  /*3ef0*/  IMAD R211, R211, 0x102, RZ ;  /* 0x00000102d3d37824 */ /* 0x001fc400078e02ff */
[----:B-1----:R-:W-:-:S05]  /*3f00*/  IMAD R173, R227, 0xd0, RZ ;  /* 0x000000d0e3ad7824 */ /* 0x002fca00078e02ff */
[----:B------:R-:W0:Y:S01]  /*3f10*/  LDC R207, c[0x0][0x268] ;  /* 0x00009a00ffcf7b82 */ /* 0x000e220000000800 */
[----:B--2---:R-:W-:-:S07]  /*3f20*/  SHF.L.U32 R210, R210, 0x5, RZ ;  /* 0x00000005d2d27819 */ /* 0x004fce00000006ff */
[----:B------:R-:W1:Y:S08]  /*3f30*/  LDC R227, c[0x0][0x268] ;  /* 0x00009a00ffe37b82 */ /* 0x000e700000000800 */
[----:B------:R-:W2:Y:S08]  /*3f40*/  LDC R205, c[0x0][0x268] ;  /* 0x00009a00ffcd7b82 */ /* 0x000eb00000000800 */
[----:B------:R-:W3:Y:S01]  /*3f50*/  LDC R16, c[0x0][0x268] ;  /* 0x00009a00ff107b82 */ /* 0x000ee20000000800 */
[----:B0-----:R-:W-:Y:S01]  /*3f60*/  SHF.L.U32 R207, R207, 0x6, RZ ;  /* 0x00000006cfcf7819 */ /* 0x001fe200000006ff */
[----:B-1----:R-:W-:-:S06]  /*3f70*/  IMAD R179, R227, 0xd2, RZ ;  /* 0x000000d2e3b37824 */ /* 0x002fcc00078e02ff */
[----:B------:R-:W0:Y:S01]  /*3f80*/  LDC R204, c[0x0][0x268] ;  /* 0x00009a00ffcc7b82 */ /* 0x000e220000000800 */
[----:B--2---:R-:W-:-:S07]  /*3f90*/  IMAD.SHL.U32 R205, R205, 0x80, RZ ;  /* 0x00000080cdcd7824 */ /* 0x004fce00078e00ff */
[----:B------:R-:W1:Y:S08]  /*3fa0*/  LDC R227, c[0x0][0x268] ;  /* 0x00009a00ffe37b82 */ /* 0x000e700000000800 */
[----:B------:R-:W2:Y:S08]  /*3fb0*/  LDC R2, c[0x0][0x268] ;  /* 0x00009a00ff027b82 */ /* 0x000eb00000000800 */
[----:B------:R-:W4:Y:S01]  /*3fc0*/  LDC R199, c[0x0][0x268] ;  /* 0x00009a00ffc77b82 */ /* 0x000f220000000800 */
[----:B0-----:R-:W-:-:S02]  /*3fd0*/  IMAD R204, R204, 0x81, RZ ;  /* 0x00000081cccc7824 */ /* 0x001fc400078e02ff */
[----:B-1----:R-:W-:-:S05]  /*3fe0*/  IMAD R187, R227, 0xd4, RZ ;  /* 0x000000d4e3bb7824 */ /* 0x002fca00078e02ff */
[----:B------:R-:W0:Y:S08]  /*3ff0*/  LDC R208, c[0x0][0x268] ;  /* 0x00009a00ffd07b82 */ /* 0x000e300000000800 */
[----:B------:R-:W1:Y:S01]  /*4000*/  LDC R227, c[0x0][0x268] ;  /* 0x00009a00ffe37b82 */ /* 0x000e620000000800 */
[----:B----4-:R-:W-:-:S07]  /*4010*/  IMAD R199, R199, 0x82, RZ ;  /* 0x00000082c7c77824 */ /* 0x010fce00078e02ff */
[----:B------:R-:W4:Y:S08]  /*4020*/  LDC R206, c[0x0][0x268] ;  /* 0x00009a00ffce7b82 */ /* 0x000f300000000800 */
[----:B------:R-:W3:Y:S01]  /*4030*/  LDC R193, c[0x0][0x268] ;  /* 0x00009a00ffc17b82 */ /* 0x000ee20000000800 */
[----:B0-----:R-:W-:Y:S02]  /*4040*/  IMAD R208, R208, 0x104, RZ ;  /* 0x00000104d0d07824 */ /* 0x001fe400078e02ff */
[----:B-1----:R-:W-:-:S05]  /*4050*/  IMAD R189, R227, 0xd6, RZ ;  /* 0x000000d6e3bd7824 */ /* 0x002fca00078e02ff */
[----:B------:R-:W0:Y:S01]  /*4060*/  LDC R202, c[0x0][0x268] ;  /* 0x00009a00ffca7b82 */ /* 0x000e220000000800 */
[----:B----4-:R-:W-:-:S07]  /*4070*/  IMAD R206, R206, 0x106, RZ ;  /* 0x00000106cece7824 */ /* 0x010fce00078e02ff */
[----:B------:R-:W1:Y:S01]  /*4080*/  LDC R227, c[0x0][0x268] ;  /* 0x00009a00ffe37b82 */ /* 0x000e620000000800 */
[----:B---3--:R-:W-:-:S07]  /*4090*/  IMAD R193, R193, 0x42, RZ ;  /* 0x00000042c1c17824 */ /* 0x008fce00078e02ff */
[----:B------:R-:W3:Y:S08]  /*40a0*/  LDC R197, c[0x0][0x268] ;  /* 0x00009a00ffc57b82 */ /* 0x000ef00000000800 */
[----:B------:R-:W4:Y:S01]  /*40b0*/  LDC R196, c[0x0][0x268] ;  /* 0x00009a00ffc47b82 */ /* 0x000f220000000800 */
[----:B0-----:R-:W-:Y:S02]  /*40c0*/  IMAD R202, R202, 0x41, RZ ;  /* 0x00000041caca7824 */ /* 0x001fe400078e02ff */
[----:B-1----:R-:W-:-:S05]  /*40d0*/  IMAD R203, R227, 0xd8, RZ ;  /* 0x000000d8e3cb7824 */ /* 0x002fca00078e02ff */
[----:B------:R-:W0:Y:S01]  /*40e0*/  LDC R191, c[0x0][0x268] ;  /* 0x00009a00ffbf7b82 */ /* 0x000e220000000800 */
[----:B---3--:R-:W-:-:S07]  /*40f0*/  IMAD R197, R197, 0x83, RZ ;  /* 0x00000083c5c57824 */ /* 0x008fce00078e02ff */
[----:B------:R-:W1:Y:S01]  /*4100*/  LDC R227, c[0x0][0x268] ;  /* 0x00009a00ffe37b82 */ /* 0x000e620000000800 */
[----:B----4-:R-:W-:-:S07]  /*4110*/  IMAD R196, R196, 0x21, RZ ;  /* 0x00000021c4c47824 */ /* 0x010fce00078e02ff */
        /* <DEDUP_REMOVED lines=21> */
[----:B------:R1:W-:Y:S01]  /*4270*/  STL.64 [R1+0xbb8], R216 ;  /* 0x000bb8d801007387 */ /* 0x0003e20000100a00 */
[----:B---3--:R-:W-:-:S06]  /*4280*/  IMAD R192, R192, 0x10e, RZ ;  /* 0x0000010ec0c07824 */ /* 0x008fcc00078e02ff */
[----:B------:R-:W3:Y:S01]  /*4290*/  LDC R227, c[0x0][0x268] ;  /* 0x00009a00ffe37b82 */ /* 0x000ee20000000800 */
[----:B----4-:R-:W-:Y:S01]  /*42a0*/  IMAD R180, R180, 0x22, RZ ;  /* 0x00000022b4b47824 */ /* 0x010fe200078e02ff */
[----:B-1----:R-:W-:-:S06]  /*42b0*/  LEA.HI.X.SX32 R217, R225, R219, 0x1, P5 ;  /* 0x000000dbe1d97211 */ /* 0x002fcc00028f0eff */
[----:B------:R-:W1:Y:S01]  /*42c0*/  LDC R183, c[0x0][0x268] ;  /* 0x00009a00ffb77b82 */ /* 0x000e620000000800 */
[----:B------:R-:W-:Y:S01]  /*42d0*/  LEA R20, P5, R16, R218, 0x7 ;  /* 0x000000da10147211 */ /* 0x000fe200078a38ff */
[----:B0-----:R-:W-:-:S06]  /*42e0*/  IMAD R177, R177, 0x44, RZ ;  /* 0x00000044b1b17824 */ /* 0x001fcc00078e02ff */
[----:B------:R-:W0:Y:S01]  /*42f0*/  LDC R181, c[0x0][0x268] ;  /* 0x00009a00ffb57b82 */ /* 0x000e220000000800 */
[----:B---3--:R-:W-:-:S07]  /*4300*/  IMAD R227, R227, 0x1c, RZ ;  /* 0x0000001ce3e37824 */ /* 0x008fce00078e02ff */
[----:B------:R-:W3:Y:S01]  /*4310*/  LDC R175, c[0x0][0x268] ;  /* 0x00009a00ffaf7b82 */ /* 0x000ee20000000800 */
[----:B------:R4:W-:Y:S04]  /*4320*/  STL.64 [R1+0xbc0], R226 ;  /* 0x000bc0e201007387 */ /* 0x0009e80000100a00 */
[----:B------:R2:W-:Y:S03]  /*4330*/  STL.64 [R1+0xb60], R14 ;  /* 0x000b600e01007387 */ /* 0x0005e60000100a00 */
[----:B------:R-:W3:Y:S01]  /*4340*/  LDC R184, c[0x0][0x268] ;  /* 0x00009a00ffb87b82 */ /* 0x000ee20000000800 */
[----:B-1----:R-:W-:Y:S01]  /*4350*/  IMAD R183, R183, 0x87, RZ ;  /* 0x00000087b7b77824 */ /* 0x002fe200078e02ff */
[----:B------:R1:W-:Y:S04]  /*4360*/  STL [R1+0x374], R21 ;  /* 0x0003741501007387 */ /* 0x0003e80000100800 */
[----:B------:R-:W-:Y:S02]  /*4370*/  STL [R1+0x36c], R217 ;  /* 0x00036cd901007387 */ /* 0x000fe40000100800 */
[----:B------:R-:W1:Y:S01]  /*4380*/  LDC R182, c[0x0][0x268] ;  /* 0x00009a00ffb67b82 */ /* 0x000e620000000800 */
[----:B0-----:R-:W-:Y:S01]  /*4390*/  IMAD R181, R181, 0x11, RZ ;  /* 0x00000011b5b57824 */ /* 0x001fe200078e02ff */
[-C--:B----4-:R-:W-:Y:S01]  /*43a0*/  IADD3 R226, P3, R5, R218.reuse, RZ ;  /* 0x000000da05e27210 */ /* 0x090fe20007f7e0ff */
[----:B------:R0:W-:Y:S01]  /*43b0*/  STL.64 [R1+0xb38], R22 ;  /* 0x000b381601007387 */ /* 0x0001e20000100a00 */
[----:B--2---:R-:W-:-:S02]  /*43c0*/  LEA R14, P2, R6, R218, 0x5 ;  /* 0x000000da060e7211 */ /* 0x004fc400078428ff */
[-C--:B------:R-:W-:Y:S01]  /*43d0*/  LEA R6, P4, R7, R218.reuse, 0x6 ;  /* 0x000000da07067211 */ /* 0x080fe200078830ff */
[----:B---3--:R-:W-:Y:S01]  /*43e0*/  IMAD R175, R175, 0x88, RZ ;  /* 0x00000088afaf7824 */ /* 0x008fe200078e02ff */
[-C--:B------:R-:W-:Y:S01]  /*43f0*/  LEA.HI.X.SX32 R15, R212, R219.reuse, 0x1, P2 ;  /* 0x000000dbd40f7211 */ /* 0x080fe200010f0eff */
[----:B------:R-:W2:Y:S01]  /*4400*/  LDC R169, c[0x0][0x268] ;  /* 0x00009a00ffa97b82 */ /* 0x000ea20000000800 */
[-C--:B------:R-:W-:Y:S02]  /*4410*/  LEA.HI.X.SX32 R7, R210, R219.reuse, 0x1, P4 ;  /* 0x000000dbd2077211 */ /* 0x080fe400020f0eff */
[-C--:B-1----:R-:W-:Y:S01]  /*4420*/  LEA.HI.X.SX32 R21, R207, R219.reuse, 0x1, P5 ;  /* 0x000000dbcf157211 */ /* 0x082fe200028f0eff */
[----:B------:R1:W-:Y:S01]  /*4430*/  STL.64 [R1+0xaf8], R14 ;  /* 0x000af80e01007387 */ /* 0x0003e20000100a00 */
[----:B0-----:R-:W-:Y:S01]  /*4440*/  LEA R22, P6, R2, R218, 0x8 ;  /* 0x000000da02167211 */ /* 0x001fe200078c40ff */
[----:B------:R-:W-:Y:S02]  /*4450*/  IMAD R184, R184, 0x110, RZ ;  /* 0x00000110b8b87824 */ /* 0x000fe400078e02ff */
[----:B------:R0:W-:Y:S01]  /*4460*/  STL.64 [R1+0xa78], R6 ;  /* 0x000a780601007387 */ /* 0x0001e20000100a00 */
[----:B------:R-:W3:Y:S01]  /*4470*/  LDC R174, c[0x0][0x268] ;  /* 0x00009a00ffae7b82 */ /* 0x000ee20000000800 */
[----:B------:R-:W-:-:S02]  /*4480*/  LEA.HI.X.SX32 R23, R205, R219, 0x1, P6 ;  /* 0x000000dbcd177211 */ /* 0x000fc400030f0eff */
[----:B------:R4:W-:Y:S01]  /*4490*/  STL.64 [R1+0x978], R20 ;  /* 0x0009781401007387 */ /* 0x0009e20000100a00 */
[----:B------:R-:W-:Y:S01]  /*44a0*/  IMAD R182, R182, 0x112, RZ ;  /* 0x00000112b6b67824 */ /* 0x000fe200078e02ff */
[-C--:B-1----:R-:W-:Y:S02]  /*44b0*/  IADD3 R14, P2, R211, R218.reuse, RZ ;  /* 0x000000dad30e7210 */ /* 0x082fe40007f5e0ff */
[----:B------:R1:W-:Y:S01]  /*44c0*/  STL.64 [R1+0x778], R22 ;  /* 0x0007781601007387 */ /* 0x0003e20000100a00 */
[----:B------:R-:W3:Y:S01]  /*44d0*/  LDC R172, c[0x0][0x268] ;  /* 0x00009a00ffac7b82 */ /* 0x000ee20000000800 */
[-C--:B------:R-:W-:Y:S02]  /*44e0*/  LEA.HI.X.SX32 R15, R204, R219.reuse, 0x1, P2 ;  /* 0x000000dbcc0f7211 */ /* 0x080fe400010f0eff */
[CC--:B0-----:R-:W-:Y:S02]  /*44f0*/  IADD3 R6, P4, R199.reuse, R218.reuse, RZ ;  /* 0x000000dac7067210 */ /* 0x0c1fe40007f9e0ff */
[-C--:B----4-:R-:W-:Y:S01]  /*4500*/  IADD3 R20, P5, R208, R218.reuse, RZ ;  /* 0x000000dad0147210 */ /* 0x090fe20007fbe0ff */
[----:B------:R0:W-:Y:S01]  /*4510*/  STL.64 [R1+0x770], R14 ;  /* 0x0007700e01007387 */ /* 0x0001e20000100a00 */
[-C--:B------:R-:W-:Y:S01]  /*4520*/  LEA.HI.X.SX32 R7, R202, R219.reuse, 0x1, P4 ;  /* 0x000000dbca077211 */ /* 0x080fe200020f0eff */
[----:B------:R-:W4:Y:S01]  /*4530*/  LDC R178, c[0x0][0x268] ;  /* 0x00009a00ffb27b82 */ /* 0x000f220000000800 */
[----:B------:R-:W-:Y:S01]  /*4540*/  LEA.HI.X.SX32 R21, R199, R219, 0x1, P5 ;  /* 0x000000dbc7157211 */ /* 0x000fe200028f0eff */
[----:B--2---:R-:W-:Y:S01]  /*4550*/  IMAD R169, R169, 0x8a, RZ ;  /* 0x0000008aa9a97824 */ /* 0x004fe200078e02ff */
[----:B-1----:R-:W-:Y:S01]  /*4560*/  IADD3 R22, P6, R206, R218, RZ ;  /* 0x000000dace167210 */ /* 0x002fe20007fde0ff */
[----:B------:R1:W-:Y:S01]  /*4570*/  STL.64 [R1+0x970], R6 ;  /* 0x0009700601007387 */ /* 0x0003e20000100a00 */
[----:B---3--:R-:W-:-:S02]  /*4580*/  IMAD R174, R174, 0x89, RZ ;  /* 0x00000089aeae7824 */ /* 0x008fc400078e02ff */
[-C--:B------:R-:W-:Y:S01]  /*4590*/  LEA.HI.X.SX32 R23, R197, R219.reuse, 0x1, P6 ;  /* 0x000000dbc5177211 */ /* 0x080fe200030f0eff */
[----:B------:R2:W-:Y:S01]  /*45a0*/  STL.64 [R1+0x768], R20 ;  /* 0x0007681401007387 */ /* 0x0005e20000100a00 */
[----:B------:R-:W3:Y:S01]  /*45b0*/  LDC R176, c[0x0][0x268] ;  /* 0x00009a00ffb07b82 */ /* 0x000ee20000000800 */
[-C--:B0-----:R-:W-:Y:S02]  /*45c0*/  IADD3 R14, P2, R193, R218.reuse, RZ ;  /* 0x000000dac10e7210 */ /* 0x081fe40007f5e0ff */
[----:B------:R0:W-:Y:S02]  /*45d0*/  STL.64 [R1+0x760], R22 ;  /* 0x0007601601007387 */ /* 0x0001e40000100a00 */
[----:B------:R-:W-:Y:S01]  /*45e0*/  LEA.HI.X.SX32 R15, R196, R219, 0x1, P2 ;  /* 0x000000dbc40f7211 */ /* 0x000fe200010f0eff */
[----:B------:R-:W-:Y:S01]  /*45f0*/  IMAD R172, R172, 0x45, RZ ;  /* 0x00000045acac7824 */ /* 0x000fe200078e02ff */
[-C--:B-1----:R-:W-:Y:S01]  /*4600*/  IADD3 R6, P4, R191, R218.reuse, RZ ;  /* 0x000000dabf067210 */ /* 0x082fe20007f9e0ff */
[----:B------:R-:W1:Y:S02]  /*4610*/  LDC R163, c[0x0][0x268] ;  /* 0x00009a00ffa37b82 */ /* 0x000e640000000800 */
[----:B------:R4:W-:Y:S01]  /*4620*/  STL.64 [R1+0xa70], R14 ;  /* 0x000a700e01007387 */ /* 0x0009e20000100a00 */
[----:B--2---:R-:W-:-:S02]  /*4630*/  IADD3 R20, P5, R200, R218, RZ ;  /* 0x000000dac8147210 */ /* 0x004fc40007fbe0ff */
[-C--:B------:R-:W-:Y:S02]  /*4640*/  LEA.HI.X.SX32 R7, R193, R219.reuse, 0x1, P4 ;  /* 0x000000dbc1077211 */ /* 0x080fe400020f0eff */
[-C--:B0-----:R-:W-:Y:S01]  /*4650*/  IADD3 R22, P6, R198, R218.reuse, RZ ;  /* 0x000000dac6167210 */ /* 0x081fe20007fde0ff */
[----:B------:R-:W0:Y:S01]  /*4660*/  LDC R161, c[0x0][0x268] ;  /* 0x00009a00ffa17b82 */ /* 0x000e220000000800 */
[-C--:B------:R-:W-:Y:S01]  /*4670*/  LEA.HI.X.SX32 R21, R191, R219.reuse, 0x1, P5 ;  /* 0x000000dbbf157211 */ /* 0x080fe200028f0eff */
[----:B------:R2:W-:Y:S01]  /*4680*/  STL.64 [R1+0x968], R6 ;  /* 0x0009680601007387 */ /* 0x0005e20000100a00 */
[-C--:B------:R-:W-:Y:S01]  /*4690*/  LEA.HI.X.SX32 R23, R190, R219.reuse, 0x1, P6 ;  /* 0x000000dbbe177211 */ /* 0x080fe200030f0eff */
[----:B----4-:R-:W-:Y:S01]  /*46a0*/  IMAD R178, R178, 0x114, RZ ;  /* 0x00000114b2b27824 */ /* 0x010fe200078e02ff */
[-C--:B------:R-:W-:Y:S01]  /*46b0*/  IADD3 R14, P2, R186, R218.reuse, RZ ;  /* 0x000000daba0e7210 */ /* 0x080fe20007f5e0ff */
[----:B------:R4:W-:Y:S02]  /*46c0*/  STL.64 [R1+0x758], R20 ;  /* 0x0007581401007387 */ /* 0x0009e40000100a00 */
[----:B------:R-:W0:Y:S01]  /*46d0*/  LDC R167, c[0x0][0x268] ;  /* 0x00009a00ffa77b82 */ /* 0x000e220000000800 */
[----:B---3--:R-:W-:Y:S01]  /*46e0*/  IMAD R176, R176, 0x116, RZ ;  /* 0x00000116b0b07824 */ /* 0x008fe200078e02ff */
[----:B------:R-:W-:Y:S01]  /*46f0*/  LEA.HI.X.SX32 R15, R188, R219, 0x1, P2 ;  /* 0x000000dbbc0f7211 */ /* 0x000fe200010f0eff */
[----:B------:R3:W-:Y:S01]  /*4700*/  STL.64 [R1+0x750], R22 ;  /* 0x0007501601007387 */ /* 0x0007e20000100a00 */
[----:B--2---:R-:W-:-:S03]  /*4710*/  IADD3 R6, P4, R194, R218, RZ ;  /* 0x000000dac2067210 */ /* 0x004fc60007f9e0ff */
[----:B------:R2:W-:Y:S01]  /*4720*/  STL.64 [R1+0x960], R14 ;  /* 0x0009600e01007387 */ /* 0x0005e20000100a00 */
[----:B------:R-:W0:Y:S01]  /*4730*/  LDC R166, c[0x0][0x268] ;  /* 0x00009a00ffa67b82 */ /* 0x000e220000000800 */
[----:B-1----:R-:W-:Y:S01]  /*4740*/  IMAD R163, R163, 0x46, RZ ;  /* 0x00000046a3a37824 */ /* 0x002fe200078e02ff */
[-C--:B------:R-:W-:Y:S02]  /*4750*/  LEA.HI.X.SX32 R7, R186, R219.reuse, 0x1, P4 ;  /* 0x000000dbba077211 */ /* 0x080fe400020f0eff */
[-C--:B----4-:R-:W-:Y:S02]  /*4760*/  IADD3 R20, P5, R192, R218.reuse, RZ ;  /* 0x000000dac0147210 */ /* 0x090fe40007fbe0ff */
[CC--:B---3--:R-:W-:Y:S02]  /*4770*/  IADD3 R22, P6, R180.reuse, R218.reuse, RZ ;  /* 0x000000dab4167210 */ /* 0x0c8fe40007fde0ff */
[----:B------:R-:W1:Y:S01]  /*4780*/  LDC R170, c[0x0][0x268] ;  /* 0x00009a00ffaa7b82 */ /* 0x000e620000000800 */
[-C--:B------:R-:W-:Y:S01]  /*4790*/  LEA.HI.X.SX32 R21, R183, R219.reuse, 0x1, P5 ;  /* 0x000000dbb7157211 */ /* 0x080fe200028f0eff */
[----:B------:R3:W-:Y:S01]  /*47a0*/  STL.64 [R1+0x748], R6 ;  /* 0x0007480601007387 */ /* 0x0007e20000100a00 */
[-C--:B--2---:R-:W-:Y:S01]  /*47b0*/  IADD3 R14, P2, R177, R218.reuse, RZ ;  /* 0x000000dab10e7210 */ /* 0x084fe20007f5e0ff */
[----:B0-----:R-:W-:Y:S01]  /*47c0*/  IMAD R161, R161, 0x8c, RZ ;  /* 0x0000008ca1a17824 */ /* 0x001fe200078e02ff */
[-C--:B------:R-:W-:Y:S01]  /*47d0*/  LEA.HI.X.SX32 R23, R181, R219.reuse, 0x1, P6 ;  /* 0x000000dbb5177211 */ /* 0x080fe200030f0eff */
[----:B------:R0:W-:Y:S01]  /*47e0*/  STL.64 [R1+0x740], R20 ;  /* 0x0007401401007387 */ /* 0x0001e20000100a00 */
[----:B------:R-:W-:Y:S01]  /*47f0*/  LEA.HI.X.SX32 R15, R180, R219, 0x1, P2 ;  /* 0x000000dbb40f7211 */ /* 0x000fe200010f0eff */
[----:B------:R-:W2:Y:S01]  /*4800*/  LDC R168, c[0x0][0x268] ;  /* 0x00009a00ffa87b82 */ /* 0x000ea20000000800 */
[----:B------:R-:W-:Y:S01]  /*4810*/  IMAD R167, R167, 0x8b, RZ ;  /* 0x0000008ba7a77824 */ /* 0x000fe200078e02ff */
[----:B------:R4:W-:Y:S01]  /*4820*/  STL.64 [R1+0xaf0], R22 ;  /* 0x000af01601007387 */ /* 0x0009e20000100a00 */
[----:B---3--:R-:W-:-:S03]  /*4830*/  IADD3 R6, P4, R175, R218, RZ ;  /* 0x000000daaf067210 */ /* 0x008fc60007f9e0ff */
[----:B------:R3:W-:Y:S02]  /*4840*/  STL.64 [R1+0xa68], R14 ;  /* 0x000a680e01007387 */ /* 0x0007e40000100a00 */
[----:B------:R-:W2:Y:S01]  /*4850*/  LDC R156, c[0x0][0x268] ;  /* 0x00009a00ff9c7b82 */ /* 0x000ea20000000800 */
[----:B------:R-:W-:Y:S01]  /*4860*/  IMAD R166, R166, 0x23, RZ ;  /* 0x00000023a6a67824 */ /* 0x000fe200078e02ff */
[-C--:B0-----:R-:W-:Y:S02]  /*4870*/  IADD3 R20, P5, R184, R218.reuse, RZ ;  /* 0x000000dab8147210 */ /* 0x081fe40007fbe0ff */
[-C--:B------:R-:W-:Y:S02]  /*4880*/  LEA.HI.X.SX32 R7, R177, R219.reuse, 0x1, P4 ;  /* 0x000000dbb1077211 */ /* 0x080fe400020f0eff */
[-C--:B----4-:R-:W-:Y:S02]  /*4890*/  IADD3 R22, P6, R182, R218.reuse, RZ ;  /* 0x000000dab6167210 */ /* 0x090fe40007fde0ff */
[----:B------:R-:W0:Y:S01]  /*48a0*/  LDC R164, c[0x0][0x268] ;  /* 0x00009a00ffa47b82 */ /* 0x000e220000000800 */
[-C--:B------:R-:W-:Y:S01]  /*48b0*/  LEA.HI.X.SX32 R21, R175, R219.reuse, 0x1, P5 ;  /* 0x000000dbaf157211 */ /* 0x080fe200028f0eff */
[----:B------:R4:W-:Y:S01]  /*48c0*/  STL.64 [R1+0x958], R6 ;  /* 0x0009580601007387 */ /* 0x0009e20000100a00 */
[-C--:B---3--:R-:W-:Y:S01]  /*48d0*/  IADD3 R14, P2, R169, R218.reuse, RZ ;  /* 0x000000daa90e7210 */ /* 0x088fe20007f5e0ff */
[----:B-1----:R-:W-:Y:S01]  /*48e0*/  IMAD R170, R170, 0x118, RZ ;  /* 0x00000118aaaa7824 */ /* 0x002fe200078e02ff */
[-C--:B------:R-:W-:Y:S01]  /*48f0*/  LEA.HI.X.SX32 R23, R174, R219.reuse, 0x1, P6 ;  /* 0x000000dbae177211 */ /* 0x080fe200030f0eff */
[----:B------:R1:W-:Y:S01]  /*4900*/  STL.64 [R1+0x738], R20 ;  /* 0x0007381401007387 */ /* 0x0003e20000100a00 */
[----:B------:R-:W-:Y:S01]  /*4910*/  LEA.HI.X.SX32 R15, R172, R219, 0x1, P2 ;  /* 0x000000dbac0f7211 */ /* 0x000fe200010f0eff */
[----:B------:R-:W3:Y:S01]  /*4920*/  LDC R160, c[0x0][0x268] ;  /* 0x00009a00ffa07b82 */ /* 0x000ee20000000800 */
[----:B--2---:R-:W-:Y:S01]  /*4930*/  IMAD R168, R168, 0x11a, RZ ;  /* 0x0000011aa8a87824 */ /* 0x004fe200078e02ff */
[----:B------:R2:W-:Y:S01]  /*4940*/  STL.64 [R1+0x730], R22 ;  /* 0x0007301601007387 */ /* 0x0005e20000100a00 */
[----:B----4-:R-:W-:-:S03]  /*4950*/  IADD3 R6, P4, R178, R218, RZ ;  /* 0x000000dab2067210 */ /* 0x010fc60007f9e0ff */
[----:B------:R4:W-:Y:S02]  /*4960*/  STL.64 [R1+0x950], R14 ;  /* 0x0009500e01007387 */ /* 0x0009e40000100a00 */
[----:B------:R-:W3:Y:S01]  /*4970*/  LDC R158, c[0x0][0x268] ;  /* 0x00009a00ff9e7b82 */ /* 0x000ee20000000800 */
[----:B------:R-:W-:Y:S01]  /*4980*/  IMAD R156, R156, 0x8e, RZ ;  /* 0x0000008e9c9c7824 */ /* 0x000fe200078e02ff */
[-C--:B-1----:R-:W-:Y:S02]  /*4990*/  IADD3 R20, P5, R176, R218.reuse, RZ ;  /* 0x000000dab0147210 */ /* 0x082fe40007fbe0ff */
[-C--:B------:R-:W-:Y:S02]  /*49a0*/  LEA.HI.X.SX32 R7, R169, R219.reuse, 0x1, P4 ;  /* 0x000000dba9077211 */ /* 0x080fe400020f0eff */
[-C--:B--2---:R-:W-:Y:S02]  /*49b0*/  IADD3 R22, P6, R163, R218.reuse, RZ ;  /* 0x000000daa3167210 */ /* 0x084fe40007fde0ff */
[----:B------:R-:W1:Y:S01]  /*49c0*/  LDC R162, c[0x0][0x268] ;  /* 0x00009a00ffa27b82 */ /* 0x000e620000000800 */
[-C--:B------:R-:W-:Y:S01]  /*49d0*/  LEA.HI.X.SX32 R21, R167, R219.reuse, 0x1, P5 ;  /* 0x000000dba7157211 */ /* 0x080fe200028f0eff */
[----:B0-----:R-:W-:Y:S01]  /*49e0*/  IMAD R164, R164, 0x11c, RZ ;  /* 0x0000011ca4a47824 */ /* 0x001fe200078e02ff */
[----:B----4-:R-:W-:Y:S01]  /*49f0*/  IADD3 R14, P2, R161, R218, RZ ;  /* 0x000000daa10e7210 */ /* 0x010fe20007f5e0ff */
[----:B------:R0:W-:Y:S01]  /*4a00*/  STL.64 [R1+0x728], R6 ;  /* 0x0007280601007387 */ /* 0x0001e20000100a00 */
[----:B------:R-:W-:-:S02]  /*4a10*/  LEA.HI.X.SX32 R23, R166, R219, 0x1, P6 ;  /* 0x000000dba6177211 */ /* 0x000fc400030f0eff */
[-C--:B------:R-:W-:Y:S01]  /*4a20*/  LEA.HI.X.SX32 R15, R163, R219.reuse, 0x1, P2 ;  /* 0x000000dba30f7211 */ /* 0x080fe200010f0eff */
[----:B------:R-:W2:Y:S01]  /*4a30*/  LDC R150, c[0x0][0x268] ;  /* 0x00009a00ff967b82 */ /* 0x000ea20000000800 */
[----:B---3--:R-:W-:Y:S01]  /*4a40*/  IMAD R160, R160, 0x8d, RZ ;  /* 0x0000008da0a07824 */ /* 0x008fe200078e02ff */
[----:B------:R3:W-:Y:S04]  /*4a50*/  STL.64 [R1+0x720], R20 ;  /* 0x0007201401007387 */ /* 0x0007e80000100a00 */
[----:B------:R4:W-:Y:S02]  /*4a60*/  STL.64 [R1+0xa60], R22 ;  /* 0x000a601601007387 */ /* 0x0009e40000100a00 */
[----:B------:R-:W2:Y:S01]  /*4a70*/  LDC R148, c[0x0][0x268] ;  /* 0x00009a00ff947b82 */ /* 0x000ea20000000800 */
[----:B0-----:R-:W-:Y:S01]  /*4a80*/  IADD3 R6, P4, R170, R218, RZ ;  /* 0x000000daaa067210 */ /* 0x001fe20007f9e0ff */
[----:B------:R-:W-:Y:S01]  /*4a90*/  IMAD R158, R158, 0x47, RZ ;  /* 0x000000479e9e7824 */ /* 0x000fe200078e02ff */
[----:B------:R0:W-:Y:S02]  /*4aa0*/  STL.64 [R1+0x948], R14 ;  /* 0x0009480e01007387 */ /* 0x0001e40000100a00 */
[----:B------:R-:W-:-:S02]  /*4ab0*/  LEA.HI.X.SX32 R7, R161, R219, 0x1, P4 ;  /* 0x000000dba1077211 */ /* 0x000fc400020f0eff */
[-C--:B---3--:R-:W-:Y:S01]  /*4ac0*/  IADD3 R20, P5, R168, R218.reuse, RZ ;  /* 0x000000daa8147210 */ /* 0x088fe20007fbe0ff */
[----:B------:R-:W3:Y:S01]  /*4ad0*/  LDC R146, c[0x0][0x268] ;  /* 0x00009a00ff927b82 */ /* 0x000ee20000000800 */
[----:B-1----:R-:W-:Y:S01]  /*4ae0*/  IMAD R162, R162, 0x11e, RZ ;  /* 0x0000011ea2a27824 */ /* 0x002fe200078e02ff */
[-C--:B----4-:R-:W-:Y:S01]  /*4af0*/  IADD3 R22, P6, R156, R218.reuse, RZ ;  /* 0x000000da9c167210 */ /* 0x090fe20007fde0ff */
[----:B------:R1:W-:Y:S01]  /*4b00*/  STL.64 [R1+0x718], R6 ;  /* 0x0007180601007387 */ /* 0x0003e20000100a00 */
[-C--:B------:R-:W-:Y:S02]  /*4b10*/  LEA.HI.X.SX32 R21, R160, R219.reuse, 0x1, P5 ;  /* 0x000000dba0157211 */ /* 0x080fe400028f0eff */
[-C--:B------:R-:W-:Y:S02]  /*4b20*/  LEA.HI.X.SX32 R23, R158, R219.reuse, 0x1, P6 ;  /* 0x000000db9e177211 */ /* 0x080fe400030f0eff */
[----:B------:R-:W4:Y:S01]  /*4b30*/  LDC R224, c[0x0][0x268] ;  /* 0x00009a00ffe07b82 */ /* 0x000f220000000800 */
[----:B0-----:R-:W-:Y:S01]  /*4b40*/  IADD3 R14, P2, R164, R218, RZ ;  /* 0x000000daa40e7210 */ /* 0x001fe20007f5e0ff */
[----:B--2---:R-:W-:Y:S01]  /*4b50*/  IMAD R150, R150, 0x12, RZ ;  /* 0x0000001296967824 */ /* 0x004fe200078e02ff */
[----:B------:R0:W-:Y:S02]  /*4b60*/  STL.64 [R1+0x710], R20 ;  /* 0x0007101401007387 */ /* 0x0001e40000100a00 */
[----:B------:R-:W-:-:S02]  /*4b70*/  LEA.HI.X.SX32 R15, R156, R219, 0x1, P2 ;  /* 0x000000db9c0f7211 */ /* 0x000fc400010f0eff */
[-C--:B-1----:R-:W-:Y:S01]  /*4b80*/  IADD3 R6, P4, R162, R218.reuse, RZ ;  /* 0x000000daa2067210 */ /* 0x082fe20007f9e0ff */
[----:B------:R-:W1:Y:S01]  /*4b90*/  LDC R144, c[0x0][0x268] ;  /* 0x00009a00ff907b82 */ /* 0x000e620000000800 */
[----:B------:R-:W-:Y:S01]  /*4ba0*/  IMAD R148, R148, 0x24, RZ ;  /* 0x0000002494947824 */ /* 0x000fe200078e02ff */
[----:B------:R2:W-:Y:S04]  /*4bb0*/  STL.64 [R1+0x940], R22 ;  /* 0x0009401601007387 */ /* 0x0005e80000100a00 */
[----:B------:R4:W-:Y:S01]  /*4bc0*/  STL.64 [R1+0x708], R14 ;  /* 0x0007080e01007387 */ /* 0x0009e20000100a00 */
[----:B0-----:R-:W-:Y:S01]  /*4bd0*/  IADD3 R20, P5, R150, R218, RZ ;  /* 0x000000da96147210 */ /* 0x001fe20007fbe0ff */
[----:B------:R-:W0:Y:S01]  /*4be0*/  LDC R230, c[0x0][0x268] ;  /* 0x00009a00ffe67b82 */ /* 0x000e220000000800 */
[----:B---3--:R-:W-:-:S02]  /*4bf0*/  IMAD R146, R146, 0x48, RZ ;  /* 0x0000004892927824 */ /* 0x008fc400078e02ff */
[----:B------:R-:W-:Y:S02]  /*4c00*/  LEA.HI.X.SX32 R21, R233, R219, 0x1, P5 ;  /* 0x000000dbe9157211 */ /* 0x000fe400028f0eff */
[----:B--2---:R-:W-:-:S03]  /*4c10*/  IADD3 R22, P6, R148, R218, RZ ;  /* 0x000000da94167210 */ /* 0x004fc60007fde0ff */
[----:B------:R-:W2:Y:S01]  /*4c20*/  LDC R234, c[0x0][0x268] ;  /* 0x00009a00ffea7b82 */ /* 0x000ea20000000800 */
[----:B----4-:R-:W-:Y:S01]  /*4c30*/  IMAD R224, R224, 0x8f, RZ ;  /* 0x0000008fe0e07824 */ /* 0x010fe200078e02ff */
[----:B------:R-:W-:Y:S02]  /*4c40*/  IADD3 R14, P2, R146, R218, RZ ;  /* 0x000000da920e7210 */ /* 0x000fe40007f5e0ff */
[-C--:B------:R-:W-:Y:S02]  /*4c50*/  LEA.HI.X.SX32 R23, R150, R219.reuse, 0x1, P6 ;  /* 0x000000db96177211 */ /* 0x080fe400030f0eff */
[-C--:B------:R-:W-:Y:S02]  /*4c60*/  LEA.HI.X.SX32 R7, R224, R219.reuse, 0x1, P4 ;  /* 0x000000dbe0077211 */ /* 0x080fe400020f0eff */
[----:B------:R-:W3:Y:S01]  /*4c70*/  LDC R138, c[0x0][0x268] ;  /* 0x00009a00ff8a7b82 */ /* 0x000ee20000000800 */
[----:B-1----:R-:W-:Y:S01]  /*4c80*/  IMAD R144, R144, 0x90, RZ ;  /* 0x0000009090907824 */ /* 0x002fe200078e02ff */
[----:B------:R-:W-:Y:S01]  /*4c90*/  LEA.HI.X.SX32 R15, R148, R219, 0x1, P2 ;  /* 0x000000db940f7211 */ /* 0x000fe200010f0eff */
[----:B------:R1:W-:Y:S04]  /*4ca0*/  STL.64 [R1+0x700], R6 ;  /* 0x0007000601007387 */ /* 0x0003e80000100a00 */
[----:B------:R4:W-:Y:S01]  /*4cb0*/  STL.64 [R1+0xb30], R20 ;  /* 0x000b301401007387 */ /* 0x0009e20000100a00 */
[----:B------:R-:W3:Y:S01]  /*4cc0*/  LDC R244, c[0x0][0x268] ;  /* 0x00009a00fff47b82 */ /* 0x000ee20000000800 */
[----:B0-----:R-:W-:-:S02]  /*4cd0*/  IMAD R230, R230, 0x120, RZ ;  /* 0x00000120e6e67824 */ /* 0x001fc400078e02ff */
[----:B------:R0:W-:Y:S01]  /*4ce0*/  STL.64 [R1+0xae8], R22 ;  /* 0x000ae81601007387 */ /* 0x0001e20000100a00 */
[----:B-1----:R-:W-:-:S04]  /*4cf0*/  IADD3 R6, P4, R144, R218, RZ ;  /* 0x000000da90067210 */ /* 0x002fc80007f9e0ff */
[----:B------:R-:W1:Y:S01]  /*4d00*/  LDC R246, c[0x0][0x268] ;  /* 0x00009a00fff67b82 */ /* 0x000e620000000800 */
[----:B--2---:R-:W-:Y:S01]  /*4d10*/  IMAD R234, R234, 0x122, RZ ;  /* 0x00000122eaea7824 */ /* 0x004fe200078e02ff */
[----:B------:R2:W-:Y:S01]  /*4d20*/  STL.64 [R1+0xa58], R14 ;  /* 0x000a580e01007387 */ /* 0x0005e20000100a00 */
[-C--:B----4-:R-:W-:Y:S02]  /*4d30*/  IADD3 R20, P5, R230, R218.reuse, RZ ;  /* 0x000000dae6147210 */ /* 0x090fe40007fbe0ff */
[-C--:B------:R-:W-:Y:S02]  /*4d40*/  LEA.HI.X.SX32 R7, R146, R219.reuse, 0x1, P4 ;  /* 0x000000db92077211 */ /* 0x080fe400020f0eff */
[-C--:B0-----:R-:W-:Y:S01]  /*4d50*/  IADD3 R22, P6, R234, R218.reuse, RZ ;  /* 0x000000daea167210 */ /* 0x081fe20007fde0ff */
[----:B------:R-:W0:Y:S01]  /*4d60*/  LDC R238, c[0x0][0x268] ;  /* 0x00009a00ffee7b82 */ /* 0x000e220000000800 */
[----:B---3--:R-:W-:Y:S01]  /*4d70*/  IMAD R138, R138, 0x92, RZ ;  /* 0x000000928a8a7824 */ /* 0x008fe200078e02ff */
[----:B------:R-:W-:Y:S01]  /*4d80*/  LEA.HI.X.SX32 R21, R144, R219, 0x1, P5 ;  /* 0x000000db90157211 */ /* 0x000fe200028f0eff */
[----:B------:R3:W-:Y:S03]  /*4d90*/  STL.64 [R1+0x938], R6 ;  /* 0x0009380601007387 */ /* 0x0007e60000100a00 */
[----:B--2---:R-:W-:Y:S01]  /*4da0*/  IADD3 R14, P2, R138, R218, RZ ;  /* 0x000000da8a0e7210 */ /* 0x004fe20007f5e0ff */
[----:B------:R2:W-:Y:S01]  /*4db0*/  STL.64 [R1+0x6f8], R20 ;  /* 0x0006f81401007387 */ /* 0x0005e20000100a00 */
[----:B------:R-:W4:Y:S01]  /*4dc0*/  LDC R240, c[0x0][0x268] ;  /* 0x00009a00fff07b82 */ /* 0x000f220000000800 */
[----:B------:R-:W-:-:S05]  /*4dd0*/  IMAD R244, R244, 0x91, RZ ;  /* 0x00000091f4f47824 */ /* 0x000fca00078e02ff */
[-C--:B------:R-:W-:Y:S02]  /*4de0*/  LEA.HI.X.SX32 R23, R244, R219.reuse, 0x1, P6 ;  /* 0x000000dbf4177211 */ /* 0x080fe400030f0eff */
[----:B------:R-:W2:Y:S01]  /*4df0*/  LDC R132, c[0x0][0x268] ;  /* 0x00009a00ff847b82 */ /* 0x000ea20000000800 */
[----:B-1----:R-:W-:Y:S02]  /*4e00*/  IMAD R246, R246, 0x49, RZ ;  /* 0x00000049f6f67824 */ /* 0x002fe400078e02ff */
[----:B------:R1:W-:Y:S03]  /*4e10*/  STL.64 [R1+0x6f0], R22 ;  /* 0x0006f01601007387 */ /* 0x0003e60000100a00 */
[----:B------:R-:W-:Y:S02]  /*4e20*/  LEA.HI.X.SX32 R15, R246, R219, 0x1, P2 ;  /* 0x000000dbf60f7211 */ /* 0x000fe400010f0eff */
[----:B------:R-:W1:Y:S01]  /*4e30*/  LDC R130, c[0x0][0x268] ;  /* 0x00009a00ff827b82 */ /* 0x000e620000000800 */
[----:B0-----:R-:W-:-:S02]  /*4e40*/  IMAD R238, R238, 0x124, RZ ;  /* 0x00000124eeee7824 */ /* 0x001fc400078e02ff */
[----:B------:R0:W-:Y:S03]  /*4e50*/  STL.64 [R1+0x930], R14 ;  /* 0x0009300e01007387 */ /* 0x0001e60000100a00 */
[----:B---3--:R-:W-:Y:S02]  /*4e60*/  IADD3 R6, P4, R238, R218, RZ ;  /* 0x000000daee067210 */ /* 0x008fe40007f9e0ff */
[----:B------:R-:W3:Y:S01]  /*4e70*/  LDC R252, c[0x0][0x268] ;  /* 0x00009a00fffc7b82 */ /* 0x000ee20000000800 */
[----:B----4-:R-:W-:Y:S01]  /*4e80*/  IMAD R240, R240, 0x126, RZ ;  /* 0x00000126f0f07824 */ /* 0x010fe200078e02ff */
[----:B------:R-:W-:-:S04]  /*4e90*/  LEA.HI.X.SX32 R7, R138, R219, 0x1, P4 ;  /* 0x000000db8a077211 */ /* 0x000fc800020f0eff */
[----:B--2---:R-:W-:Y:S01]  /*4ea0*/  IADD3 R20, P5, R240, R218, RZ ;  /* 0x000000daf0147210 */ /* 0x004fe20007fbe0ff */
[----:B------:R2:W-:Y:S01]  /*4eb0*/  STL.64 [R1+0x6e8], R6 ;  /* 0x0006e80601007387 */ /* 0x0005e20000100a00 */
[----:B------:R-:W4:Y:S01]  /*4ec0*/  LDC R16, c[0x0][0x268] ;  /* 0x00009a00ff107b82 */ /* 0x000f220000000800 */
[----:B------:R-:W-:-:S05]  /*4ed0*/  IMAD R132, R132, 0x4a, RZ ;  /* 0x0000004a84847824 */ /* 0x000fca00078e02ff */
[----:B-1----:R-:W-:Y:S02]  /*4ee0*/  IADD3 R22, P6, R132, R218, RZ ;  /* 0x000000da84167210 */ /* 0x002fe40007fde0ff */
[----:B------:R-:W1:Y:S01]  /*4ef0*/  LDC R2, c[0x0][0x268] ;  /* 0x00009a00ff027b82 */ /* 0x000e620000000800 */
[----:B------:R-:W-:-:S05]  /*4f00*/  IMAD R130, R130, 0x94, RZ ;  /* 0x0000009482827824 */ /* 0x000fca00078e02ff */
[----:B0-----:R-:W-:Y:S01]  /*4f10*/  IADD3 R14, P2, R130, R218, RZ ;  /* 0x000000da820e7210 */ /* 0x001fe20007f5e0ff */
[----:B---3--:R-:W-:Y:S01]  /*4f20*/  IMAD R252, R252, 0x93, RZ ;  /* 0x00000093fcfc7824 */ /* 0x008fe200078e02ff */
[----:B------:R-:W0:Y:S02]  /*4f30*/  LDC R248, c[0x0][0x268] ;  /* 0x00009a00fff87b82 */ /* 0x000e240000000800 */
[-C--:B------:R-:W-:Y:S02]  /*4f40*/  LEA.HI.X.SX32 R15, R132, R219.reuse, 0x1, P2 ;  /* 0x000000db840f7211 */ /* 0x080fe400010f0eff */
[----:B------:R-:W-:Y:S01]  /*4f50*/  LEA.HI.X.SX32 R21, R252, R219, 0x1, P5 ;  /* 0x000000dbfc157211 */ /* 0x000fe200028f0eff */
[----:B----4-:R-:W-:-:S03]  /*4f60*/  IMAD R16, R16, 0x25, RZ ;  /* 0x0000002510107824 */ /* 0x010fc600078e02ff */
[----:B------:R-:W3:Y:S01]  /*4f70*/  LDC R250, c[0x0][0x268] ;  /* 0x00009a00fffa7b82 */ /* 0x000ee20000000800 */
[----:B------:R-:W-:Y:S01]  /*4f80*/  STL.64 [R1+0x6e0], R20 ;  /* 0x0006e01401007387 */ /* 0x000fe20000100a00 */
[----:B------:R-:W-:Y:S01]  /*4f90*/  LEA.HI.X.SX32 R23, R16, R219, 0x1, P6 ;  /* 0x000000db10177211 */ /* 0x000fe200030f0eff */
[----:B-1----:R-:W-:-:S05]  /*4fa0*/  IMAD R2, R2, 0x12c, RZ ;  /* 0x0000012c02027824 */ /* 0x002fca00078e02ff */
[----:B------:R-:W1:Y:S01]  /*4fb0*/  LDC R124, c[0x0][0x268] ;  /* 0x00009a00ff7c7b82 */ /* 0x000e620000000800 */
[----:B------:R-:W-:Y:S04]  /*4fc0*/  STL.64 [R1+0xa50], R22 ;  /* 0x000a501601007387 */ /* 0x000fe80000100a00 */
[----:B------:R4:W-:Y:S03]  /*4fd0*/  STL.64 [R1+0x928], R14 ;  /* 0x0009280e01007387 */ /* 0x0009e60000100a00 */
[----:B------:R-:W1:Y:S01]  /*4fe0*/  LDC R16, c[0x0][0x268] ;  /* 0x00009a00ff107b82 */ /* 0x000e620000000800 */
[----:B0-----:R-:W-:-:S05]  /*4ff0*/  IMAD R248, R248, 0x128, RZ ;  /* 0x00000128f8f87824 */ /* 0x001fca00078e02ff */
[-C--:B--2---:R-:W-:Y:S01]  /*5000*/  IADD3 R6, P4, R248, R218.reuse, RZ ;  /* 0x000000daf8067210 */ /* 0x084fe20007f9e0ff */
[----:B---3--:R-:W-:Y:S01]  /*5010*/  IMAD R250, R250, 0x12a, RZ ;  /* 0x0000012afafa7824 */ /* 0x008fe200078e02ff */
[-C--:B----4-:R-:W-:Y:S01]  /*5020*/  IADD3 R14, P2, R2, R218.reuse, RZ ;  /* 0x000000da020e7210 */ /* 0x090fe20007f5e0ff */
[----:B------:R-:W0:Y:S01]  /*5030*/  LDC R118, c[0x0][0x268] ;  /* 0x00009a00ff767b82 */ /* 0x000e220000000800 */
[----:B------:R-:W-:Y:S02]  /*5040*/  LEA.HI.X.SX32 R7, R130, R219, 0x1, P4 ;  /* 0x000000db82077211 */ /* 0x000fe400020f0eff */
[-C--:B------:R-:W-:Y:S01]  /*5050*/  IADD3 R20, P5, R250, R218.reuse, RZ ;  /* 0x000000dafa147210 */ /* 0x080fe20007fbe0ff */
[----:B-1----:R-:W-:Y:S02]  /*5060*/  IMAD R124, R124, 0x96, RZ ;  /* 0x000000967c7c7824 */ /* 0x002fe400078e02ff */
[----:B------:R1:W-:Y:S02]  /*5070*/  STL.64 [R1+0x6d8], R6 ;  /* 0x0006d80601007387 */ /* 0x0003e40000100a00 */
[----:B------:R-:W2:Y:S01]  /*5080*/  LDC R2, c[0x0][0x268] ;  /* 0x00009a00ff027b82 */ /* 0x000ea20000000800 */
[----:B------:R-:W-:-:S02]  /*5090*/  IADD3 R22, P6, R124, R218, RZ ;  /* 0x000000da7c167210 */ /* 0x000fc40007fde0ff */
[----:B------:R-:W-:Y:S01]  /*50a0*/  LEA.HI.X.SX32 R15, R124, R219, 0x1, P2 ;  /* 0x000000db7c0f7211 */ /* 0x000fe200010f0eff */
[----:B------:R-:W-:-:S04]  /*50b0*/  IMAD R16, R16, 0x95, RZ ;  /* 0x0000009510107824 */ /* 0x000fc800078e02ff */
[----:B------:R-:W3:Y:S01]  /*50c0*/  LDC R116, c[0x0][0x268] ;  /* 0x00009a00ff747b82 */ /* 0x000ee20000000800 */
[----:B------:R-:W-:-:S07]  /*50d0*/  LEA.HI.X.SX32 R21, R16, R219, 0x1, P5 ;  /* 0x000000db10157211 */ /* 0x000fce00028f0eff */
[----:B-1----:R-:W1:Y:S01]  /*50e0*/  LDC R7, c[0x0][0x268] ;  /* 0x00009a00ff077b82 */ /* 0x002e620000000800 */
[----:B------:R4:W-:Y:S01]  /*50f0*/  STL.64 [R1+0x6d0], R20 ;  /* 0x0006d01401007387 */ /* 0x0009e20000100a00 */
[----:B0-----:R-:W-:-:S03]  /*5100*/  IMAD R118, R118, 0x26, RZ ;  /* 0x0000002676767824 */ /* 0x001fc600078e02ff */
[----:B------:R-:W-:Y:S01]  /*5110*/  STL.64 [R1+0x6c8], R14 ;  /* 0x0006c80e01007387 */ /* 0x000fe20000100a00 */
[----:B--2---:R-:W-:Y:S02]  /*5120*/  IMAD R2, R2, 0x4b, RZ ;  /* 0x0000004b02027824 */ /* 0x004fe400078e02ff */
[----:B------:R-:W0:Y:S03]  /*5130*/  LDC R16, c[0x0][0x268] ;  /* 0x00009a00ff107b82 */ /* 0x000e260000000800 */
[----:B------:R-:W-:Y:S02]  /*5140*/  LEA.HI.X.SX32 R23, R2, R219, 0x1, P6 ;  /* 0x000000db02177211 */ /* 0x000fe400030f0eff */
[-C--:B----4-:R-:W-:Y:S01]  /*5150*/  IADD3 R20, P5, R118, R218.reuse, RZ ;  /* 0x000000da76147210 */ /* 0x090fe20007fbe0ff */
[----:B---3--:R-:W-:Y:S02]  /*5160*/  IMAD R116, R116, 0x4c, RZ ;  /* 0x0000004c74747824 */ /* 0x008fe400078e02ff */
[----:B------:R-:W2:Y:S01]  /*5170*/  LDC R2, c[0x0][0x268] ;  /* 0x00009a00ff027b82 */ /* 0x000ea20000000800 */
[----:B------:R3:W-:Y:S02]  /*5180*/  STL.64 [R1+0x920], R22 ;  /* 0x0009201601007387 */ /* 0x0007e40000100a00 */
[----:B------:R-:W-:Y:S01]  /*5190*/  IADD3 R216, P6, R116, R218, RZ ;  /* 0x000000da74d87210 */ /* 0x000fe20007fde0ff */
[----:B-1----:R-:W-:-:S04]  /*51a0*/  IMAD R7, R7, 0x12e, RZ ;  /* 0x0000012e07077824 */ /* 0x002fc800078e02ff */
[----:B------:R-:W1:Y:S01]  /*51b0*/  LDC R114, c[0x0][0x268] ;  /* 0x00009a00ff727b82 */ /* 0x000e620000000800 */
[----:B------:R-:W-:-:S07]  /*51c0*/  IADD3 R6, P4, R7, R218, RZ ;  /* 0x000000da07067210 */ /* 0x000fce0007f9e0ff */
[----:B---3--:R-:W3:Y:S01]  /*51d0*/  LDC R22, c[0x0][0x268] ;  /* 0x00009a00ff167b82 */ /* 0x008ee20000000800 */
[----:B0-----:R-:W-:Y:S02]  /*51e0*/  IMAD R16, R16, 0x13, RZ ;  /* 0x0000001310107824 */ /* 0x001fe400078e02ff */
[----:B--2---:R-:W-:-:S05]  /*51f0*/  IMAD R2, R2, 0x132, RZ ;  /* 0x0000013202027824 */ /* 0x004fca00078e02ff */
[----:B------:R-:W0:Y:S01]  /*5200*/  LDC R23, c[0x0][0x268] ;  /* 0x00009a00ff177b82 */ /* 0x000e220000000800 */
[----:B-1----:R-:W-:-:S07]  /*5210*/  IMAD R114, R114, 0x98, RZ ;  /* 0x0000009872727824 */ /* 0x002fce00078e02ff */
[----:B------:R-:W1:Y:S01]  /*5220*/  LDC R19, c[0x0][0x268] ;  /* 0x00009a00ff137b82 */ /* 0x000e620000000800 */
[----:B---3--:R-:W-:Y:S01]  /*5230*/  IMAD R22, R22, 0x97, RZ ;  /* 0x0000009716167824 */ /* 0x008fe200078e02ff */
[----:B------:R-:W-:-:S06]  /*5240*/  LEA.HI.X.SX32 R21, R16, R219, 0x1, P5 ;  /* 0x000000db10157211 */ /* 0x000fcc00028f0eff */
[----:B------:R-:W2:Y:S01]  /*5250*/  LDC R227, c[0x0][0x268] ;  /* 0x00009a00ffe37b82 */ /* 0x000ea20000000800 */
[----:B------:R-:W-:Y:S02]  /*5260*/  IADD3 R14, P2, R114, R218, RZ ;  /* 0x000000da720e7210 */ /* 0x000fe40007f5e0ff */
[-C--:B------:R-:W-:Y:S02]  /*5270*/  LEA.HI.X.SX32 R7, R22, R219.reuse, 0x1, P4 ;  /* 0x000000db16077211 */ /* 0x080fe400020f0eff */
[----:B------:R-:W-:Y:S01]  /*5280*/  LEA.HI.X.SX32 R217, R118, R219, 0x1, P6 ;  /* 0x000000db76d97211 */ /* 0x000fe200030f0eff */
[----:B0-----:R-:W-:Y:S02]  /*5290*/  IMAD R23, R23, 0x130, RZ ;  /* 0x0000013017177824 */ /* 0x001fe400078e02ff */
[----:B------:R0:W-:Y:S01]  /*52a0*/  STL.64 [R1+0x6c0], R6 ;  /* 0x0006c00601007387 */ /* 0x0001e20000100a00 */
[----:B------:R-:W3:Y:S01]  /*52b0*/  LDC R16, c[0x0][0x268] ;  /* 0x00009a00ff107b82 */ /* 0x000ee20000000800 */
[----:B-1----:R-:W-:-:S07]  /*52c0*/  IMAD R19, R19, 0x9a, RZ ;  /* 0x0000009a13137824 */ /* 0x002fce00078e02ff */
[----:B------:R-:W1:Y:S01]  /*52d0*/  LDC R13, c[0x0][0x268] ;  /* 0x00009a00ff0d7b82 */ /* 0x000e620000000800 */
[----:B0-----:R-:W4:Y:S04]  /*52e0*/  LDL.LU.64 R6, [R1+0xbc8] ;  /* 0x000bc80001067983 */ /* 0x001f280000300a00 */
[----:B------:R0:W-:Y:S03]  /*52f0*/  STL.64 [R1+0xae0], R20 ;  /* 0x000ae01401007387 */ /* 0x0001e60000100a00 */
[----:B------:R-:W1:Y:S08]  /*5300*/  LDC R11, c[0x0][0x268] ;  /* 0x00009a00ff0b7b82 */ /* 0x000e700000000800 */
[----:B------:R-:W1:Y:S01]  /*5310*/  LDC R8, c[0x0][0x268] ;  /* 0x00009a00ff087b82 */ /* 0x000e620000000800 */
[----:B0-----:R-:W-:-:S07]  /*5320*/  IADD3 R20, P5, R2, R218, RZ ;  /* 0x000000da02147210 */ /* 0x001fce0007fbe0ff */
[----:B------:R-:W0:Y:S01]  /*5330*/  LDC R2, c[0x0][0x268] ;  /* 0x00009a00ff027b82 */ /* 0x000e220000000800 */
[-C--:B------:R-:W-:Y:S01]  /*5340*/  LEA.HI.X.SX32 R15, R116, R219.reuse, 0x1, P2 ;  /* 0x000000db740f7211 */ /* 0x080fe200010f0eff */
[----:B------:R-:W-:Y:S01]  /*5350*/  STL.64 [R1+0xa48], R216 ;  /* 0x000a48d801007387 */ /* 0x000fe20000100a00 */
[----:B------:R-:W-:Y:S01]  /*5360*/  IADD3 R22, P4, R23, R218, RZ ;  /* 0x000000da17167210 */ /* 0x000fe20007f9e0ff */
[----:B---3--:R-:W-:Y:S02]  /*5370*/  IMAD R16, R16, 0x99, RZ ;  /* 0x0000009910107824 */ /* 0x008fe400078e02ff */
[----:B------:R3:W-:Y:S01]  /*5380*/  STL.64 [R1+0x918], R14 ;  /* 0x0009180e01007387 */ /* 0x0007e20000100a00 */
[----:B------:R-:W-:Y:S01]  /*5390*/  LEA.HI.X.SX32 R23, R114, R219, 0x1, P4 ;  /* 0x000000db72177211 */ /* 0x000fe200020f0eff */
[----:B--2---:R-:W-:Y:S01]  /*53a0*/  IMAD R227, R227, 0x9b, RZ ;  /* 0x0000009be3e37824 */ /* 0x004fe200078e02ff */
[----:B------:R-:W2:Y:S01]  /*53b0*/  LDC R9, c[0x0][0x268] ;  /* 0x00009a00ff097b82 */ /* 0x000ea20000000800 */
[----:B-1----:R-:W-:-:S02]  /*53c0*/  IMAD R13, R13, 0x4e, RZ ;  /* 0x0000004e0d0d7824 */ /* 0x002fc400078e02ff */
[----:B------:R-:W-:Y:S02]  /*53d0*/  IMAD R11, R11, 0x9c, RZ ;  /* 0x0000009c0b0b7824 */ /* 0x000fe400078e02ff */
[----:B------:R-:W-:-:S03]  /*53e0*/  IMAD R8, R8, 0x28, RZ ;  /* 0x0000002808087824 */ /* 0x000fc600078e02ff */
[----:B------:R-:W1:Y:S01]  /*53f0*/  LDC R10, c[0x0][0x268] ;  /* 0x00009a00ff0a7b82 */ /* 0x000e620000000800 */
[----:B0-----:R-:W-:-:S07]  /*5400*/  IMAD R2, R2, 0x134, RZ ;  /* 0x0000013402027824 */ /* 0x001fce00078e02ff */
[----:B------:R-:W0:Y:S01]  /*5410*/  LDC R12, c[0x0][0x268] ;  /* 0x00009a00ff0c7b82 */ /* 0x000e220000000800 */
[----:B---3--:R-:W-:-:S07]  /*5420*/  IADD3 R14, P2, R2, R218, RZ ;  /* 0x000000da020e7210 */ /* 0x008fce0007f5e0ff */
[----:B------:R-:W3:Y:S01]  /*5430*/  LDC R2, c[0x0][0x268] ;  /* 0x00009a00ff027b82 */ /* 0x000ee20000000800 */
[----:B------:R1:W-:Y:S01]  /*5440*/  STL.64 [R1+0x6b8], R22 ;  /* 0x0006b81601007387 */ /* 0x0003e20000100a00 */
[----:B------:R-:W-:Y:S01]  /*5450*/  LEA.HI.X.SX32 R21, R16, R219, 0x1, P5 ;  /* 0x000000db10157211 */ /* 0x000fe200028f0eff */
[----:B--2---:R-:W-:-:S05]  /*5460*/  IMAD R9, R9, 0x50, RZ ;  /* 0x0000005009097824 */ /* 0x004fca00078e02ff */
[----:B------:R-:W2:Y:S01]  /*5470*/  LDC R16, c[0x0][0x268] ;  /* 0x00009a00ff107b82 */ /* 0x000ea20000000800 */
[----:B------:R-:W-:Y:S01]  /*5480*/  IADD3 R216, P6, R19, R218, RZ ;  /* 0x000000da13d87210 */ /* 0x000fe20007fde0ff */
[----:B-1----:R-:W-:-:S06]  /*5490*/  IMAD R10, R10, 0xa0, RZ ;  /* 0x000000a00a0a7824 */ /* 0x002fcc00078e02ff */
[----:B------:R-:W1:Y:S01]  /*54a0*/  LDC R23, c[0x0][0x268] ;  /* 0x00009a00ff177b82 */ /* 0x000e620000000800 */
[-C--:B------:R-:W-:Y:S01]  /*54b0*/  LEA.HI.X.SX32 R15, R19, R219.reuse, 0x1, P2 ;  /* 0x000000db130f7211 */ /* 0x080fe200010f0eff */
[----:B0-----:R-:W-:Y:S02]  /*54c0*/  IMAD R12, R12, 0xa2, RZ ;  /* 0x000000a20c0c7824 */ /* 0x001fe400078e02ff */
[----:B---3--:R-:W-:Y:S01]  /*54d0*/  IMAD R2, R2, 0x4d, RZ ;  /* 0x0000004d02027824 */ /* 0x008fe200078e02ff */
[----:B------:R0:W-:Y:S03]  /*54e0*/  STL.64 [R1+0x6b0], R20 ;  /* 0x0006b01401007387 */ /* 0x0001e60000100a00 */
[----:B------:R-:W3:Y:S01]  /*54f0*/  LDC R245, c[0x0][0x268] ;  /* 0x00009a00fff57b82 */ /* 0x000ee20000000800 */
[----:B------:R-:W-:-:S05]  /*5500*/  LEA.HI.X.SX32 R217, R2, R219, 0x1, P6 ;  /* 0x000000db02d97211 */ /* 0x000fca00030f0eff */
[----:B------:R-:W-:Y:S02]  /*5510*/  STL.64 [R1+0x910], R216 ;  /* 0x000910d801007387 */ /* 0x000fe40000100a00 */
[----:B------:R-:W3:Y:S02]  /*5520*/  LDC R2, c[0x0][0x268] ;  /* 0x00009a00ff027b82 */ /* 0x000ee40000000800 */
[----:B------:R3:W-:Y:S01]  /*5530*/  STL.64 [R1+0x6a8], R14 ;  /* 0x0006a80e01007387 */ /* 0x0007e20000100a00 */
[----:B-1----:R-:W-:-:S05]  /*5540*/  IMAD R23, R23, 0x136, RZ ;  /* 0x0000013617177824 */ /* 0x002fca00078e02ff */
[----:B------:R-:W1:Y:S01]  /*5550*/  LDC R223, c[0x0][0x268] ;  /* 0x00009a00ffdf7b82 */ /* 0x000e620000000800 */
[-C--:B------:R-:W-:Y:S01]  /*5560*/  IADD3 R22, P4, R23, R218.reuse, RZ ;  /* 0x000000da17167210 */ /* 0x080fe20007f9e0ff */
[----:B--2---:R-:W-:Y:S01]  /*5570*/  IMAD R16, R16, 0x13a, RZ ;  /* 0x0000013a10107824 */ /* 0x004fe200078e02ff */
[----:B0-----:R-:W-:Y:S01]  /*5580*/  IADD3 R20, P5, R13, R218, RZ ;  /* 0x000000da0d147210 */ /* 0x001fe20007fbe0ff */
[----:B---3--:R-:W-:-:S04]  /*5590*/  IMAD R120, R245, 0xb0, RZ ;  /* 0x000000b0f5787824 */ /* 0x008fc800078e02ff */
[----:B------:R-:W0:Y:S01]  /*55a0*/  LDC R15, c[0x0][0x268] ;  /* 0x00009a00ff0f7b82 */ /* 0x000e220000000800 */
[----:B------:R-:W-:-:S05]  /*55b0*/  LEA.HI.X.SX32 R23, R227, R219, 0x1, P4 ;  /* 0x000000dbe3177211 */ /* 0x000fca00020f0eff */
[----:B------:R2:W-:Y:S01]  /*55c0*/  STL.64 [R1+0x6a0], R22 ;  /* 0x0006a01601007387 */ /* 0x0005e20000100a00 */
[----:B------:R-:W-:Y:S01]  /*55d0*/  IMAD R2, R2, 0x27, RZ ;  /* 0x0000002702027824 */ /* 0x000fe200078e02ff */
[-C--:B------:R-:W-:Y:S01]  /*55e0*/  IADD3 R216, P6, R11, R218.reuse, RZ ;  /* 0x000000da0bd87210 */ /* 0x080fe20007fde0ff */
[----:B------:R-:W3:Y:S01]  /*55f0*/  LDC R221, c[0x0][0x268] ;  /* 0x00009a00ffdd7b82 */ /* 0x000ee20000000800 */
[----:B-1----:R-:W-:Y:S01]  /*5600*/  IMAD R245, R223, 0xea, RZ ;  /* 0x000000eadff57824 */ /* 0x002fe200078e02ff */
[----:B--2---:R-:W-:-:S06]  /*5610*/  IADD3 R22, P4, R16, R218, RZ ;  /* 0x000000da10167210 */ /* 0x004fcc0007f9e0ff */
[----:B------:R-:W1:Y:S08]  /*5620*/  LDC R223, c[0x0][0x268] ;  /* 0x00009a00ffdf7b82 */ /* 0x000e700000000800 */
[----:B------:R-:W2:Y:S01]  /*5630*/  LDC R16, c[0x0][0x268] ;  /* 0x00009a00ff107b82 */ /* 0x000ea20000000800 */
[----:B0-----:R-:W-:Y:S01]  /*5640*/  IMAD R15, R15, 0x138, RZ ;  /* 0x000001380f0f7824 */ /* 0x001fe200078e02ff */
[----:B------:R-:W-:-:S04]  /*5650*/  LEA.HI.X.SX32 R21, R2, R219, 0x1, P5 ;  /* 0x000000db02157211 */ /* 0x000fc800028f0eff */
[----:B------:R-:W-:Y:S02]  /*5660*/  IADD3 R14, P2, R15, R218, RZ ;  /* 0x000000da0f0e7210 */ /* 0x000fe40007f5e0ff */
[-C--:B------:R-:W-:Y:S01]  /*5670*/  LEA.HI.X.SX32 R217, R13, R219.reuse, 0x1, P6 ;  /* 0x000000db0dd97211 */ /* 0x080fe200030f0eff */
[----:B---3--:R-:W-:Y:S01]  /*5680*/  IMAD R249, R221, 0xec, RZ ;  /* 0x000000ecddf97824 */ /* 0x008fe200078e02ff */
[----:B------:R-:W-:Y:S01]  /*5690*/  LEA.HI.X.SX32 R15, R11, R219, 0x1, P2 ;  /* 0x000000db0b0f7211 */ /* 0x000fe200010f0eff */
[----:B------:R-:W-:Y:S01]  /*56a0*/  STL.64 [R1+0xa40], R20 ;  /* 0x000a401401007387 */ /* 0x000fe20000100a00 */
[----:B------:R-:W0:Y:S03]  /*56b0*/  LDC R229, c[0x0][0x268] ;  /* 0x00009a00ffe57b82 */ /* 0x000e260000000800 */
[----:B------:R3:W-:Y:S04]  /*56c0*/  STL.64 [R1+0x908], R216 ;  /* 0x000908d801007387 */ /* 0x0007e80000100a00 */
[----:B------:R1:W-:Y:S01]  /*56d0*/  STL.64 [R1+0x698], R14 ;  /* 0x0006980e01007387 */ /* 0x0003e20000100a00 */
[----:B------:R-:W0:Y:S01]  /*56e0*/  LDC R18, c[0x0][0x268] ;  /* 0x00009a00ff127b82 */ /* 0x000e220000000800 */
[----:B--2---:R-:W-:-:S07]  /*56f0*/  IMAD R16, R16, 0x4f, RZ ;  /* 0x0000004f10107824 */ /* 0x004fce00078e02ff */
[----:B---3--:R-:W2:Y:S08]  /*5700*/  LDC R217, c[0x0][0x268] ;  /* 0x00009a00ffd97b82 */ /* 0x008eb00000000800 */
[----:B-1----:R-:W1:Y:S01]  /*5710*/  LDC R15, c[0x0][0x268] ;  /* 0x00009a00ff0f7b82 */ /* 0x002e620000000800 */
[----:B------:R-:W-:Y:S01]  /*5720*/  IADD3 R2, P6, R3, R218, RZ ;  /* 0x000000da03027210 */ /* 0x000fe20007fde0ff */
[----:B------:R-:W-:-:S06]  /*5730*/  IMAD R223, R223, 0x146, RZ ;  /* 0x00000146dfdf7824 */ /* 0x000fcc00078e02ff */
[----:B------:R-:W3:Y:S08]  /*5740*/  LDC R221, c[0x0][0x268] ;  /* 0x00009a00ffdd7b82 */ /* 0x000ef00000000800 */
[----:B------:R-:W3:Y:S01]  /*5750*/  LDC R222, c[0x0][0x268] ;  /* 0x00009a00ffde7b82 */ /* 0x000ee20000000800 */
[----:B--2---:R-:W-:-:S07]  /*5760*/  IMAD R217, R217, 0x9d, RZ ;  /* 0x0000009dd9d97824 */ /* 0x004fce00078e02ff */
[----:B------:R-:W2:Y:S01]  /*5770*/  LDC R220, c[0x0][0x268] ;  /* 0x00009a00ffdc7b82 */ /* 0x000ea20000000800 */
[----:B-1----:R-:W-:Y:S01]  /*5780*/  IMAD R15, R15, 0x13e, RZ ;  /* 0x0000013e0f0f7824 */ /* 0x002fe200078e02ff */
[----:B------:R-:W-:-:S06]  /*5790*/  LEA.HI.X.SX32 R23, R217, R219, 0x1, P4 ;  /* 0x000000dbd9177211 */ /* 0x000fcc00020f0eff */
[----:B------:R-:W1:Y:S01]  /*57a0*/  LDC R233, c[0x0][0x268] ;  /* 0x00009a00ffe97b82 */ /* 0x000e620000000800 */
[-C--:B------:R-:W-:Y:S01]  /*57b0*/  IADD3 R14, P2, R15, R218.reuse, RZ ;  /* 0x000000da0f0e7210 */ /* 0x080fe20007f5e0ff */
[----:B------:R2:W-:Y:S01]  /*57c0*/  STL.64 [R1+0x690], R22 ;  /* 0x0006901601007387 */ /* 0x0005e20000100a00 */
[----:B----4-:R-:W-:Y:S02]  /*57d0*/  IADD3 R20, P5, R6, R218, RZ ;  /* 0x000000da06147210 */ /* 0x010fe40007fbe0ff */
[----:B------:R-:W-:Y:S01]  /*57e0*/  MOV R11, R17 ;  /* 0x00000011000b7202 */ /* 0x000fe20000000f00 */
[----:B0-----:R-:W-:Y:S01]  /*57f0*/  IMAD R229, R229, 0x29, RZ ;  /* 0x00000029e5e57824 */ /* 0x001fe200078e02ff */
[-C--:B------:R-:W-:Y:S01]  /*5800*/  LEA.HI.X.SX32 R21, R16, R219.reuse, 0x1, P5 ;  /* 0x000000db10157211 */ /* 0x080fe200028f0eff */
[----:B------:R-:W-:Y:S01]  /*5810*/  IMAD.MOV.U32 R13, RZ, RZ, R7 ;  /* 0x000000ffff0d7224 */ /* 0x000fe200078e0007 */
[----:B------:R-:W0:Y:S01]  /*5820*/  LDC R16, c[0x0][0x268] ;  /* 0x00009a00ff107b82 */ /* 0x000e220000000800 */
[----:B------:R-:W-:Y:S01]  /*5830*/  LEA.HI.X.SX32 R3, R6, R219, 0x1, P6 ;  /* 0x000000db06037211 */ /* 0x000fe200030f0eff */
[----:B---3--:R-:W-:Y:S01]  /*5840*/  IMAD R221, R221, 0x51, RZ ;  /* 0x00000051dddd7824 */ /* 0x008fe200078e02ff */
[----:B------:R-:W-:Y:S01]  /*5850*/  STL.64 [R1+0x900], R20 ;  /* 0x0009001401007387 */ /* 0x000fe20000100a00 */
[----:B------:R-:W-:-:S02]  /*5860*/  IMAD R18, R18, 0x54, RZ ;  /* 0x0000005412127824 */ /* 0x000fc400078e02ff */
[----:B------:R-:W-:Y:S01]  /*5870*/  IMAD R247, R222, 0x76, RZ ;  /* 0x00000076def77824 */ /* 0x000fe200078e02ff */
[----:B------:R3:W-:Y:S01]  /*5880*/  STL.64 [R1+0x688], R2 ;  /* 0x0006880201007387 */ /* 0x0007e20000100a00 */
[-C--:B------:R-:W-:Y:S01]  /*5890*/  IADD3 R216, P4, R7, R218.reuse, RZ ;  /* 0x000000da07d87210 */ /* 0x080fe20007f9e0ff */
[----:B--2---:R-:W-:Y:S01]  /*58a0*/  IMAD R251, R220, 0xee, RZ ;  /* 0x000000eedcfb7824 */ /* 0x004fe200078e02ff */
[-C--:B------:R-:W-:Y:S01]  /*58b0*/  IADD3 R22, P5, R8, R218.reuse, RZ ;  /* 0x000000da08167210 */ /* 0x080fe20007fbe0ff */
[----:B0-----:R-:W-:Y:S01]  /*58c0*/  IMAD R16, R16, 0x9f, RZ ;  /* 0x0000009f10107824 */ /* 0x001fe200078e02ff */
[----:B---3--:R-:W-:Y:S02]  /*58d0*/  IADD3 R2, P6, R9, R218, RZ ;  /* 0x000000da09027210 */ /* 0x008fe40007fde0ff */
[-C--:B------:R-:W-:Y:S02]  /*58e0*/  LEA.HI.X.SX32 R217, R5, R219.reuse, 0x1, P4 ;  /* 0x000000db05d97211 */ /* 0x080fe400020f0eff */
[----:B------:R-:W-:-:S02]  /*58f0*/  LEA.HI.X.SX32 R15, R16, R219, 0x1, P2 ;  /* 0x000000db100f7211 */ /* 0x000fc400010f0eff */
[----:B------:R-:W0:Y:S01]  /*5900*/  LDC R16, c[0x0][0x268] ;  /* 0x00009a00ff107b82 */ /* 0x000e220000000800 */
[-C--:B------:R-:W-:Y:S02]  /*5910*/  IADD3 R222, P0, R135, R218.reuse, RZ ;  /* 0x000000da87de7210 */ /* 0x080fe40007f1e0ff */
[----:B------:R2:W-:Y:S01]  /*5920*/  STL.64 [R1+0x680], R14 ;  /* 0x0006800e01007387 */ /* 0x0005e20000100a00 */
[----:B------:R-:W-:-:S04]  /*5930*/  IADD3 R220, P1, R136, R218, RZ ;  /* 0x000000da88dc7210 */ /* 0x000fc80007f3e0ff */
[----:B--2---:R-:W2:Y:S08]  /*5940*/  LDC R14, c[0x0][0x268] ;  /* 0x00009a00ff0e7b82 */ /* 0x004eb00000000800 */
[----:B------:R-:W3:Y:S01]  /*5950*/  LDC R15, c[0x0][0x268] ;  /* 0x00009a00ff0f7b82 */ /* 0x000ee20000000800 */
[----:B0-----:R-:W-:Y:S01]  /*5960*/  IMAD R16, R16, 0x142, RZ ;  /* 0x0000014210107824 */ /* 0x001fe200078e02ff */
[----:B------:R-:W-:-:S02]  /*5970*/  LEA.HI.X.SX32 R23, R7, R219, 0x1, P5 ;  /* 0x000000db07177211 */ /* 0x000fc400028f0eff */
[----:B------:R-:W-:Y:S01]  /*5980*/  IADD3 R20, P2, R10, R218, RZ ;  /* 0x000000da0a147210 */ /* 0x000fe20007f5e0ff */
[----:B--2---:R-:W-:-:S05]  /*5990*/  IMAD R14, R14, 0x5, RZ ;  /* 0x000000050e0e7824 */ /* 0x004fca00078e02ff */
[-C--:B------:R-:W-:Y:S01]  /*59a0*/  LEA.HI.X.SX32 R227, R14, R219.reuse, 0x1, P3 ;  /* 0x000000db0ee37211 */ /* 0x080fe200018f0eff */
[----:B---3--:R-:W-:Y:S01]  /*59b0*/  IMAD R15, R15, 0x140, RZ ;  /* 0x000001400f0f7824 */ /* 0x008fe200078e02ff */
[----:B------:R-:W-:-:S03]  /*59c0*/  LEA.HI.X.SX32 R3, R8, R219, 0x1, P6 ;  /* 0x000000db08037211 */ /* 0x000fc600030f0eff */
[----:B------:R0:W-:Y:S01]  /*59d0*/  STL.64 [R1+0xb50], R226 ;  /* 0x000b50e201007387 */ /* 0x0001e20000100a00 */
[-C--:B------:R-:W-:Y:S02]  /*59e0*/  IADD3 R16, P4, R16, R218.reuse, RZ ;  /* 0x000000da10107210 */ /* 0x080fe40007f9e0ff */
[-C--:B------:R-:W-:Y:S02]  /*59f0*/  IADD3 R14, P3, R15, R218.reuse, RZ ;  /* 0x000000da0f0e7210 */ /* 0x080fe40007f7e0ff */
[----:B------:R-:W-:Y:S02]  /*5a00*/  IADD3 R224, P5, R12, R218, RZ ;  /* 0x000000da0ce07210 */ /* 0x000fe40007fbe0ff */
[-C--:B------:R-:W-:Y:S01]  /*5a10*/  LEA.HI.X.SX32 R21, R9, R219.reuse, 0x1, P2 ;  /* 0x000000db09157211 */ /* 0x080fe200010f0eff */
[----:B0-----:R-:W2:Y:S04]  /*5a20*/  LDL.LU.64 R226, [R1+0xbc0] ;  /* 0x000bc00001e27983 */ /* 0x001ea80000300a00 */
[----:B------:R0:W-:Y:S01]  /*5a30*/  STL.64 [R1+0xb28], R216 ;  /* 0x000b28d801007387 */ /* 0x0001e20000100a00 */
[----:B------:R-:W-:-:S03]  /*5a40*/  LEA.HI.X.SX32 R15, R10, R219, 0x1, P3 ;  /* 0x000000db0a0f7211 */ /* 0x000fc600018f0eff */
[----:B0-----:R-:W3:Y:S04]  /*5a50*/  LDL.LU.64 R216, [R1+0xbb8] ;  /* 0x000bb80001d87983 */ /* 0x001ee80000300a00 */
[----:B------:R0:W-:Y:S04]  /*5a60*/  STL.64 [R1+0xad8], R22 ;  /* 0x000ad81601007387 */ /* 0x0001e80000100a00 */
[----:B0-----:R-:W4:Y:S04]  /*5a70*/  LDL.LU.64 R22, [R1+0xbb0] ;  /* 0x000bb00001167983 */ /* 0x001f280000300a00 */
[----:B------:R0:W-:Y:S04]  /*5a80*/  STL.64 [R1+0xa38], R2 ;  /* 0x000a380201007387 */ /* 0x0001e80000100a00 */
[----:B0-----:R-:W2:Y:S04]  /*5a90*/  LDL.LU R2, [R1+0xba8] ;  /* 0x000ba80001027983 */ /* 0x001ea80000300800 */
[----:B------:R-:W-:Y:S04]  /*5aa0*/  STL [R1+0x670], R16 ;  /* 0x0006701001007387 */ /* 0x000fe80000100800 */
[----:B------:R-:W-:Y:S04]  /*5ab0*/  STL [R1+0x8f0], R224 ;  /* 0x0008f0e001007387 */ /* 0x000fe80000100800 */
[----:B------:R0:W-:Y:S04]  /*5ac0*/  STL.64 [R1+0x8f8], R20 ;  /* 0x0008f81401007387 */ /* 0x0001e80000100a00 */
[----:B0-----:R-:W3:Y:S04]  /*5ad0*/  LDL.LU.64 R20, [R1+0xba0] ;  /* 0x000ba00001147983 */ /* 0x001ee80000300a00 */
[----:B------:R0:W-:Y:S04]  /*5ae0*/  STL.64 [R1+0x678], R14 ;  /* 0x0006780e01007387 */ /* 0x0001e80000100a00 */
[----:B0-----:R-:W4:Y:S01]  /*5af0*/  LDL.LU.64 R14, [R1+0xb98] ;  /* 0x000b9800010e7983 */ /* 0x001f220000300a00 */
[----:B------:R-:W-:-:S03]  /*5b00*/  MOV R10, R16 ;  /* 0x00000010000a7202 */ /* 0x000fc60000000f00 */
[----:B------:R-:W3:Y:S01]  /*5b10*/  LDL.LU.64 R16, [R1+0xb90] ;  /* 0x000b900001107983 */ /* 0x000ee20000300a00 */
[----:B------:R-:W-:Y:S02]  /*5b20*/  MOV R8, R224 ;  /* 0x000000e000087202 */ /* 0x000fe40000000f00 */
[----:B------:R-:W-:Y:S02]  /*5b30*/  IADD3 R224, P2, R223, R218, RZ ;  /* 0x000000dadfe07210 */ /* 0x000fe40007f5e0ff */
[----:B------:R-:W0:Y:S02]  /*5b40*/  LDC R223, c[0x0][0x268] ;  /* 0x00009a00ffdf7b82 */ /* 0x000e240000000800 */
[----:B0-----:R-:W-:-:S05]  /*5b50*/  IMAD R223, R223, 0xa1, RZ ;  /* 0x000000a1dfdf7824 */ /* 0x001fca00078e02ff */
[----:B------:R-:W-:Y:S02]  /*5b60*/  LEA.HI.X.SX32 R11, R223, R219, 0x1, P4 ;  /* 0x000000dbdf0b7211 */ /* 0x000fe400020f0eff */
[----:B------:R-:W0:Y:S01]  /*5b70*/  LDC R223, c[0x0][0x268] ;  /* 0x00009a00ffdf7b82 */ /* 0x000e220000000800 */
[----:B------:R-:W-:Y:S02]  /*5b80*/  MOV R9, R225 ;  /* 0x000000e100097202 */ /* 0x000fe40000000f00 */
[----:B------:R-:W-:-:S05]  /*5b90*/  LEA.HI.X.SX32 R9, R221, R219, 0x1, P5 ;  /* 0x000000dbdd097211 */ /* 0x000fca00028f0eff */
[----:B------:R-:W1:Y:S01]  /*5ba0*/  LDC R221, c[0x0][0x268] ;  /* 0x00009a00ffdd7b82 */ /* 0x000e620000000800 */
[----:B0-----:R-:W-:-:S05]  /*5bb0*/  IMAD R223, R223, 0x148, RZ ;  /* 0x00000148dfdf7824 */ /* 0x001fca00078e02ff */
[----:B------:R-:W-:Y:S02]  /*5bc0*/  IADD3 R8, P5, R223, R218, RZ ;  /* 0x000000dadf087210 */ /* 0x000fe40007fbe0ff */
[----:B------:R-:W0:Y:S01]  /*5bd0*/  LDC R223, c[0x0][0x268] ;  /* 0x00009a00ffdf7b82 */ /* 0x000e220000000800 */
[----:B-1----:R-:W-:Y:S01]  /*5be0*/  IMAD R221, R221, 0x14a, RZ ;  /* 0x0000014adddd7824 */ /* 0x002fe200078e02ff */
[----:B------:R-:W-:Y:S01]  /*5bf0*/  STL [R1+0x674], R11 ;  /* 0x0006740b01007387 */ /* 0x000fe20000100800 */
[----:B0-----:R-:W-:-:S05]  /*5c00*/  IMAD R223, R223, 0xa3, RZ ;  /* 0x000000a3dfdf7824 */ /* 0x001fca00078e02ff */
[----:B------:R-:W-:Y:S02]  /*5c10*/  LEA.HI.X.SX32 R225, R223, R219, 0x1, P2 ;  /* 0x000000dbdfe17211 */ /* 0x000fe400010f0eff */
[----:B------:R-:W0:Y:S02]  /*5c20*/  LDC R223, c[0x0][0x268] ;  /* 0x00009a00ffdf7b82 */ /* 0x000e240000000800 */
[----:B0-----:R-:W-:Y:S01]  /*5c30*/  IMAD R223, R223, 0x14e, RZ ;  /* 0x0000014edfdf7824 */ /* 0x001fe200078e02ff */
[----:B--2---:R-:W-:-:S04]  /*5c40*/  IADD3 R2, P6, R2, R218, RZ ;  /* 0x000000da02027210 */ /* 0x004fc80007fde0ff */
[----:B------:R-:W-:Y:S02]  /*5c50*/  LEA.HI.X.SX32 R3, R12, R219, 0x1, P6 ;  /* 0x000000db0c037211 */ /* 0x000fe400030f0eff */
[----:B----4-:R-:W-:-:S04]  /*5c60*/  IADD3 R6, P3, R14, R218, RZ ;  /* 0x000000da0e067210 */ /* 0x010fc80007f7e0ff */
[----:B------:R-:W-:Y:S01]  /*5c70*/  MOV R12, R6 ;  /* 0x00000006000c7202 */ /* 0x000fe20000000f00 */
[----:B------:R0:W-:Y:S01]  /*5c80*/  STL [R1+0xa30], R6 ;  /* 0x000a300601007387 */ /* 0x0001e20000100800 */
[-C--:B------:R-:W-:Y:S02]  /*5c90*/  IADD3 R10, P4, R15, R218.reuse, RZ ;  /* 0x000000da0f0a7210 */ /* 0x080fe40007f9e0ff */
[-C--:B------:R-:W-:Y:S02]  /*5ca0*/  LEA.HI.X.SX32 R13, R229, R219.reuse, 0x1, P3 ;  /* 0x000000dbe50d7211 */ /* 0x080fe400018f0eff */
[-C--:B0-----:R-:W-:Y:S01]  /*5cb0*/  IADD3 R6, P6, R221, R218.reuse, RZ ;  /* 0x000000dadd067210 */ /* 0x081fe20007fde0ff */
[----:B------:R-:W-:Y:S01]  /*5cc0*/  STL [R1+0x8f4], R9 ;  /* 0x0008f40901007387 */ /* 0x000fe20000100800 */
[----:B------:R-:W0:Y:S01]  /*5cd0*/  LDC R221, c[0x0][0x268] ;  /* 0x00009a00ffdd7b82 */ /* 0x000e220000000800 */
[----:B------:R-:W-:Y:S02]  /*5ce0*/  LEA.HI.X.SX32 R11, R14, R219, 0x1, P4 ;  /* 0x000000db0e0b7211 */ /* 0x000fe400020f0eff */
[----:B------:R1:W-:Y:S05]  /*5cf0*/  STL.64 [R1+0x668], R2 ;  /* 0x0006680201007387 */ /* 0x0003ea0000100a00 */
[----:B------:R-:W2:Y:S01]  /*5d00*/  LDC R229, c[0x0][0x268] ;  /* 0x00009a00ffe57b82 */ /* 0x000ea20000000800 */
[----:B-1----:R1:W5:Y:S04]  /*5d10*/  LDL.LU.64 R2, [R1+0xb88] ;  /* 0x000b880001027983 */ /* 0x0023680000300a00 */
[----:B------:R-:W-:Y:S04]  /*5d20*/  STL.64 [R1+0x660], R224 ;  /* 0x000660e001007387 */ /* 0x000fe80000100a00 */
[----:B------:R-:W-:Y:S04]  /*5d30*/  STL [R1+0xa34], R13 ;  /* 0x000a340d01007387 */ /* 0x000fe80000100800 */
[----:B------:R4:W-:Y:S01]  /*5d40*/  STL.64 [R1+0x8e8], R10 ;  /* 0x0008e80a01007387 */ /* 0x0009e20000100a00 */
[----:B0-----:R-:W-:Y:S01]  /*5d50*/  IMAD R221, R221, 0x14c, RZ ;  /* 0x0000014cdddd7824 */ /* 0x001fe200078e02ff */
[----:B----4-:R-:W-:-:S02]  /*5d60*/  IADD3 R10, P4, R223, R218, RZ ;  /* 0x000000dadf0a7210 */ /* 0x010fc40007f9e0ff */
[----:B------:R-:W0:Y:S02]  /*5d70*/  LDC R223, c[0x0][0x268] ;  /* 0x00009a00ffdf7b82 */ /* 0x000e240000000800 */
[----:B------:R-:W-:-:S06]  /*5d80*/  IADD3 R12, P3, R221, R218, RZ ;  /* 0x000000dadd0c7210 */ /* 0x000fcc0007f7e0ff */
[----:B------:R-:W4:Y:S01]  /*5d90*/  LDC R221, c[0x0][0x268] ;  /* 0x00009a00ffdd7b82 */ /* 0x000f220000000800 */
[----:B---3--:R-:W-:Y:S01]  /*5da0*/  IADD3 R224, P2, R16, R218, RZ ;  /* 0x000000da10e07210 */ /* 0x008fe20007f5e0ff */
[----:B0-----:R-:W-:-:S05]  /*5db0*/  IMAD R223, R223, 0x53, RZ ;  /* 0x00000053dfdf7824 */ /* 0x001fca00078e02ff */
[-C--:B------:R-:W-:Y:S02]  /*5dc0*/  LEA.HI.X.SX32 R225, R223, R219.reuse, 0x1, P2 ;  /* 0x000000dbdfe17211 */ /* 0x080fe400010f0eff */
[----:B------:R-:W0:Y:S01]  /*5dd0*/  LDC R223, c[0x0][0x268] ;  /* 0x00009a00ffdf7b82 */ /* 0x000e220000000800 */
[----:B----4-:R-:W-:Y:S01]  /*5de0*/  IMAD R221, R221, 0xa5, RZ ;  /* 0x000000a5dddd7824 */ /* 0x010fe200078e02ff */
[----:B------:R-:W-:-:S04]  /*5df0*/  LEA.HI.X.SX32 R9, R15, R219, 0x1, P5 ;  /* 0x000000db0f097211 */ /* 0x000fc800028f0eff */
[----:B------:R-:W-:Y:S02]  /*5e00*/  LEA.HI.X.SX32 R7, R221, R219, 0x1, P6 ;  /* 0x000000dbdd077211 */ /* 0x000fe400030f0eff */
[----:B------:R-:W3:Y:S01]  /*5e10*/  LDC R221, c[0x0][0x268] ;  /* 0x00009a00ffdd7b82 */ /* 0x000ee20000000800 */
[----:B------:R4:W-:Y:S01]  /*5e20*/  STL.64 [R1+0x658], R8 ;  /* 0x0006580801007387 */ /* 0x0009e20000100a00 */
[----:B--2---:R-:W-:Y:S01]  /*5e30*/  IMAD R229, R229, 0xa7, RZ ;  /* 0x000000a7e5e57824 */ /* 0x004fe200078e02ff */
[----:B----4-:R-:W-:Y:S01]  /*5e40*/  IADD3 R8, P5, R17, R218, RZ ;  /* 0x000000da11087210 */ /* 0x010fe20007fbe0ff */
[----:B0-----:R-:W-:-:S05]  /*5e50*/  IMAD R223, R223, 0x15, RZ ;  /* 0x00000015dfdf7824 */ /* 0x001fca00078e02ff */
[-C--:B------:R-:W-:Y:S02]  /*5e60*/  LEA.HI.X.SX32 R9, R223, R219.reuse, 0x1, P5 ;  /* 0x000000dbdf097211 */ /* 0x080fe400028f0eff */
[----:B------:R-:W0:Y:S01]  /*5e70*/  LDC R223, c[0x0][0x268] ;  /* 0x00009a00ffdf7b82 */ /* 0x000e220000000800 */
[-C--:B------:R-:W-:Y:S01]  /*5e80*/  LEA.HI.X.SX32 R13, R16, R219.reuse, 0x1, P3 ;  /* 0x000000db100d7211 */ /* 0x080fe200018f0eff */
[----:B---3--:R-:W-:Y:S01]  /*5e90*/  IMAD R221, R221, 0x152, RZ ;  /* 0x00000152dddd7824 */ /* 0x008fe200078e02ff */
[----:B------:R-:W-:Y:S01]  /*5ea0*/  LEA.HI.X.SX32 R11, R229, R219, 0x1, P4 ;  /* 0x000000dbe50b7211 */ /* 0x000fe200020f0eff */
[----:B------:R2:W-:Y:S04]  /*5eb0*/  STL.64 [R1+0x650], R6 ;  /* 0x0006500601007387 */ /* 0x0005e80000100a00 */
[----:B------:R3:W-:Y:S01]  /*5ec0*/  STL.64 [R1+0x8e0], R224 ;  /* 0x0008e0e001007387 */ /* 0x0007e20000100a00 */
[-C--:B------:R-:W-:Y:S01]  /*5ed0*/  IADD3 R14, P2, R20, R218.reuse, RZ ;  /* 0x000000da140e7210 */ /* 0x080fe20007f5e0ff */
[----:B------:R-:W4:Y:S02]  /*5ee0*/  LDC R229, c[0x0][0x268] ;  /* 0x00009a00ffe57b82 */ /* 0x000f240000000800 */
[----:B------:R-:W-:Y:S04]  /*5ef0*/  STL.64 [R1+0x648], R12 ;  /* 0x0006480c01007387 */ /* 0x000fe80000100a00 */
[----:B------:R1:W-:Y:S01]  /*5f00*/  STL.64 [R1+0x640], R10 ;  /* 0x0006400a01007387 */ /* 0x0003e20000100a00 */
[----:B--2---:R-:W-:-:S02]  /*5f10*/  IADD3 R6, P6, R18, R218, RZ ;  /* 0x000000da12067210 */ /* 0x004fc40007fde0ff */
[-C--:B------:R-:W-:Y:S01]  /*5f20*/  LEA.HI.X.SX32 R15, R18, R219.reuse, 0x1, P2 ;  /* 0x000000db120f7211 */ /* 0x080fe200010f0eff */
[----:B---3--:R-:W2:Y:S01]  /*5f30*/  LDC R225, c[0x0][0x268] ;  /* 0x00009a00ffe17b82 */ /* 0x008ea20000000800 */
[----:B------:R-:W-:Y:S02]  /*5f40*/  LEA.HI.X.SX32 R7, R17, R219, 0x1, P6 ;  /* 0x000000db11077211 */ /* 0x000fe400030f0eff */
[----:B-1----:R-:W-:Y:S01]  /*5f50*/  IADD3 R10, P4, R221, R218, RZ ;  /* 0x000000dadd0a7210 */ /* 0x002fe20007f9e0ff */
[----:B0-----:R-:W-:-:S04]  /*5f60*/  IMAD R223, R223, 0x156, RZ ;  /* 0x00000156dfdf7824 */ /* 0x001fc800078e02ff */
[----:B------:R-:W0:Y:S01]  /*5f70*/  LDC R221, c[0x0][0x268] ;  /* 0x00009a00ffdd7b82 */ /* 0x000e220000000800 */
[----:B------:R-:W-:Y:S04]  /*5f80*/  STL.64 [R1+0xad0], R8 ;  /* 0x000ad00801007387 */ /* 0x000fe80000100a00 */
[----:B------:R-:W-:Y:S03]  /*5f90*/  STL.64 [R1+0xa28], R6 ;  /* 0x000a280601007387 */ /* 0x000fe60000100a00 */
[----:B------:R-:W1:Y:S01]  /*5fa0*/  LDC R224, c[0x0][0x268] ;  /* 0x00009a00ffe07b82 */ /* 0x000e620000000800 */
[----:B------:R3:W-:Y:S02]  /*5fb0*/  STL.64 [R1+0x8d8], R14 ;  /* 0x0008d80e01007387 */ /* 0x0007e40000100a00 */
[----:B---3--:R-:W-:-:S05]  /*5fc0*/  IADD3 R14, P2, R223, R218, RZ ;  /* 0x000000dadf0e7210 */ /* 0x008fca0007f5e0ff */
[----:B------:R-:W3:Y:S01]  /*5fd0*/  LDC R223, c[0x0][0x268] ;  /* 0x00009a00ffdf7b82 */ /* 0x000ee20000000800 */
[----:B0-----:R-:W-:-:S05]  /*5fe0*/  IMAD R221, R221, 0x154, RZ ;  /* 0x00000154dddd7824 */ /* 0x001fca00078e02ff */
[-C--:B------:R-:W-:Y:S02]  /*5ff0*/  IADD3 R6, P6, R221, R218.reuse, RZ ;  /* 0x000000dadd067210 */ /* 0x080fe40007fde0ff */
[----:B------:R-:W0:Y:S01]  /*6000*/  LDC R221, c[0x0][0x268] ;  /* 0x00009a00ffdd7b82 */ /* 0x000e220000000800 */
[----:B------:R-:W-:Y:S01]  /*6010*/  IADD3 R8, P5, R21, R218, RZ ;  /* 0x000000da15087210 */ /* 0x000fe20007fbe0ff */
[----:B--2---:R-:W-:Y:S02]  /*6020*/  IMAD R225, R225, 0x150, RZ ;  /* 0x00000150e1e17824 */ /* 0x004fe400078e02ff */
[----:B---3--:R-:W-:-:S05]  /*6030*/  IMAD R223, R223, 0x55, RZ ;  /* 0x00000055dfdf7824 */ /* 0x008fca00078e02ff */
[----:B------:R-:W-:Y:S02]  /*6040*/  LEA.HI.X.SX32 R9, R223, R219, 0x1, P5 ;  /* 0x000000dbdf097211 */ /* 0x000fe400028f0eff */
[----:B------:R-:W2:Y:S01]  /*6050*/  LDC R223, c[0x0][0x268] ;  /* 0x00009a00ffdf7b82 */ /* 0x000ea20000000800 */
[----:B------:R-:W-:Y:S01]  /*6060*/  IADD3 R12, P3, R225, R218, RZ ;  /* 0x000000dae10c7210 */ /* 0x000fe20007f7e0ff */
[----:B0-----:R-:W-:-:S03]  /*6070*/  IMAD R221, R221, 0xa9, RZ ;  /* 0x000000a9dddd7824 */ /* 0x001fc600078e02ff */
[-C--:B------:R-:W-:Y:S02]  /*6080*/  LEA.HI.X.SX32 R13, R20, R219.reuse, 0x1, P3 ;  /* 0x000000db140d7211 */ /* 0x080fe400018f0eff */
[----:B------:R-:W-:Y:S01]  /*6090*/  LEA.HI.X.SX32 R11, R221, R219, 0x1, P4 ;  /* 0x000000dbdd0b7211 */ /* 0x000fe200020f0eff */
[----:B----4-:R-:W-:Y:S01]  /*60a0*/  IMAD R229, R229, 0x158, RZ ;  /* 0x00000158e5e57824 */ /* 0x010fe200078e02ff */
[----:B------:R-:W0:Y:S01]  /*60b0*/  LDC R221, c[0x0][0x268] ;  /* 0x00009a00ffdd7b82 */ /* 0x000e220000000800 */
[----:B------:R-:W-:Y:S04]  /*60c0*/  STL.64 [R1+0x638], R12 ;  /* 0x0006380c01007387 */ /* 0x000fe80000100a00 */
[----:B------:R-:W-:Y:S04]  /*60d0*/  STL.64 [R1+0x630], R10 ;  /* 0x0006300a01007387 */ /* 0x000fe80000100a00 */
[----:B------:R3:W-:Y:S01]  /*60e0*/  STL.64 [R1+0x8d0], R8 ;  /* 0x0008d00801007387 */ /* 0x0007e20000100a00 */
[----:B--2---:R-:W-:Y:S01]  /*60f0*/  IMAD R223, R223, 0xab, RZ ;  /* 0x000000abdfdf7824 */ /* 0x004fe200078e02ff */
[----:B---3--:R-:W-:-:S02]  /*6100*/  IADD3 R8, P5, R229, R218, RZ ;  /* 0x000000dae5087210 */ /* 0x008fc40007fbe0ff */
[----:B------:R-:W2:Y:S02]  /*6110*/  LDC R229, c[0x0][0x268] ;  /* 0x00009a00ffe57b82 */ /* 0x000ea40000000800 */
[----:B------:R-:W-:-:S06]  /*6120*/  LEA.HI.X.SX32 R15, R223, R219, 0x1, P2 ;  /* 0x000000dbdf0f7211 */ /* 0x000fcc00010f0eff */
[----:B------:R-:W3:Y:S01]  /*6130*/  LDC R223, c[0x0][0x268] ;  /* 0x00009a00ffdf7b82 */ /* 0x000ee20000000800 */
[-C--:B------:R-:W-:Y:S01]  /*6140*/  LEA.HI.X.SX32 R7, R21, R219.reuse, 0x1, P6 ;  /* 0x000000db15077211 */ /* 0x080fe200030f0eff */
[----:B0-----:R-:W-:Y:S01]  /*6150*/  IMAD R221, R221, 0x15a, RZ ;  /* 0x0000015adddd7824 */ /* 0x001fe200078e02ff */
[CC--:B------:R-:W-:Y:S02]  /*6160*/  IADD3 R12, P3, R22.reuse, R218.reuse, RZ ;  /* 0x000000da160c7210 */ /* 0x0c0fe40007f7e0ff */
[-C--:B------:R-:W-:Y:S01]  /*6170*/  IADD3 R10, P4, R23, R218.reuse, RZ ;  /* 0x000000da170a7210 */ /* 0x080fe20007f9e0ff */
[----:B------:R0:W-:Y:S03]  /*6180*/  STL.64 [R1+0x628], R6 ;  /* 0x0006280601007387 */ /* 0x0001e60000100a00 */
[----:B------:R-:W-:Y:S01]  /*6190*/  LEA.HI.X.SX32 R11, R22, R219, 0x1, P4 ;  /* 0x000000db160b7211 */ /* 0x000fe200020f0eff */
[----:B--2---:R-:W-:Y:S01]  /*61a0*/  IMAD R229, R229, 0x2b, RZ ;  /* 0x0000002be5e57824 */ /* 0x004fe200078e02ff */
[----:B0-----:R-:W-:-:S02]  /*61b0*/  IADD3 R6, P6, R221, R218, RZ ;  /* 0x000000dadd067210 */ /* 0x001fc40007fde0ff */
[----:B------:R-:W0:Y:S02]  /*61c0*/  LDC R221, c[0x0][0x268] ;  /* 0x00009a00ffdd7b82 */ /* 0x000e240000000800 */
[----:B------:R-:W-:Y:S01]  /*61d0*/  LEA.HI.X.SX32 R13, R229, R219, 0x1, P3 ;  /* 0x000000dbe50d7211 */ /* 0x000fe200018f0eff */
[----:B------:R-:W-:Y:S01]  /*61e0*/  STL.64 [R1+0x620], R14 ;  /* 0x0006200e01007387 */ /* 0x000fe20000100a00 */
[----:B---3--:R-:W-:-:S03]  /*61f0*/  IMAD R223, R223, 0x15e, RZ ;  /* 0x0000015edfdf7824 */ /* 0x008fc600078e02ff */
[----:B------:R-:W-:Y:S01]  /*6200*/  STL.64 [R1+0xa20], R12 ;  /* 0x000a200c01007387 */ /* 0x000fe20000100a00 */
[----:B------:R-:W-:Y:S01]  /*6210*/  LEA.HI.X.SX32 R9, R23, R219, 0x1, P5 ;  /* 0x000000db17097211 */ /* 0x000fe200028f0eff */
[----:B------:R-:W2:Y:S02]  /*6220*/  LDC R229, c[0x0][0x268] ;  /* 0x00009a00ffe57b82 */ /* 0x000ea40000000800 */
[----:B------:R3:W-:Y:S02]  /*6230*/  STL.64 [R1+0x8c8], R10 ;  /* 0x0008c80a01007387 */ /* 0x0007e40000100a00 */
[----:B---3--:R-:W-:-:S04]  /*6240*/  IADD3 R10, P4, R223, R218, RZ ;  /* 0x000000dadf0a7210 */ /* 0x008fc80007f9e0ff */
[----:B------:R-:W3:Y:S01]  /*6250*/  LDC R223, c[0x0][0x268] ;  /* 0x00009a00ffdf7b82 */ /* 0x000ee20000000800 */
[----:B0-----:R-:W-:Y:S01]  /*6260*/  IMAD R221, R221, 0x15c, RZ ;  /* 0x0000015cdddd7824 */ /* 0x001fe200078e02ff */
[----:B------:R-:W-:-:S04]  /*6270*/  IADD3 R14, P2, R113, R218, RZ ;  /* 0x000000da710e7210 */ /* 0x000fc80007f5e0ff */
[----:B------:R-:W-:Y:S02]  /*6280*/  IADD3 R12, P3, R221, R218, RZ ;  /* 0x000000dadd0c7210 */ /* 0x000fe40007f7e0ff */
[----:B------:R-:W0:Y:S01]  /*6290*/  LDC R221, c[0x0][0x268] ;  /* 0x00009a00ffdd7b82 */ /* 0x000e220000000800 */
[----:B---3--:R-:W-:-:S05]  /*62a0*/  IMAD R223, R223, 0x57, RZ ;  /* 0x00000057dfdf7824 */ /* 0x008fca00078e02ff */
[----:B------:R-:W-:Y:S02]  /*62b0*/  LEA.HI.X.SX32 R15, R223, R219, 0x1, P2 ;  /* 0x000000dbdf0f7211 */ /* 0x000fe400010f0eff */
[----:B------:R-:W3:Y:S01]  /*62c0*/  LDC R223, c[0x0][0x268] ;  /* 0x00009a00ffdf7b82 */ /* 0x000ee20000000800 */
[----:B0-----:R-:W-:-:S05]  /*62d0*/  IMAD R221, R221, 0xad, RZ ;  /* 0x000000addddd7824 */ /* 0x001fca00078e02ff */
[----:B------:R-:W-:Y:S02]  /*62e0*/  LEA.HI.X.SX32 R7, R221, R219, 0x1, P6 ;  /* 0x000000dbdd077211 */ /* 0x000fe400030f0eff */
[----:B------:R-:W0:Y:S01]  /*62f0*/  LDC R221, c[0x0][0x268] ;  /* 0x00009a00ffdd7b82 */ /* 0x000e220000000800 */
[----:B---3--:R-:W-:-:S05]  /*6300*/  IMAD R223, R223, 0xaf, RZ ;  /* 0x000000afdfdf7824 */ /* 0x008fca00078e02ff */
[-C--:B------:R-:W-:Y:S02]  /*6310*/  LEA.HI.X.SX32 R11, R223, R219.reuse, 0x1, P4 ;  /* 0x000000dbdf0b7211 */ /* 0x080fe400020f0eff */
[----:B------:R-:W3:Y:S01]  /*6320*/  LDC R223, c[0x0][0x268] ;  /* 0x00009a00ffdf7b82 */ /* 0x000ee20000000800 */
[----:B------:R4:W-:Y:S01]  /*6330*/  STL.64 [R1+0x618], R8 ;  /* 0x0006180801007387 */ /* 0x0009e20000100a00 */
[----:B0-----:R-:W-:Y:S01]  /*6340*/  IMAD R221, R221, 0xb, RZ ;  /* 0x0000000bdddd7824 */ /* 0x001fe200078e02ff */
[----:B------:R-:W-:Y:S02]  /*6350*/  LEA.HI.X.SX32 R13, R113, R219, 0x1, P3 ;  /* 0x000000db710d7211 */ /* 0x000fe400018f0eff */
[----:B------:R-:W-:Y:S01]  /*6360*/  STL.64 [R1+0x610], R6 ;  /* 0x0006100601007387 */ /* 0x000fe20000100a00 */
[----:B----4-:R-:W-:-:S03]  /*6370*/  IADD3 R8, P5, R115, R218, RZ ;  /* 0x000000da73087210 */ /* 0x010fc60007fbe0ff */
[----:B------:R-:W-:Y:S01]  /*6380*/  STL.64 [R1+0x8c0], R14 ;  /* 0x0008c00e01007387 */ /* 0x000fe20000100a00 */
[----:B------:R-:W-:-:S03]  /*6390*/  LEA.HI.X.SX32 R9, R221, R219, 0x1, P5 ;  /* 0x000000dbdd097211 */ /* 0x000fc600028f0eff */
[----:B------:R-:W-:Y:S01]  /*63a0*/  STL.64 [R1+0x608], R12 ;  /* 0x0006080c01007387 */ /* 0x000fe20000100a00 */
[----:B------:R-:W0:Y:S01]  /*63b0*/  LDC R221, c[0x0][0x268] ;  /* 0x00009a00ffdd7b82 */ /* 0x000e220000000800 */
[----:B---3--:R-:W-:Y:S02]  /*63c0*/  IMAD R223, R223, 0x162, RZ ;  /* 0x00000162dfdf7824 */ /* 0x008fe400078e02ff */
[----:B------:R-:W-:Y:S04]  /*63d0*/  STL.64 [R1+0x600], R10 ;  /* 0x0006000a01007387 */ /* 0x000fe80000100a00 */
[----:B------:R3:W-:Y:S02]  /*63e0*/  STL.64 [R1+0xb20], R8 ;  /* 0x000b200801007387 */ /* 0x0007e40000100a00 */
[----:B---3--:R-:W-:-:S02]  /*63f0*/  IADD3 R8, P5, R223, R218, RZ ;  /* 0x000000dadf087210 */ /* 0x008fc40007fbe0ff */
[----:B------:R-:W3:Y:S01]  /*6400*/  LDC R223, c[0x0][0x268] ;  /* 0x00009a00ffdf7b82 */ /* 0x000ee20000000800 */
[-C--:B------:R-:W-:Y:S02]  /*6410*/  IADD3 R6, P6, R117, R218.reuse, RZ ;  /* 0x000000da75067210 */ /* 0x080fe40007fde0ff */
[-C--:B------:R-:W-:Y:S02]  /*6420*/  IADD3 R14, P2, R119, R218.reuse, RZ ;  /* 0x000000da770e7210 */ /* 0x080fe40007f5e0ff */
[-C--:B------:R-:W-:Y:S01]  /*6430*/  IADD3 R12, P3, R120, R218.reuse, RZ ;  /* 0x000000da780c7210 */ /* 0x080fe20007f7e0ff */
[----:B--2---:R-:W-:Y:S01]  /*6440*/  IMAD R229, R229, 0x160, RZ ;  /* 0x00000160e5e57824 */ /* 0x004fe200078e02ff */
[-C--:B------:R-:W-:Y:S02]  /*6450*/  LEA.HI.X.SX32 R7, R115, R219.reuse, 0x1, P6 ;  /* 0x000000db73077211 */ /* 0x080fe400030f0eff */
[-C--:B------:R-:W-:Y:S02]  /*6460*/  LEA.HI.X.SX32 R15, R117, R219.reuse, 0x1, P2 ;  /* 0x000000db750f7211 */ /* 0x080fe400010f0eff */
[----:B------:R-:W-:Y:S01]  /*6470*/  LEA.HI.X.SX32 R13, R119, R219, 0x1, P3 ;  /* 0x000000db770d7211 */ /* 0x000fe200018f0eff */
[----:B------:R-:W-:Y:S01]  /*6480*/  STL.64 [R1+0xac8], R6 ;  /* 0x000ac80601007387 */ /* 0x000fe20000100a00 */
[-C--:B------:R-:W-:Y:S01]  /*6490*/  IADD3 R10, P4, R229, R218.reuse, RZ ;  /* 0x000000dae50a7210 */ /* 0x080fe20007f9e0ff */
[----:B0-----:R-:W-:Y:S01]  /*64a0*/  IMAD R221, R221, 0x164, RZ ;  /* 0x00000164dddd7824 */ /* 0x001fe200078e02ff */
[----:B------:R-:W0:Y:S01]  /*64b0*/  LDC R229, c[0x0][0x268] ;  /* 0x00009a00ffe57b82 */ /* 0x000e220000000800 */
[----:B------:R2:W-:Y:S04]  /*64c0*/  STL.64 [R1+0xa18], R14 ;  /* 0x000a180e01007387 */ /* 0x0005e80000100a00 */
[----:B------:R4:W-:Y:S01]  /*64d0*/  STL.64 [R1+0x8b8], R12 ;  /* 0x0008b80c01007387 */ /* 0x0009e20000100a00 */
[----:B---3--:R-:W-:Y:S01]  /*64e0*/  IMAD R223, R223, 0x166, RZ ;  /* 0x00000166dfdf7824 */ /* 0x008fe200078e02ff */
[----:B--2---:R-:W-:-:S02]  /*64f0*/  IADD3 R14, P2, R221, R218, RZ ;  /* 0x000000dadd0e7210 */ /* 0x004fc40007f5e0ff */
[----:B------:R-:W2:Y:S02]  /*6500*/  LDC R221, c[0x0][0x268] ;  /* 0x00009a00ffdd7b82 */ /* 0x000ea40000000800 */
[----:B----4-:R-:W-:-:S06]  /*6510*/  IADD3 R12, P3, R223, R218, RZ ;  /* 0x000000dadf0c7210 */ /* 0x010fcc0007f7e0ff */
[----:B------:R-:W3:Y:S01]  /*6520*/  LDC R223, c[0x0][0x268] ;  /* 0x00009a00ffdf7b82 */ /* 0x000ee20000000800 */
[----:B0-----:R-:W-:Y:S01]  /*6530*/  IMAD R229, R229, 0xb1, RZ ;  /* 0x000000b1e5e57824 */ /* 0x001fe200078e02ff */
[----:B------:R-:W-:-:S04]  /*6540*/  IADD3 R6, P6, R121, R218, RZ ;  /* 0x000000da79067210 */ /* 0x000fc80007fde0ff */
[----:B------:R-:W-:Y:S01]  /*6550*/  LEA.HI.X.SX32 R9, R229, R219, 0x1, P5 ;  /* 0x000000dbe5097211 */ /* 0x000fe200028f0eff */
[----:B--2---:R-:W-:Y:S02]  /*6560*/  IMAD R229, R221, 0x168, RZ ;  /* 0x00000168dde57824 */ /* 0x004fe400078e02ff */
[----:B------:R-:W0:Y:S01]  /*6570*/  LDC R221, c[0x0][0x268] ;  /* 0x00009a00ffdd7b82 */ /* 0x000e220000000800 */
[----:B---3--:R-:W-:-:S05]  /*6580*/  IMAD R223, R223, 0x59, RZ ;  /* 0x00000059dfdf7824 */ /* 0x008fca00078e02ff */
[-C--:B------:R-:W-:Y:S02]  /*6590*/  LEA.HI.X.SX32 R7, R223, R219.reuse, 0x1, P6 ;  /* 0x000000dbdf077211 */ /* 0x080fe400030f0eff */
[----:B------:R-:W2:Y:S01]  /*65a0*/  LDC R223, c[0x0][0x268] ;  /* 0x00009a00ffdf7b82 */ /* 0x000ea20000000800 */
[----:B------:R-:W-:-:S05]  /*65b0*/  LEA.HI.X.SX32 R11, R120, R219, 0x1, P4 ;  /* 0x000000db780b7211 */ /* 0x000fca00020f0eff */
[----:B------:R-:W-:Y:S04]  /*65c0*/  STL.64 [R1+0x5f8], R10 ;  /* 0x0005f80a01007387 */ /* 0x000fe80000100a00 */
[----:B------:R-:W-:Y:S01]  /*65d0*/  STL.64 [R1+0x5f0], R8 ;  /* 0x0005f00801007387 */ /* 0x000fe20000100a00 */
[----:B0-----:R-:W-:Y:S02]  /*65e0*/  IMAD R225, R221, 0x16a, RZ ;  /* 0x0000016adde17824 */ /* 0x001fe400078e02ff */
[----:B------:R-:W0:Y:S01]  /*65f0*/  LDC R221, c[0x0][0x268] ;  /* 0x00009a00ffdd7b82 */ /* 0x000e220000000800 */
[----:B------:R3:W-:Y:S02]  /*6600*/  STL.64 [R1+0x8b0], R6 ;  /* 0x0008b00601007387 */ /* 0x0007e40000100a00 */
[----:B---3--:R-:W-:Y:S01]  /*6610*/  IADD3 R6, P6, R229, R218, RZ ;  /* 0x000000dae5067210 */ /* 0x008fe20007fde0ff */
[----:B--2---:R-:W-:-:S04]  /*6620*/  IMAD R229, R223, 0xb3, RZ ;  /* 0x000000b3dfe57824 */ /* 0x004fc800078e02ff */
[----:B------:R-:W2:Y:S01]  /*6630*/  LDC R223, c[0x0][0x268] ;  /* 0x00009a00ffdf7b82 */ /* 0x000ea20000000800 */
[----:B------:R-:W-:Y:S01]  /*6640*/  LEA.HI.X.SX32 R13, R229, R219, 0x1, P3 ;  /* 0x000000dbe50d7211 */ /* 0x000fe200018f0eff */
[----:B0-----:R-:W-:Y:S02]  /*6650*/  IMAD R229, R221, 0x2d, RZ ;  /* 0x0000002ddde57824 */ /* 0x001fe400078e02ff */
[----:B--2---:R-:W-:-:S04]  /*6660*/  IMAD R221, R223, 0x16c, RZ ;  /* 0x0000016cdfdd7824 */ /* 0x004fc800078e02ff */
[----:B------:R-:W0:Y:S01]  /*6670*/  LDC R223, c[0x0][0x268] ;  /* 0x00009a00ffdf7b82 */ /* 0x000e220000000800 */
[----:B------:R-:W-:Y:S02]  /*6680*/  IADD3 R10, P4, R122, R218, RZ ;  /* 0x000000da7a0a7210 */ /* 0x000fe40007f9e0ff */
[-C--:B------:R-:W-:Y:S02]  /*6690*/  LEA.HI.X.SX32 R15, R121, R219.reuse, 0x1, P2 ;  /* 0x000000db790f7211 */ /* 0x080fe400010f0eff */
[----:B------:R-:W-:-:S03]  /*66a0*/  LEA.HI.X.SX32 R11, R229, R219, 0x1, P4 ;  /* 0x000000dbe50b7211 */ /* 0x000fc600020f0eff */
[----:B------:R-:W-:Y:S04]  /*66b0*/  STL.64 [R1+0x5e8], R14 ;  /* 0x0005e80e01007387 */ /* 0x000fe80000100a00 */
[----:B------:R-:W-:Y:S04]  /*66c0*/  STL.64 [R1+0x5e0], R12 ;  /* 0x0005e00c01007387 */ /* 0x000fe80000100a00 */
[----:B------:R2:W-:Y:S01]  /*66d0*/  STL.64 [R1+0xa10], R10 ;  /* 0x000a100a01007387 */ /* 0x0005e20000100a00 */
[----:B0-----:R-:W-:Y:S02]  /*66e0*/  IMAD R229, R223, 0x16e, RZ ;  /* 0x0000016edfe57824 */ /* 0x001fe400078e02ff */
[----:B------:R-:W0:Y:S01]  /*66f0*/  LDC R223, c[0x0][0x268] ;  /* 0x00009a00ffdf7b82 */ /* 0x000e220000000800 */
[----:B--2---:R-:W-:-:S07]  /*6700*/  IADD3 R10, P4, R221, R218, RZ ;  /* 0x000000dadd0a7210 */ /* 0x004fce0007f9e0ff */
[----:B------:R-:W2:Y:S01]  /*6710*/  LDC R221, c[0x0][0x268] ;  /* 0x00009a00ffdd7b82 */ /* 0x000ea20000000800 */
[-C--:B------:R-:W-:Y:S02]  /*6720*/  IADD3 R12, P3, R125, R218.reuse, RZ ;  /* 0x000000da7d0c7210 */ /* 0x080fe40007f7e0ff */
[----:B------:R-:W-:Y:S01]  /*6730*/  IADD3 R14, P2, R225, R218, RZ ;  /* 0x000000dae10e7210 */ /* 0x000fe20007f5e0ff */
[----:B0-----:R-:W-:-:S05]  /*6740*/  IMAD R223, R223, 0x5b, RZ ;  /* 0x0000005bdfdf7824 */ /* 0x001fca00078e02ff */
[----:B------:R-:W-:Y:S02]  /*6750*/  LEA.HI.X.SX32 R13, R223, R219, 0x1, P3 ;  /* 0x000000dbdf0d7211 */ /* 0x000fe400018f0eff */
[----:B------:R-:W0:Y:S01]  /*6760*/  LDC R223, c[0x0][0x268] ;  /* 0x00009a00ffdf7b82 */ /* 0x000e220000000800 */
[----:B--2---:R-:W-:-:S05]  /*6770*/  IMAD R221, R221, 0xb5, RZ ;  /* 0x000000b5dddd7824 */ /* 0x004fca00078e02ff */
[----:B------:R-:W-:Y:S02]  /*6780*/  LEA.HI.X.SX32 R15, R221, R219, 0x1, P2 ;  /* 0x000000dbdd0f7211 */ /* 0x000fe400010f0eff */
[----:B------:R-:W2:Y:S01]  /*6790*/  LDC R221, c[0x0][0x268] ;  /* 0x00009a00ffdd7b82 */ /* 0x000ea20000000800 */
[----:B------:R-:W-:-:S04]  /*67a0*/  IADD3 R8, P5, R123, R218, RZ ;  /* 0x000000da7b087210 */ /* 0x000fc80007fbe0ff */
[----:B------:R-:W-:-:S05]  /*67b0*/  LEA.HI.X.SX32 R9, R122, R219, 0x1, P5 ;  /* 0x000000db7a097211 */ /* 0x000fca00028f0eff */
[----:B------:R3:W-:Y:S01]  /*67c0*/  STL.64 [R1+0x8a8], R8 ;  /* 0x0008a80801007387 */ /* 0x0007e20000100a00 */
[----:B0-----:R-:W-:Y:S02]  /*67d0*/  IMAD R225, R223, 0x170, RZ ;  /* 0x00000170dfe17824 */ /* 0x001fe400078e02ff */
[----:B------:R-:W0:Y:S01]  /*67e0*/  LDC R223, c[0x0][0x268] ;  /* 0x00009a00ffdf7b82 */ /* 0x000e220000000800 */
[----:B---3--:R-:W-:Y:S01]  /*67f0*/  IADD3 R8, P5, R229, R218, RZ ;  /* 0x000000dae5087210 */ /* 0x008fe20007fbe0ff */
[----:B--2---:R-:W-:Y:S01]  /*6800*/  IMAD R221, R221, 0xb7, RZ ;  /* 0x000000b7dddd7824 */ /* 0x004fe200078e02ff */
[----:B------:R-:W-:-:S05]  /*6810*/  LEA.HI.X.SX32 R7, R123, R219, 0x1, P6 ;  /* 0x000000db7b077211 */ /* 0x000fca00030f0eff */
[----:B------:R-:W2:Y:S01]  /*6820*/  LDC R229, c[0x0][0x268] ;  /* 0x00009a00ffe57b82 */ /* 0x000ea20000000800 */
[----:B------:R-:W-:-:S07]  /*6830*/  LEA.HI.X.SX32 R9, R221, R219, 0x1, P5 ;  /* 0x000000dbdd097211 */ /* 0x000fce00028f0eff */
[----:B------:R-:W3:Y:S01]  /*6840*/  LDC R221, c[0x0][0x268] ;  /* 0x00009a00ffdd7b82 */ /* 0x000ee20000000800 */
[----:B------:R4:W-:Y:S01]  /*6850*/  STL.64 [R1+0x5d8], R6 ;  /* 0x0005d80601007387 */ /* 0x0009e20000100a00 */
[----:B------:R-:W-:-:S03]  /*6860*/  LEA.HI.X.SX32 R11, R125, R219, 0x1, P4 ;  /* 0x000000db7d0b7211 */ /* 0x000fc600020f0eff */
[----:B------:R1:W-:Y:S01]  /*6870*/  STL.64 [R1+0x5d0], R14 ;  /* 0x0005d00e01007387 */ /* 0x0003e20000100a00 */
[----:B0-----:R-:W-:Y:S01]  /*6880*/  IMAD R223, R223, 0x17, RZ ;  /* 0x00000017dfdf7824 */ /* 0x001fe200078e02ff */
[CC--:B----4-:R-:W-:Y:S02]  /*6890*/  IADD3 R6, P6, R126.reuse, R218.reuse, RZ ;  /* 0x000000da7e067210 */ /* 0x0d0fe40007fde0ff */
[-C--:B-1----:R-:W-:Y:S02]  /*68a0*/  IADD3 R14, P2, R127, R218.reuse, RZ ;  /* 0x000000da7f0e7210 */ /* 0x082fe40007f5e0ff */
[-C--:B------:R-:W-:Y:S01]  /*68b0*/  LEA.HI.X.SX32 R7, R223, R219.reuse, 0x1, P6 ;  /* 0x000000dbdf077211 */ /* 0x080fe200030f0eff */
[----:B------:R-:W-:Y:S01]  /*68c0*/  STL.64 [R1+0x8a0], R12 ;  /* 0x0008a00c01007387 */ /* 0x000fe20000100a00 */
[----:B------:R-:W-:Y:S01]  /*68d0*/  LEA.HI.X.SX32 R15, R126, R219, 0x1, P2 ;  /* 0x000000db7e0f7211 */ /* 0x000fe200010f0eff */
[----:B------:R-:W0:Y:S01]  /*68e0*/  LDC R223, c[0x0][0x268] ;  /* 0x00009a00ffdf7b82 */ /* 0x000e220000000800 */
[----:B---3--:R-:W-:Y:S01]  /*68f0*/  IMAD R221, R221, 0x174, RZ ;  /* 0x00000174dddd7824 */ /* 0x008fe200078e02ff */
[----:B------:R-:W-:Y:S04]  /*6900*/  STL.64 [R1+0x5c8], R10 ;  /* 0x0005c80a01007387 */ /* 0x000fe80000100a00 */
[----:B------:R-:W-:Y:S04]  /*6910*/  STL.64 [R1+0x5c0], R8 ;  /* 0x0005c00801007387 */ /* 0x000fe80000100a00 */
[----:B------:R-:W-:Y:S04]  /*6920*/  STL.64 [R1+0xac0], R6 ;  /* 0x000ac00601007387 */ /* 0x000fe80000100a00 */
[----:B------:R1:W-:Y:S02]  /*6930*/  STL.64 [R1+0xa08], R14 ;  /* 0x000a080e01007387 */ /* 0x0003e40000100a00 */
[----:B-1----:R-:W-:-:S02]  /*6940*/  IADD3 R14, P2, R221, R218, RZ ;  /* 0x000000dadd0e7210 */ /* 0x002fc40007f5e0ff */
[----:B------:R-:W1:Y:S01]  /*6950*/  LDC R221, c[0x0][0x268] ;  /* 0x00009a00ffdd7b82 */ /* 0x000e620000000800 */
[-C--:B------:R-:W-:Y:S01]  /*6960*/  IADD3 R12, P3, R128, R218.reuse, RZ ;  /* 0x000000da800c7210 */ /* 0x080fe20007f7e0ff */
[----:B--2---:R-:W-:Y:S02]  /*6970*/  IMAD R229, R229, 0x172, RZ ;  /* 0x00000172e5e57824 */ /* 0x004fe400078e02ff */
[----:B0-----:R-:W-:Y:S01]  /*6980*/  IMAD R223, R223, 0x176, RZ ;  /* 0x00000176dfdf7824 */ /* 0x001fe200078e02ff */
[----:B------:R-:W-:Y:S02]  /*6990*/  LEA.HI.X.SX32 R13, R127, R219, 0x1, P3 ;  /* 0x000000db7f0d7211 */ /* 0x000fe400018f0eff */
[----:B------:R-:W-:-:S03]  /*69a0*/  IADD3 R8, P5, R229, R218, RZ ;  /* 0x000000dae5087210 */ /* 0x000fc60007fbe0ff */
[----:B------:R0:W-:Y:S02]  /*69b0*/  STL.64 [R1+0x898], R12 ;  /* 0x0008980c01007387 */ /* 0x0001e40000100a00 */
[----:B0-----:R-:W-:Y:S01]  /*69c0*/  IADD3 R12, P3, R223, R218, RZ ;  /* 0x000000dadf0c7210 */ /* 0x001fe20007f7e0ff */
[----:B-1----:R-:W-:Y:S01]  /*69d0*/  IMAD R229, R221, 0xb9, RZ ;  /* 0x000000b9dde57824 */ /* 0x002fe200078e02ff */
[----:B------:R-:W0:Y:S08]  /*69e0*/  LDC R223, c[0x0][0x268] ;  /* 0x00009a00ffdf7b82 */ /* 0x000e300000000800 */
[----:B------:R-:W1:Y:S01]  /*69f0*/  LDC R221, c[0x0][0x268] ;  /* 0x00009a00ffdd7b82 */ /* 0x000e620000000800 */
[----:B------:R-:W-:-:S02]  /*6a00*/  LEA.HI.X.SX32 R9, R229, R219, 0x1, P5 ;  /* 0x000000dbe5097211 */ /* 0x000fc400028f0eff */
[----:B------:R-:W-:Y:S01]  /*6a10*/  IADD3 R6, P6, R129, R218, RZ ;  /* 0x000000da81067210 */ /* 0x000fe20007fde0ff */
[----:B0-----:R-:W-:Y:S02]  /*6a20*/  IMAD R223, R223, 0x5d, RZ ;  /* 0x0000005ddfdf7824 */ /* 0x001fe400078e02ff */
[----:B-1----:R-:W-:Y:S02]  /*6a30*/  IMAD R229, R221, 0x178, RZ ;  /* 0x00000178dde57824 */ /* 0x002fe400078e02ff */
[----:B------:R-:W0:Y:S01]  /*6a40*/  LDC R221, c[0x0][0x268] ;  /* 0x00009a00ffdd7b82 */ /* 0x000e220000000800 */
[----:B------:R-:W-:-:S07]  /*6a50*/  LEA.HI.X.SX32 R7, R223, R219, 0x1, P6 ;  /* 0x000000dbdf077211 */ /* 0x000fce00030f0eff */
[----:B------:R-:W1:Y:S01]  /*6a60*/  LDC R223, c[0x0][0x268] ;  /* 0x00009a00ffdf7b82 */ /* 0x000e620000000800 */
[----:B------:R-:W-:-:S04]  /*6a70*/  IADD3 R10, P4, R225, R218, RZ ;  /* 0x000000dae10a7210 */ /* 0x000fc80007f9e0ff */
[----:B------:R-:W-:-:S05]  /*6a80*/  LEA.HI.X.SX32 R11, R128, R219, 0x1, P4 ;  /* 0x000000db800b7211 */ /* 0x000fca00020f0eff */
[----:B------:R-:W-:Y:S01]  /*6a90*/  STL.64 [R1+0x5b8], R10 ;  /* 0x0005b80a01007387 */ /* 0x000fe20000100a00 */
[----:B0-----:R-:W-:Y:S02]  /*6aa0*/  IMAD R225, R221, 0x17a, RZ ;  /* 0x0000017adde17824 */ /* 0x001fe400078e02ff */
[----:B------:R-:W0:Y:S01]  /*6ab0*/  LDC R221, c[0x0][0x268] ;  /* 0x00009a00ffdd7b82 */ /* 0x000e220000000800 */
[----:B------:R-:W-:Y:S04]  /*6ac0*/  STL.64 [R1+0x5b0], R8 ;  /* 0x0005b00801007387 */ /* 0x000fe80000100a00 */
[----:B------:R2:W-:Y:S02]  /*6ad0*/  STL.64 [R1+0x890], R6 ;  /* 0x0008900601007387 */ /* 0x0005e40000100a00 */
[----:B--2---:R-:W-:Y:S01]  /*6ae0*/  IADD3 R6, P6, R229, R218, RZ ;  /* 0x000000dae5067210 */ /* 0x004fe20007fde0ff */
[----:B-1----:R-:W-:-:S02]  /*6af0*/  IMAD R229, R223, 0xbb, RZ ;  /* 0x000000bbdfe57824 */ /* 0x002fc400078e02ff */
[----:B------:R-:W1:Y:S01]  /*6b00*/  LDC R223, c[0x0][0x268] ;  /* 0x00009a00ffdf7b82 */ /* 0x000e620000000800 */
[----:B------:R-:W-:Y:S02]  /*6b10*/  IADD3 R10, P4, R131, R218, RZ ;  /* 0x000000da830a7210 */ /* 0x000fe40007f9e0ff */
[-C--:B------:R-:W-:Y:S01]  /*6b20*/  LEA.HI.X.SX32 R13, R229, R219.reuse, 0x1, P3 ;  /* 0x000000dbe50d7211 */ /* 0x080fe200018f0eff */
[----:B0-----:R-:W-:Y:S01]  /*6b30*/  IMAD R229, R221, 0x2f, RZ ;  /* 0x0000002fdde57824 */ /* 0x001fe200078e02ff */
[----:B------:R-:W-:-:S04]  /*6b40*/  LEA.HI.X.SX32 R15, R129, R219, 0x1, P2 ;  /* 0x000000db810f7211 */ /* 0x000fc800010f0eff */
[----:B------:R-:W-:Y:S01]  /*6b50*/  LEA.HI.X.SX32 R11, R229, R219, 0x1, P4 ;  /* 0x000000dbe50b7211 */ /* 0x000fe200020f0eff */
[----:B------:R-:W-:Y:S04]  /*6b60*/  STL.64 [R1+0x5a8], R14 ;  /* 0x0005a80e01007387 */ /* 0x000fe80000100a00 */
[----:B------:R-:W-:Y:S04]  /*6b70*/  STL.64 [R1+0x5a0], R12 ;  /* 0x0005a00c01007387 */ /* 0x000fe80000100a00 */
[----:B------:R0:W-:Y:S01]  /*6b80*/  STL.64 [R1+0xa00], R10 ;  /* 0x000a000a01007387 */ /* 0x0001e20000100a00 */
[----:B-1----:R-:W-:-:S02]  /*6b90*/  IMAD R221, R223, 0x17c, RZ ;  /* 0x0000017cdfdd7824 */ /* 0x002fc400078e02ff */
[----:B------:R-:W1:Y:S03]  /*6ba0*/  LDC R223, c[0x0][0x268] ;  /* 0x00009a00ffdf7b82 */ /* 0x000e660000000800 */
[----:B0-----:R-:W-:-:S05]  /*6bb0*/  IADD3 R10, P4, R221, R218, RZ ;  /* 0x000000dadd0a7210 */ /* 0x001fca0007f9e0ff */
[----:B------:R-:W0:Y:S01]  /*6bc0*/  LDC R221, c[0x0][0x268] ;  /* 0x00009a00ffdd7b82 */ /* 0x000e220000000800 */
[-C--:B------:R-:W-:Y:S02]  /*6bd0*/  IADD3 R14, P2, R225, R218.reuse, RZ ;  /* 0x000000dae10e7210 */ /* 0x080fe40007f5e0ff */
[----:B------:R-:W-:Y:S01]  /*6be0*/  IADD3 R8, P5, R133, R218, RZ ;  /* 0x000000da85087210 */ /* 0x000fe20007fbe0ff */
[----:B-1----:R-:W-:-:S04]  /*6bf0*/  IMAD R229, R223, 0x17e, RZ ;  /* 0x0000017edfe57824 */ /* 0x002fc800078e02ff */
[----:B------:R-:W1:Y:S01]  /*6c00*/  LDC R223, c[0x0][0x268] ;  /* 0x00009a00ffdf7b82 */ /* 0x000e620000000800 */
[----:B0-----:R-:W-:Y:S01]  /*6c10*/  IMAD R221, R221, 0xbd, RZ ;  /* 0x000000bddddd7824 */ /* 0x001fe200078e02ff */
[----:B------:R-:W-:-:S04]  /*6c20*/  LEA.HI.X.SX32 R9, R131, R219, 0x1, P5 ;  /* 0x000000db83097211 */ /* 0x000fc800028f0eff */
[----:B------:R-:W-:Y:S02]  /*6c30*/  LEA.HI.X.SX32 R15, R221, R219, 0x1, P2 ;  /* 0x000000dbdd0f7211 */ /* 0x000fe400010f0eff */
[----:B------:R-:W0:Y:S01]  /*6c40*/  LDC R221, c[0x0][0x268] ;  /* 0x00009a00ffdd7b82 */ /* 0x000e220000000800 */
[----:B------:R2:W-:Y:S01]  /*6c50*/  STL.64 [R1+0x888], R8 ;  /* 0x0008880801007387 */ /* 0x0005e20000100a00 */
[-C--:B------:R-:W-:Y:S02]  /*6c60*/  IADD3 R12, P3, R134, R218.reuse, RZ ;  /* 0x000000da860c7210 */ /* 0x080fe40007f7e0ff */
[----:B--2---:R-:W-:-:S04]  /*6c70*/  IADD3 R8, P5, R229, R218, RZ ;  /* 0x000000dae5087210 */ /* 0x004fc80007fbe0ff */
[----:B------:R-:W2:Y:S01]  /*6c80*/  LDC R229, c[0x0][0x268] ;  /* 0x00009a00ffe57b82 */ /* 0x000ea20000000800 */
[----:B-1----:R-:W-:-:S05]  /*6c90*/  IMAD R223, R223, 0x5f, RZ ;  /* 0x0000005fdfdf7824 */ /* 0x002fca00078e02ff */
[-C--:B------:R-:W-:Y:S02]  /*6ca0*/  LEA.HI.X.SX32 R13, R223, R219.reuse, 0x1, P3 ;  /* 0x000000dbdf0d7211 */ /* 0x080fe400018f0eff */
[----:B------:R-:W1:Y:S01]  /*6cb0*/  LDC R223, c[0x0][0x268] ;  /* 0x00009a00ffdf7b82 */ /* 0x000e620000000800 */
[----:B0-----:R-:W-:Y:S01]  /*6cc0*/  IMAD R225, R221, 0xbf, RZ ;  /* 0x000000bfdde17824 */ /* 0x001fe200078e02ff */
[----:B------:R-:W-:-:S06]  /*6cd0*/  LEA.HI.X.SX32 R7, R133, R219, 0x1, P6 ;  /* 0x000000db85077211 */ /* 0x000fcc00030f0eff */
[----:B------:R-:W0:Y:S01]  /*6ce0*/  LDC R221, c[0x0][0x268] ;  /* 0x00009a00ffdd7b82 */ /* 0x000e220000000800 */
[-C--:B------:R-:W-:Y:S02]  /*6cf0*/  LEA.HI.X.SX32 R11, R134, R219.reuse, 0x1, P4 ;  /* 0x000000db860b7211 */ /* 0x080fe400020f0eff */
[----:B------:R-:W-:Y:S01]  /*6d00*/  LEA.HI.X.SX32 R9, R225, R219, 0x1, P5 ;  /* 0x000000dbe1097211 */ /* 0x000fe200028f0eff */
[----:B------:R-:W-:Y:S01]  /*6d10*/  STL.64 [R1+0x598], R6 ;  /* 0x0005980601007387 */ /* 0x000fe20000100a00 */
[----:B--2---:R-:W-:-:S03]  /*6d20*/  IMAD R229, R229, 0x180, RZ ;  /* 0x00000180e5e57824 */ /* 0x004fc600078e02ff */
[----:B------:R-:W2:Y:S01]  /*6d30*/  LDC R225, c[0x0][0x268] ;  /* 0x00009a00ffe17b82 */ /* 0x000ea20000000800 */
[----:B------:R-:W-:Y:S04]  /*6d40*/  STL.64 [R1+0x590], R14 ;  /* 0x0005900e01007387 */ /* 0x000fe80000100a00 */
[----:B------:R-:W-:Y:S04]  /*6d50*/  STL.64 [R1+0x880], R12 ;  /* 0x0008800c01007387 */ /* 0x000fe80000100a00 */
[----:B------:R3:W-:Y:S01]  /*6d60*/  STL.64 [R1+0x588], R10 ;  /* 0x0005880a01007387 */ /* 0x0007e20000100a00 */
[----:B-1----:R-:W-:Y:S01]  /*6d70*/  IMAD R223, R223, 0x3, RZ ;  /* 0x00000003dfdf7824 */ /* 0x002fe200078e02ff */
[----:B---3--:R-:W-:-:S02]  /*6d80*/  IADD3 R10, P5, R229, R218, RZ ;  /* 0x000000dae50a7210 */ /* 0x008fc40007fbe0ff */
[----:B------:R-:W1:Y:S01]  /*6d90*/  LDC R229, c[0x0][0x268] ;  /* 0x00009a00ffe57b82 */ /* 0x000e620000000800 */
[----:B0-----:R-:W-:Y:S01]  /*6da0*/  IMAD R221, R221, 0x182, RZ ;  /* 0x00000182dddd7824 */ /* 0x001fe200078e02ff */
[-C--:B------:R-:W-:Y:S01]  /*6db0*/  IADD3 R6, P6, R137, R218.reuse, RZ ;  /* 0x000000da89067210 */ /* 0x080fe20007fde0ff */
[----:B------:R0:W-:Y:S01]  /*6dc0*/  STL.64 [R1+0x580], R8 ;  /* 0x0005800801007387 */ /* 0x0001e20000100a00 */
[-C--:B------:R-:W-:Y:S01]  /*6dd0*/  LEA.HI.X.SX32 R223, R223, R219.reuse, 0x1, P0 ;  /* 0x000000dbdfdf7211 */ /* 0x080fe200000f0eff */
[----:B--2---:R-:W-:Y:S01]  /*6de0*/  IMAD R225, R225, 0x184, RZ ;  /* 0x00000184e1e17824 */ /* 0x004fe200078e02ff */
[----:B------:R-:W-:Y:S02]  /*6df0*/  LEA.HI.X.SX32 R7, R136, R219, 0x1, P6 ;  /* 0x000000db88077211 */ /* 0x000fe400030f0eff */
[-C--:B------:R-:W-:Y:S01]  /*6e00*/  IADD3 R16, P2, R139, R218.reuse, RZ ;  /* 0x000000da8b107210 */ /* 0x080fe20007f5e0ff */
[----:B------:R2:W-:Y:S01]  /*6e10*/  STL.64 [R1+0xb58], R222 ;  /* 0x000b58de01007387 */ /* 0x0005e20000100a00 */
[----:B0-----:R-:W-:-:S02]  /*6e20*/  IADD3 R8, P0, R221, R218, RZ ;  /* 0x000000dadd087210 */ /* 0x001fc40007f1e0ff */
[-C--:B------:R-:W-:Y:S01]  /*6e30*/  LEA.HI.X.SX32 R221, R135, R219.reuse, 0x1, P1 ;  /* 0x000000db87dd7211 */ /* 0x080fe200008f0eff */
[----:B--2---:R0:W5:Y:S01]  /*6e40*/  LDL.LU.64 R222, [R1+0xb80] ;  /* 0x000b800001de7983 */ /* 0x0041620000300a00 */
[----:B------:R-:W-:-:S03]  /*6e50*/  LEA.HI.X.SX32 R17, R137, R219, 0x1, P2 ;  /* 0x000000db89117211 */ /* 0x000fc600010f0eff */
[----:B------:R2:W-:Y:S01]  /*6e60*/  STL.64 [R1+0xb48], R220 ;  /* 0x000b48dc01007387 */ /* 0x0005e20000100a00 */
[----:B-1----:R-:W-:-:S03]  /*6e70*/  IMAD R229, R229, 0x186, RZ ;  /* 0x00000186e5e57824 */ /* 0x002fc600078e02ff */
[----:B--2---:R0:W5:Y:S04]  /*6e80*/  LDL.LU.64 R220, [R1+0xb78] ;  /* 0x000b780001dc7983 */ /* 0x0041680000300a00 */
[----:B------:R1:W-:Y:S04]  /*6e90*/  STL.64 [R1+0xb18], R6 ;  /* 0x000b180601007387 */ /* 0x0003e80000100a00 */
[----:B------:R2:W-:Y:S01]  /*6ea0*/  STL.64 [R1+0xab8], R16 ;  /* 0x000ab81001007387 */ /* 0x0005e20000100a00 */
[-C--:B-1----:R-:W-:Y:S02]  /*6eb0*/  IADD3 R6, P6, R225, R218.reuse, RZ ;  /* 0x000000dae1067210 */ /* 0x082fe40007fde0ff */
[----:B------:R-:W1:Y:S01]  /*6ec0*/  LDC R225, c[0x0][0x268] ;  /* 0x00009a00ffe17b82 */ /* 0x000e620000000800 */
[----:B--2---:R-:W-:-:S07]  /*6ed0*/  IADD3 R16, P2, R229, R218, RZ ;  /* 0x000000dae5107210 */ /* 0x004fce0007f5e0ff */
[----:B------:R-:W2:Y:S01]  /*6ee0*/  LDC R229, c[0x0][0x268] ;  /* 0x00009a00ffe57b82 */ /* 0x000ea20000000800 */
[-C--:B------:R-:W-:Y:S01]  /*6ef0*/  IADD3 R14, P3, R140, R218.reuse, RZ ;  /* 0x000000da8c0e7210 */ /* 0x080fe20007f7e0ff */
[----:B------:R-:W-:Y:S01]  /*6f00*/  IMAD R224, R224, 0xc1, RZ ;  /* 0x000000c1e0e07824 */ /* 0x000fe200078e02ff */
[----:B------:R-:W-:Y:S02]  /*6f10*/  IADD3 R12, P4, R141, R218, RZ ;  /* 0x000000da8d0c7210 */ /* 0x000fe40007f9e0ff */
[-C--:B------:R-:W-:Y:S02]  /*6f20*/  LEA.HI.X.SX32 R15, R139, R219.reuse, 0x1, P3 ;  /* 0x000000db8b0f7211 */ /* 0x080fe400018f0eff */
[-C--:B------:R-:W-:Y:S01]  /*6f30*/  LEA.HI.X.SX32 R13, R140, R219.reuse, 0x1, P4 ;  /* 0x000000db8c0d7211 */ /* 0x080fe200020f0eff */
[----:B------:R-:W-:Y:S01]  /*6f40*/  IMAD R233, R233, 0x188, RZ ;  /* 0x00000188e9e97824 */ /* 0x000fe200078e02ff */
[-C--:B------:R-:W-:Y:S02]  /*6f50*/  LEA.HI.X.SX32 R11, R141, R219.reuse, 0x1, P5 ;  /* 0x000000db8d0b7211 */ /* 0x080fe400028f0eff */
[----:B------:R-:W-:Y:S01]  /*6f60*/  LEA.HI.X.SX32 R9, R224, R219, 0x1, P0 ;  /* 0x000000dbe0097211 */ /* 0x000fe200000f0eff */
[----:B------:R-:W-:Y:S01]  /*6f70*/  STL.64 [R1+0x9f8], R14 ;  /* 0x0009f80e01007387 */ /* 0x000fe20000100a00 */
[----:B------:R-:W3:Y:S01]  /*6f80*/  LDC R224, c[0x0][0x268] ;  /* 0x00009a00ffe07b82 */ /* 0x000ee20000000800 */
[----:B-1----:R-:W-:-:S02]  /*6f90*/  IMAD R225, R225, 0x18a, RZ ;  /* 0x0000018ae1e17824 */ /* 0x002fc400078e02ff */
[----:B------:R-:W-:Y:S04]  /*6fa0*/  STL.64 [R1+0x878], R12 ;  /* 0x0008780c01007387 */ /* 0x000fe80000100a00 */
[----:B------:R1:W-:Y:S01]  /*6fb0*/  STL.64 [R1+0x578], R10 ;  /* 0x0005780a01007387 */ /* 0x0003e20000100a00 */
[----:B------:R-:W-:-:S03]  /*6fc0*/  IADD3 R18, P1, R142, R218, RZ ;  /* 0x000000da8e127210 */ /* 0x000fc60007f3e0ff */
[----:B------:R4:W-:Y:S01]  /*6fd0*/  STL.64 [R1+0x570], R8 ;  /* 0x0005700801007387 */ /* 0x0009e20000100a00 */
[----:B--2---:R-:W-:Y:S01]  /*6fe0*/  IMAD R229, R229, 0x61, RZ ;  /* 0x00000061e5e57824 */ /* 0x004fe200078e02ff */
[-C--:B-1----:R-:W-:Y:S02]  /*6ff0*/  IADD3 R10, P5, R233, R218.reuse, RZ ;  /* 0x000000dae90a7210 */ /* 0x082fe40007fbe0ff */
[----:B------:R-:W1:Y:S01]  /*7000*/  LDC R233, c[0x0][0x268] ;  /* 0x00009a00ffe97b82 */ /* 0x000e620000000800 */
[----:B----4-:R-:W-:-:S07]  /*7010*/  IADD3 R8, P0, R225, R218, RZ ;  /* 0x000000dae1087210 */ /* 0x010fce0007f1e0ff */
[----:B------:R-:W2:Y:S01]  /*7020*/  LDC R225, c[0x0][0x268] ;  /* 0x00009a00ffe17b82 */ /* 0x000ea20000000800 */
[----:B------:R-:W-:-:S07]  /*7030*/  LEA.HI.X.SX32 R19, R229, R219, 0x1, P1 ;  /* 0x000000dbe5137211 */ /* 0x000fce00008f0eff */
[----:B------:R-:W4:Y:S01]  /*7040*/  LDC R229, c[0x0][0x268] ;  /* 0x00009a00ffe57b82 */ /* 0x000f220000000800 */
[----:B---3--:R-:W-:Y:S01]  /*7050*/  IMAD R224, R224, 0xc3, RZ ;  /* 0x000000c3e0e07824 */ /* 0x008fe200078e02ff */
[-C--:B------:R-:W-:Y:S01]  /*7060*/  LEA.HI.X.SX32 R7, R142, R219.reuse, 0x1, P6 ;  /* 0x000000db8e077211 */ /* 0x080fe200030f0eff */
[----:B------:R-:W-:Y:S03]  /*7070*/  STL.64 [R1+0x870], R18 ;  /* 0x0008701201007387 */ /* 0x000fe60000100a00 */
[----:B------:R-:W-:Y:S01]  /*7080*/  LEA.HI.X.SX32 R17, R224, R219, 0x1, P2 ;  /* 0x000000dbe0117211 */ /* 0x000fe200010f0eff */
[----:B-1----:R-:W-:Y:S01]  /*7090*/  IMAD R233, R233, 0x18c, RZ ;  /* 0x0000018ce9e97824 */ /* 0x002fe200078e02ff */
[----:B------:R1:W-:Y:S01]  /*70a0*/  STL.64 [R1+0x568], R6 ;  /* 0x0005680601007387 */ /* 0x0003e20000100a00 */
[-C--:B------:R-:W-:Y:S01]  /*70b0*/  IADD3 R14, P3, R143, R218.reuse, RZ ;  /* 0x000000da8f0e7210 */ /* 0x080fe20007f7e0ff */
[----:B------:R-:W3:Y:S01]  /*70c0*/  LDC R224, c[0x0][0x268] ;  /* 0x00009a00ffe07b82 */ /* 0x000ee20000000800 */
[----:B--2---:R-:W-:Y:S01]  /*70d0*/  IMAD R225, R225, 0x18e, RZ ;  /* 0x0000018ee1e17824 */ /* 0x004fe200078e02ff */
[----:B------:R2:W-:Y:S01]  /*70e0*/  STL.64 [R1+0x560], R16 ;  /* 0x0005601001007387 */ /* 0x0005e20000100a00 */
[----:B-1----:R-:W-:-:S05]  /*70f0*/  IADD3 R6, P6, R233, R218, RZ ;  /* 0x000000dae9067210 */ /* 0x002fca0007fde0ff */
[----:B------:R-:W1:Y:S01]  /*7100*/  LDC R233, c[0x0][0x268] ;  /* 0x00009a00ffe97b82 */ /* 0x000e620000000800 */
[----:B----4-:R-:W-:Y:S01]  /*7110*/  IMAD R229, R229, 0x31, RZ ;  /* 0x00000031e5e57824 */ /* 0x010fe200078e02ff */
[----:B--2---:R-:W-:-:S06]  /*7120*/  IADD3 R16, P2, R225, R218, RZ ;  /* 0x000000dae1107210 */ /* 0x004fcc0007f5e0ff */
[----:B------:R-:W2:Y:S01]  /*7130*/  LDC R225, c[0x0][0x268] ;  /* 0x00009a00ffe17b82 */ /* 0x000ea20000000800 */
[----:B------:R-:W-:-:S07]  /*7140*/  LEA.HI.X.SX32 R15, R229, R219, 0x1, P3 ;  /* 0x000000dbe50f7211 */ /* 0x000fce00018f0eff */
[----:B------:R-:W4:Y:S01]  /*7150*/  LDC R229, c[0x0][0x268] ;  /* 0x00009a00ffe57b82 */ /* 0x000f220000000800 */
[-C--:B------:R-:W-:Y:S02]  /*7160*/  IADD3 R12, P4, R145, R218.reuse, RZ ;  /* 0x000000da910c7210 */ /* 0x080fe40007f9e0ff */
[----:B------:R-:W-:Y:S02]  /*7170*/  IADD3 R18, P1, R147, R218, RZ ;  /* 0x000000da93127210 */ /* 0x000fe40007f3e0ff */
[-C--:B------:R-:W-:Y:S01]  /*7180*/  LEA.HI.X.SX32 R13, R143, R219.reuse, 0x1, P4 ;  /* 0x000000db8f0d7211 */ /* 0x080fe200020f0eff */
[----:B-1----:R-:W-:Y:S01]  /*7190*/  IMAD R233, R233, 0xc5, RZ ;  /* 0x000000c5e9e97824 */ /* 0x002fe200078e02ff */
[-C--:B------:R-:W-:Y:S01]  /*71a0*/  LEA.HI.X.SX32 R11, R145, R219.reuse, 0x1, P5 ;  /* 0x000000db910b7211 */ /* 0x080fe200028f0eff */
[----:B------:R-:W-:Y:S01]  /*71b0*/  STL.64 [R1+0x9f0], R14 ;  /* 0x0009f00e01007387 */ /* 0x000fe20000100a00 */
[----:B--2---:R-:W-:Y:S02]  /*71c0*/  IMAD R225, R225, 0x63, RZ ;  /* 0x00000063e1e17824 */ /* 0x004fe400078e02ff */
[----:B------:R-:W-:-:S02]  /*71d0*/  LEA.HI.X.SX32 R9, R233, R219, 0x1, P0 ;  /* 0x000000dbe9097211 */ /* 0x000fc400000f0eff */
[----:B------:R-:W1:Y:S01]  /*71e0*/  LDC R233, c[0x0][0x268] ;  /* 0x00009a00ffe97b82 */ /* 0x000e620000000800 */
[----:B------:R-:W-:Y:S01]  /*71f0*/  LEA.HI.X.SX32 R19, R225, R219, 0x1, P1 ;  /* 0x000000dbe1137211 */ /* 0x000fe200008f0eff */
[----:B------:R-:W-:Y:S01]  /*7200*/  STL.64 [R1+0x868], R12 ;  /* 0x0008680c01007387 */ /* 0x000fe20000100a00 */
[----:B----4-:R-:W-:-:S05]  /*7210*/  IMAD R229, R229, 0x192, RZ ;  /* 0x00000192e5e57824 */ /* 0x010fca00078e02ff */
[----:B------:R-:W2:Y:S01]  /*7220*/  LDC R225, c[0x0][0x268] ;  /* 0x00009a00ffe17b82 */ /* 0x000ea20000000800 */
[----:B------:R-:W-:Y:S04]  /*7230*/  STL.64 [R1+0x558], R10 ;  /* 0x0005580a01007387 */ /* 0x000fe80000100a00 */
[----:B------:R-:W-:Y:S04]  /*7240*/  STL.64 [R1+0x550], R8 ;  /* 0x0005500801007387 */ /* 0x000fe80000100a00 */
[----:B------:R4:W-:Y:S02]  /*7250*/  STL.64 [R1+0x860], R18 ;  /* 0x0008601201007387 */ /* 0x0009e40000100a00 */
[----:B----4-:R-:W-:-:S02]  /*7260*/  IADD3 R18, P1, R229, R218, RZ ;  /* 0x000000dae5127210 */ /* 0x010fc40007f3e0ff */
[----:B------:R-:W4:Y:S01]  /*7270*/  LDC R229, c[0x0][0x268] ;  /* 0x00009a00ffe57b82 */ /* 0x000f220000000800 */
[----:B---3--:R-:W-:Y:S02]  /*7280*/  IMAD R224, R224, 0x190, RZ ;  /* 0x00000190e0e07824 */ /* 0x008fe400078e02ff */
[----:B-1----:R-:W-:Y:S01]  /*7290*/  IMAD R233, R233, 0xc7, RZ ;  /* 0x000000c7e9e97824 */ /* 0x002fe200078e02ff */
[-C--:B------:R-:W-:Y:S01]  /*72a0*/  IADD3 R14, P3, R149, R218.reuse, RZ ;  /* 0x000000da950e7210 */ /* 0x080fe20007f7e0ff */
[----:B--2---:R-:W-:Y:S01]  /*72b0*/  IMAD R225, R225, 0x19, RZ ;  /* 0x00000019e1e17824 */ /* 0x004fe200078e02ff */
[----:B------:R-:W-:Y:S02]  /*72c0*/  IADD3 R8, P0, R224, R218, RZ ;  /* 0x000000dae0087210 */ /* 0x000fe40007f1e0ff */
[----:B------:R-:W1:Y:S01]  /*72d0*/  LDC R224, c[0x0][0x268] ;  /* 0x00009a00ffe07b82 */ /* 0x000e620000000800 */
[-C--:B------:R-:W-:Y:S02]  /*72e0*/  LEA.HI.X.SX32 R7, R147, R219.reuse, 0x1, P6 ;  /* 0x000000db93077211 */ /* 0x080fe400030f0eff */
[----:B------:R-:W-:-:S02]  /*72f0*/  LEA.HI.X.SX32 R17, R233, R219, 0x1, P2 ;  /* 0x000000dbe9117211 */ /* 0x000fc400010f0eff */
[----:B------:R-:W-:Y:S01]  /*7300*/  LEA.HI.X.SX32 R15, R225, R219, 0x1, P3 ;  /* 0x000000dbe10f7211 */ /* 0x000fe200018f0eff */
[----:B------:R-:W-:Y:S02]  /*7310*/  STL.64 [R1+0x548], R6 ;  /* 0x0005480601007387 */ /* 0x000fe40000100a00 */
[----:B------:R-:W2:Y:S02]  /*7320*/  LDC R225, c[0x0][0x268] ;  /* 0x00009a00ffe17b82 */ /* 0x000ea40000000800 */
[----:B------:R-:W-:Y:S01]  /*7330*/  STL.64 [R1+0x540], R16 ;  /* 0x0005401001007387 */ /* 0x000fe20000100a00 */
[----:B----4-:R-:W-:-:S03]  /*7340*/  IMAD R229, R229, 0x196, RZ ;  /* 0x00000196e5e57824 */ /* 0x010fc600078e02ff */
[----:B------:R3:W-:Y:S01]  /*7350*/  STL.64 [R1+0xab0], R14 ;  /* 0x000ab00e01007387 */ /* 0x0007e20000100a00 */
[-C--:B------:R-:W-:Y:S01]  /*7360*/  IADD3 R12, P4, R151, R218.reuse, RZ ;  /* 0x000000da970c7210 */ /* 0x080fe20007f9e0ff */
[----:B------:R-:W4:Y:S01]  /*7370*/  LDC R233, c[0x0][0x268] ;  /* 0x00009a00ffe97b82 */ /* 0x000f220000000800 */
[----:B---3--:R-:W-:-:S07]  /*7380*/  IADD3 R14, P3, R229, R218, RZ ;  /* 0x000000dae50e7210 */ /* 0x008fce0007f7e0ff */
[----:B------:R-:W3:Y:S01]  /*7390*/  LDC R229, c[0x0][0x268] ;  /* 0x00009a00ffe57b82 */ /* 0x000ee20000000800 */
[----:B-1----:R-:W-:-:S05]  /*73a0*/  IMAD R224, R224, 0x194, RZ ;  /* 0x00000194e0e07824 */ /* 0x002fca00078e02ff */
[-C--:B------:R-:W-:Y:S02]  /*73b0*/  IADD3 R16, P2, R224, R218.reuse, RZ ;  /* 0x000000dae0107210 */ /* 0x080fe40007f5e0ff */
[----:B------:R-:W1:Y:S01]  /*73c0*/  LDC R224, c[0x0][0x268] ;  /* 0x00009a00ffe07b82 */ /* 0x000e620000000800 */
[----:B------:R-:W-:Y:S01]  /*73d0*/  IADD3 R6, P6, R153, R218, RZ ;  /* 0x000000da99067210 */ /* 0x000fe20007fde0ff */
[----:B---3--:R-:W-:-:S05]  /*73e0*/  IMAD R229, R229, 0x65, RZ ;  /* 0x00000065e5e57824 */ /* 0x008fca00078e02ff */
[-C--:B------:R-:W-:Y:S02]  /*73f0*/  LEA.HI.X.SX32 R7, R229, R219.reuse, 0x1, P6 ;  /* 0x000000dbe5077211 */ /* 0x080fe400030f0eff */
[----:B------:R-:W3:Y:S01]  /*7400*/  LDC R229, c[0x0][0x268] ;  /* 0x00009a00ffe57b82 */ /* 0x000ee20000000800 */
[-C--:B------:R-:W-:Y:S01]  /*7410*/  IADD3 R10, P5, R152, R218.reuse, RZ ;  /* 0x000000da980a7210 */ /* 0x080fe20007fbe0ff */
[----:B-1----:R-:W-:Y:S01]  /*7420*/  IMAD R224, R224, 0xc9, RZ ;  /* 0x000000c9e0e07824 */ /* 0x002fe200078e02ff */
[-C--:B------:R-:W-:Y:S02]  /*7430*/  LEA.HI.X.SX32 R13, R149, R219.reuse, 0x1, P4 ;  /* 0x000000db950d7211 */ /* 0x080fe400020f0eff */
[-C--:B------:R-:W-:Y:S02]  /*7440*/  LEA.HI.X.SX32 R11, R151, R219.reuse, 0x1, P5 ;  /* 0x000000db970b7211 */ /* 0x080fe400028f0eff */
[-C--:B------:R-:W-:Y:S01]  /*7450*/  LEA.HI.X.SX32 R9, R152, R219.reuse, 0x1, P0 ;  /* 0x000000db98097211 */ /* 0x080fe200000f0eff */
[----:B--2---:R-:W-:Y:S01]  /*7460*/  IMAD R225, R225, 0x19a, RZ ;  /* 0x0000019ae1e17824 */ /* 0x004fe200078e02ff */
[----:B------:R-:W-:Y:S01]  /*7470*/  LEA.HI.X.SX32 R19, R224, R219, 0x1, P1 ;  /* 0x000000dbe0137211 */ /* 0x000fe200008f0eff */
[----:B------:R1:W-:Y:S01]  /*7480*/  STL.64 [R1+0x9e8], R12 ;  /* 0x0009e80c01007387 */ /* 0x0003e20000100a00 */
[----:B------:R-:W2:Y:S03]  /*7490*/  LDC R224, c[0x0][0x268] ;  /* 0x00009a00ffe07b82 */ /* 0x000ea60000000800 */
[----:B------:R-:W-:Y:S04]  /*74a0*/  STL.64 [R1+0x858], R10 ;  /* 0x0008580a01007387 */ /* 0x000fe80000100a00 */
[----:B------:R-:W-:Y:S04]  /*74b0*/  STL.64 [R1+0x538], R8 ;  /* 0x0005380801007387 */ /* 0x000fe80000100a00 */
[----:B------:R0:W-:Y:S01]  /*74c0*/  STL.64 [R1+0x530], R18 ;  /* 0x0005301201007387 */ /* 0x0001e20000100a00 */
[-C--:B-1----:R-:W-:Y:S01]  /*74d0*/  IADD3 R12, P4, R154, R218.reuse, RZ ;  /* 0x000000da9a0c7210 */ /* 0x082fe20007f9e0ff */
[----:B---3--:R-:W-:Y:S01]  /*74e0*/  IMAD R229, R229, 0x33, RZ ;  /* 0x00000033e5e57824 */ /* 0x008fe200078e02ff */
[----:B0-----:R-:W-:-:S02]  /*74f0*/  IADD3 R18, P1, R225, R218, RZ ;  /* 0x000000dae1127210 */ /* 0x001fc40007f3e0ff */
[----:B------:R-:W0:Y:S02]  /*7500*/  LDC R225, c[0x0][0x268] ;  /* 0x00009a00ffe17b82 */ /* 0x000e240000000800 */
[----:B------:R-:W-:-:S06]  /*7510*/  LEA.HI.X.SX32 R13, R229, R219, 0x1, P4 ;  /* 0x000000dbe50d7211 */ /* 0x000fcc00020f0eff */
[----:B------:R-:W1:Y:S01]  /*7520*/  LDC R229, c[0x0][0x268] ;  /* 0x00009a00ffe57b82 */ /* 0x000e620000000800 */
[----:B--2---:R-:W-:Y:S02]  /*7530*/  IMAD R224, R224, 0xcb, RZ ;  /* 0x000000cbe0e07824 */ /* 0x004fe400078e02ff */
[----:B----4-:R-:W-:Y:S01]  /*7540*/  IMAD R233, R233, 0x198, RZ ;  /* 0x00000198e9e97824 */ /* 0x010fe200078e02ff */
[-C--:B------:R-:W-:Y:S02]  /*7550*/  LEA.HI.X.SX32 R17, R153, R219.reuse, 0x1, P2 ;  /* 0x000000db99117211 */ /* 0x080fe400010f0eff */
[----:B------:R-:W-:Y:S02]  /*7560*/  LEA.HI.X.SX32 R15, R224, R219, 0x1, P3 ;  /* 0x000000dbe00f7211 */ /* 0x000fe400018f0eff */
[----:B------:R-:W-:Y:S01]  /*7570*/  IADD3 R8, P0, R233, R218, RZ ;  /* 0x000000dae9087210 */ /* 0x000fe20007f1e0ff */
[----:B------:R-:W-:Y:S01]  /*7580*/  STL.64 [R1+0x850], R6 ;  /* 0x0008500601007387 */ /* 0x000fe20000100a00 */
[----:B------:R-:W2:Y:S03]  /*7590*/  LDC R233, c[0x0][0x268] ;  /* 0x00009a00ffe97b82 */ /* 0x000ea60000000800 */
[----:B------:R-:W-:Y:S01]  /*75a0*/  STL.64 [R1+0x528], R16 ;  /* 0x0005281001007387 */ /* 0x000fe20000100a00 */
[----:B0-----:R-:W-:-:S03]  /*75b0*/  IMAD R225, R225, 0x19e, RZ ;  /* 0x0000019ee1e17824 */ /* 0x001fc600078e02ff */
[----:B------:R0:W-:Y:S01]  /*75c0*/  STL.64 [R1+0x520], R14 ;  /* 0x0005200e01007387 */ /* 0x0001e20000100a00 */
[----:B------:R-:W3:Y:S01]  /*75d0*/  LDC R224, c[0x0][0x268] ;  /* 0x00009a00ffe07b82 */ /* 0x000ee20000000800 */
[----:B0-----:R-:W-:Y:S01]  /*75e0*/  IADD3 R14, P3, R225, R218, RZ ;  /* 0x000000dae10e7210 */ /* 0x001fe20007f7e0ff */
[----:B-1----:R-:W-:-:S06]  /*75f0*/  IMAD R225, R229, 0xcd, RZ ;  /* 0x000000cde5e17824 */ /* 0x002fcc00078e02ff */
[----:B------:R-:W0:Y:S01]  /*7600*/  LDC R229, c[0x0][0x268] ;  /* 0x00009a00ffe57b82 */ /* 0x000e220000000800 */
[----:B--2---:R-:W-:Y:S01]  /*7610*/  IMAD R233, R233, 0x19c, RZ ;  /* 0x0000019ce9e97824 */ /* 0x004fe200078e02ff */
[----:B------:R-:W-:-:S06]  /*7620*/  LEA.HI.X.SX32 R19, R225, R219, 0x1, P1 ;  /* 0x000000dbe1137211 */ /* 0x000fcc00008f0eff */
[----:B------:R-:W1:Y:S01]  /*7630*/  LDC R225, c[0x0][0x268] ;  /* 0x00009a00ffe17b82 */ /* 0x000e620000000800 */
[-C--:B------:R-:W-:Y:S02]  /*7640*/  IADD3 R16, P2, R233, R218.reuse, RZ ;  /* 0x000000dae9107210 */ /* 0x080fe40007f5e0ff */
[-C--:B------:R-:W-:Y:S02]  /*7650*/  IADD3 R10, P5, R155, R218.reuse, RZ ;  /* 0x000000da9b0a7210 */ /* 0x080fe40007fbe0ff */
[----:B------:R-:W-:Y:S02]  /*7660*/  IADD3 R6, P6, R157, R218, RZ ;  /* 0x000000da9d067210 */ /* 0x000fe40007fde0ff */
[-C--:B------:R-:W-:Y:S01]  /*7670*/  LEA.HI.X.SX32 R11, R154, R219.reuse, 0x1, P5 ;  /* 0x000000db9a0b7211 */ /* 0x080fe200028f0eff */
[----:B0-----:R-:W-:Y:S02]  /*7680*/  IMAD R233, R229, 0x67, RZ ;  /* 0x00000067e5e97824 */ /* 0x001fe400078e02ff */
[----:B------:R-:W0:Y:S01]  /*7690*/  LDC R229, c[0x0][0x268] ;  /* 0x00009a00ffe57b82 */ /* 0x000e220000000800 */
[-C--:B------:R-:W-:Y:S01]  /*76a0*/  LEA.HI.X.SX32 R9, R155, R219.reuse, 0x1, P0 ;  /* 0x000000db9b097211 */ /* 0x080fe200000f0eff */
[----:B------:R-:W-:Y:S01]  /*76b0*/  STL.64 [R1+0x9e0], R12 ;  /* 0x0009e00c01007387 */ /* 0x000fe20000100a00 */
[----:B------:R-:W-:Y:S01]  /*76c0*/  LEA.HI.X.SX32 R7, R233, R219, 0x1, P6 ;  /* 0x000000dbe9077211 */ /* 0x000fe200030f0eff */
[----:B---3--:R-:W-:-:S02]  /*76d0*/  IMAD R224, R224, 0x1a0, RZ ;  /* 0x000001a0e0e07824 */ /* 0x008fc400078e02ff */
[----:B------:R-:W-:Y:S01]  /*76e0*/  STL.64 [R1+0x848], R10 ;  /* 0x0008480a01007387 */ /* 0x000fe20000100a00 */
[----:B------:R-:W-:Y:S01]  /*76f0*/  LEA.HI.X.SX32 R17, R157, R219, 0x1, P2 ;  /* 0x000000db9d117211 */ /* 0x000fe200010f0eff */
[----:B-1----:R-:W-:Y:S01]  /*7700*/  IMAD R225, R225, 0x1a2, RZ ;  /* 0x000001a2e1e17824 */ /* 0x002fe200078e02ff */
[----:B------:R-:W1:Y:S01]  /*7710*/  LDC R233, c[0x0][0x268] ;  /* 0x00009a00ffe97b82 */ /* 0x000e620000000800 */
[----:B------:R-:W-:Y:S04]  /*7720*/  STL.64 [R1+0x518], R8 ;  /* 0x0005180801007387 */ /* 0x000fe80000100a00 */
[----:B------:R-:W-:Y:S04]  /*7730*/  STL.64 [R1+0x510], R18 ;  /* 0x0005101201007387 */ /* 0x000fe80000100a00 */
[----:B------:R2:W-:Y:S04]  /*7740*/  STL.64 [R1+0x840], R6 ;  /* 0x0008400601007387 */ /* 0x0005e80000100a00 */
[----:B------:R3:W-:Y:S01]  /*7750*/  STL.64 [R1+0x508], R16 ;  /* 0x0005081001007387 */ /* 0x0007e20000100a00 */
[----:B--2---:R-:W-:-:S02]  /*7760*/  IADD3 R6, P6, R224, R218, RZ ;  /* 0x000000dae0067210 */ /* 0x004fc40007fde0ff */
[----:B------:R-:W2:Y:S01]  /*7770*/  LDC R224, c[0x0][0x268] ;  /* 0x00009a00ffe07b82 */ /* 0x000ea20000000800 */
[----:B0-----:R-:W-:Y:S01]  /*7780*/  IMAD R229, R229, 0xcf, RZ ;  /* 0x000000cfe5e57824 */ /* 0x001fe200078e02ff */
[----:B---3--:R-:W-:-:S06]  /*7790*/  IADD3 R16, P2, R225, R218, RZ ;  /* 0x000000dae1107210 */ /* 0x008fcc0007f5e0ff */
[----:B------:R-:W0:Y:S01]  /*77a0*/  LDC R225, c[0x0][0x268] ;  /* 0x00009a00ffe17b82 */ /* 0x000e220000000800 */
[----:B------:R-:W-:-:S07]  /*77b0*/  LEA.HI.X.SX32 R15, R229, R219, 0x1, P3 ;  /* 0x000000dbe50f7211 */ /* 0x000fce00018f0eff */
[----:B------:R-:W3:Y:S01]  /*77c0*/  LDC R229, c[0x0][0x268] ;  /* 0x00009a00ffe57b82 */ /* 0x000ee20000000800 */
[-C--:B------:R-:W-:Y:S01]  /*77d0*/  IADD3 R12, P4, R159, R218.reuse, RZ ;  /* 0x000000da9f0c7210 */ /* 0x080fe20007f9e0ff */
[----:B--2---:R-:W-:Y:S01]  /*77e0*/  IMAD R224, R224, 0xd, RZ ;  /* 0x0000000de0e07824 */ /* 0x004fe200078e02ff */
[----:B------:R-:W-:-:S04]  /*77f0*/  IADD3 R10, P5, R165, R218, RZ ;  /* 0x000000daa50a7210 */ /* 0x000fc80007fbe0ff */
[-C--:B------:R-:W-:Y:S02]  /*7800*/  LEA.HI.X.SX32 R13, R224, R219.reuse, 0x1, P4 ;  /* 0x000000dbe00d7211 */ /* 0x080fe400020f0eff */
[----:B------:R-:W2:Y:S01]  /*7810*/  LDC R224, c[0x0][0x268] ;  /* 0x00009a00ffe07b82 */ /* 0x000ea20000000800 */
[----:B0-----:R-:W-:Y:S01]  /*7820*/  IMAD R225, R225, 0x1a4, RZ ;  /* 0x000001a4e1e17824 */ /* 0x001fe200078e02ff */
[----:B------:R-:W-:Y:S01]  /*7830*/  STL.64 [R1+0x500], R14 ;  /* 0x0005000e01007387 */ /* 0x000fe20000100a00 */
[----:B------:R-:W-:-:S03]  /*7840*/  LEA.HI.X.SX32 R11, R159, R219, 0x1, P5 ;  /* 0x000000db9f0b7211 */ /* 0x000fc600028f0eff */
[----:B------:R0:W-:Y:S01]  /*7850*/  STL.64 [R1+0xb10], R12 ;  /* 0x000b100c01007387 */ /* 0x0001e20000100a00 */
[----:B---3--:R-:W-:-:S03]  /*7860*/  IMAD R229, R229, 0x1a6, RZ ;  /* 0x000001a6e5e57824 */ /* 0x008fc600078e02ff */
[----:B------:R3:W-:Y:S01]  /*7870*/  STL.64 [R1+0xaa8], R10 ;  /* 0x000aa80a01007387 */ /* 0x0007e20000100a00 */
[-C--:B0-----:R-:W-:Y:S02]  /*7880*/  IADD3 R12, P4, R225, R218.reuse, RZ ;  /* 0x000000dae10c7210 */ /* 0x081fe40007f9e0ff */
[----:B------:R-:W0:Y:S01]  /*7890*/  LDC R225, c[0x0][0x268] ;  /* 0x00009a00ffe17b82 */ /* 0x000e220000000800 */
[----:B---3--:R-:W-:-:S07]  /*78a0*/  IADD3 R10, P5, R229, R218, RZ ;  /* 0x000000dae50a7210 */ /* 0x008fce0007fbe0ff */
[----:B------:R-:W3:Y:S01]  /*78b0*/  LDC R229, c[0x0][0x268] ;  /* 0x00009a00ffe57b82 */ /* 0x000ee20000000800 */
[-C--:B------:R-:W-:Y:S01]  /*78c0*/  IADD3 R8, P0, R171, R218.reuse, RZ ;  /* 0x000000daab087210 */ /* 0x080fe20007f1e0ff */
[----:B--2---:R-:W-:Y:S01]  /*78d0*/  IMAD R224, R224, 0xd1, RZ ;  /* 0x000000d1e0e07824 */ /* 0x004fe200078e02ff */
[----:B------:R-:W-:Y:S02]  /*78e0*/  IADD3 R18, P1, R173, R218, RZ ;  /* 0x000000daad127210 */ /* 0x000fe40007f3e0ff */
[-C--:B------:R-:W-:Y:S02]  /*78f0*/  LEA.HI.X.SX32 R9, R165, R219.reuse, 0x1, P0 ;  /* 0x000000dba5097211 */ /* 0x080fe400000f0eff */
[-C--:B------:R-:W-:Y:S01]  /*7900*/  LEA.HI.X.SX32 R19, R171, R219.reuse, 0x1, P1 ;  /* 0x000000dbab137211 */ /* 0x080fe200008f0eff */
[----:B-1----:R-:W-:Y:S01]  /*7910*/  IMAD R233, R233, 0x1a8, RZ ;  /* 0x000001a8e9e97824 */ /* 0x002fe200078e02ff */
[-C--:B------:R-:W-:Y:S02]  /*7920*/  LEA.HI.X.SX32 R7, R173, R219.reuse, 0x1, P6 ;  /* 0x000000dbad077211 */ /* 0x080fe400030f0eff */
[----:B------:R-:W-:Y:S01]  /*7930*/  LEA.HI.X.SX32 R17, R224, R219, 0x1, P2 ;  /* 0x000000dbe0117211 */ /* 0x000fe200010f0eff */
[----:B------:R-:W-:Y:S01]  /*7940*/  STL.64 [R1+0x9d8], R8 ;  /* 0x0009d80801007387 */ /* 0x000fe20000100a00 */
[----:B------:R-:W1:Y:S01]  /*7950*/  LDC R224, c[0x0][0x268] ;  /* 0x00009a00ffe07b82 */ /* 0x000e620000000800 */
[----:B0-----:R-:W-:-:S02]  /*7960*/  IMAD R225, R225, 0x1aa, RZ ;  /* 0x000001aae1e17824 */ /* 0x001fc400078e02ff */
[----:B------:R-:W-:Y:S04]  /*7970*/  STL.64 [R1+0x838], R18 ;  /* 0x0008381201007387 */ /* 0x000fe80000100a00 */
[----:B------:R0:W-:Y:S01]  /*7980*/  STL.64 [R1+0x4f8], R6 ;  /* 0x0004f80601007387 */ /* 0x0001e20000100a00 */
[----:B------:R-:W-:-:S03]  /*7990*/  IADD3 R14, P3, R179, R218, RZ ;  /* 0x000000dab30e7210 */ /* 0x000fc60007f7e0ff */
[----:B------:R2:W-:Y:S01]  /*79a0*/  STL.64 [R1+0x4f0], R16 ;  /* 0x0004f01001007387 */ /* 0x0005e20000100a00 */
[----:B---3--:R-:W-:Y:S01]  /*79b0*/  IMAD R229, R229, 0x69, RZ ;  /* 0x00000069e5e57824 */ /* 0x008fe200078e02ff */
[-C--:B0-----:R-:W-:Y:S02]  /*79c0*/  IADD3 R6, P6, R233, R218.reuse, RZ ;  /* 0x000000dae9067210 */ /* 0x081fe40007fde0ff */
[----:B------:R-:W0:Y:S01]  /*79d0*/  LDC R233, c[0x0][0x268] ;  /* 0x00009a00ffe97b82 */ /* 0x000e220000000800 */
[----:B--2---:R-:W-:-:S07]  /*79e0*/  IADD3 R16, P2, R225, R218, RZ ;  /* 0x000000dae1107210 */ /* 0x004fce0007f5e0ff */
[----:B------:R-:W2:Y:S01]  /*79f0*/  LDC R225, c[0x0][0x268] ;  /* 0x00009a00ffe17b82 */ /* 0x000ea20000000800 */
[----:B------:R-:W-:-:S07]  /*7a00*/  LEA.HI.X.SX32 R15, R229, R219, 0x1, P3 ;  /* 0x000000dbe50f7211 */ /* 0x000fce00018f0eff */
[----:B------:R-:W3:Y:S01]  /*7a10*/  LDC R229, c[0x0][0x268] ;  /* 0x00009a00ffe57b82 */ /* 0x000ee20000000800 */
[----:B-1----:R-:W-:Y:S01]  /*7a20*/  IMAD R224, R224, 0xd3, RZ ;  /* 0x000000d3e0e07824 */ /* 0x002fe200078e02ff */
[-C--:B------:R-:W-:Y:S01]  /*7a30*/  LEA.HI.X.SX32 R13, R179, R219.reuse, 0x1, P4 ;  /* 0x000000dbb30d7211 */ /* 0x080fe200020f0eff */
[----:B------:R-:W-:Y:S03]  /*7a40*/  STL.64 [R1+0x830], R14 ;  /* 0x0008300e01007387 */ /* 0x000fe60000100a00 */
[----:B------:R-:W-:Y:S01]  /*7a50*/  LEA.HI.X.SX32 R11, R224, R219, 0x1, P5 ;  /* 0x000000dbe00b7211 */ /* 0x000fe200028f0eff */
[----:B0-----:R-:W-:Y:S01]  /*7a60*/  IMAD R233, R233, 0x1ac, RZ ;  /* 0x000001ace9e97824 */ /* 0x001fe200078e02ff */
[----:B------:R0:W-:Y:S01]  /*7a70*/  STL.64 [R1+0x4e8], R12 ;  /* 0x0004e80c01007387 */ /* 0x0001e20000100a00 */
[-C--:B------:R-:W-:Y:S01]  /*7a80*/  IADD3 R8, P0, R185, R218.reuse, RZ ;  /* 0x000000dab9087210 */ /* 0x080fe20007f1e0ff */
[----:B------:R-:W1:Y:S01]  /*7a90*/  LDC R224, c[0x0][0x268] ;  /* 0x00009a00ffe07b82 */ /* 0x000e620000000800 */
[----:B--2---:R-:W-:Y:S01]  /*7aa0*/  IMAD R225, R225, 0x1ae, RZ ;  /* 0x000001aee1e17824 */ /* 0x004fe200078e02ff */
[----:B------:R2:W-:Y:S01]  /*7ab0*/  STL.64 [R1+0x4e0], R10 ;  /* 0x0004e00a01007387 */ /* 0x0005e20000100a00 */
[----:B0-----:R-:W-:-:S05]  /*7ac0*/  IADD3 R12, P4, R233, R218, RZ ;  /* 0x000000dae90c7210 */ /* 0x001fca0007f9e0ff */
[----:B------:R-:W0:Y:S01]  /*7ad0*/  LDC R233, c[0x0][0x268] ;  /* 0x00009a00ffe97b82 */ /* 0x000e220000000800 */
[----:B---3--:R-:W-:Y:S01]  /*7ae0*/  IMAD R229, R229, 0x35, RZ ;  /* 0x00000035e5e57824 */ /* 0x008fe200078e02ff */
[----:B--2---:R-:W-:-:S06]  /*7af0*/  IADD3 R10, P5, R225, R218, RZ ;  /* 0x000000dae10a7210 */ /* 0x004fcc0007fbe0ff */
[----:B------:R-:W2:Y:S01]  /*7b00*/  LDC R225, c[0x0][0x268] ;  /* 0x00009a00ffe17b82 */ /* 0x000ea20000000800 */
[----:B------:R-:W-:-:S07]  /*7b10*/  LEA.HI.X.SX32 R9, R229, R219, 0x1, P0 ;  /* 0x000000dbe5097211 */ /* 0x000fce00000f0eff */
[----:B------:R-:W3:Y:S01]  /*7b20*/  LDC R229, c[0x0][0x268] ;  /* 0x00009a00ffe57b82 */ /* 0x000ee20000000800 */
[-C--:B------:R-:W-:Y:S02]  /*7b30*/  IADD3 R18, P1, R187, R218.reuse, RZ ;  /* 0x000000dabb127210 */ /* 0x080fe40007f3e0ff */
[----:B------:R-:W-:Y:S02]  /*7b40*/  IADD3 R14, P3, R189, R218, RZ ;  /* 0x000000dabd0e7210 */ /* 0x000fe40007f7e0ff */
[-C--:B------:R-:W-:Y:S01]  /*7b50*/  LEA.HI.X.SX32 R19, R185, R219.reuse, 0x1, P1 ;  /* 0x000000dbb9137211 */ /* 0x080fe200008f0eff */
[----:B0-----:R-:W-:Y:S01]  /*7b60*/  IMAD R233, R233, 0xd5, RZ ;  /* 0x000000d5e9e97824 */ /* 0x001fe200078e02ff */
[-C--:B------:R-:W-:Y:S01]  /*7b70*/  LEA.HI.X.SX32 R7, R187, R219.reuse, 0x1, P6 ;  /* 0x000000dbbb077211 */ /* 0x080fe200030f0eff */
[----:B------:R-:W-:Y:S01]  /*7b80*/  STL.64 [R1+0x9d0], R8 ;  /* 0x0009d00801007387 */ /* 0x000fe20000100a00 */
[----:B--2---:R-:W-:Y:S02]  /*7b90*/  IMAD R225, R225, 0x6b, RZ ;  /* 0x0000006be1e17824 */ /* 0x004fe400078e02ff */
[----:B------:R-:W-:-:S02]  /*7ba0*/  LEA.HI.X.SX32 R17, R233, R219, 0x1, P2 ;  /* 0x000000dbe9117211 */ /* 0x000fc400010f0eff */
[----:B------:R-:W0:Y:S01]  /*7bb0*/  LDC R233, c[0x0][0x268] ;  /* 0x00009a00ffe97b82 */ /* 0x000e220000000800 */
[----:B------:R-:W-:Y:S01]  /*7bc0*/  LEA.HI.X.SX32 R15, R225, R219, 0x1, P3 ;  /* 0x000000dbe10f7211 */ /* 0x000fe200018f0eff */
[----:B------:R-:W-:Y:S01]  /*7bd0*/  STL.64 [R1+0x828], R18 ;  /* 0x0008281201007387 */ /* 0x000fe20000100a00 */
[----:B---3--:R-:W-:-:S05]  /*7be0*/  IMAD R229, R229, 0x1b2, RZ ;  /* 0x000001b2e5e57824 */ /* 0x008fca00078e02ff */
[----:B------:R-:W2:Y:S01]  /*7bf0*/  LDC R225, c[0x0][0x268] ;  /* 0x00009a00ffe17b82 */ /* 0x000ea20000000800 */
[----:B------:R-:W-:Y:S04]  /*7c00*/  STL.64 [R1+0x4d8], R6 ;  /* 0x0004d80601007387 */ /* 0x000fe80000100a00 */
[----:B------:R-:W-:Y:S04]  /*7c10*/  STL.64 [R1+0x4d0], R16 ;  /* 0x0004d01001007387 */ /* 0x000fe80000100a00 */
[----:B------:R3:W-:Y:S02]  /*7c20*/  STL.64 [R1+0x820], R14 ;  /* 0x0008200e01007387 */ /* 0x0007e40000100a00 */
[----:B---3--:R-:W-:-:S02]  /*7c30*/  IADD3 R14, P3, R229, R218, RZ ;  /* 0x000000dae50e7210 */ /* 0x008fc40007f7e0ff */
[----:B------:R-:W3:Y:S01]  /*7c40*/  LDC R229, c[0x0][0x268] ;  /* 0x00009a00ffe57b82 */ /* 0x000ee20000000800 */
[----:B-1----:R-:W-:Y:S02]  /*7c50*/  IMAD R224, R224, 0x1b0, RZ ;  /* 0x000001b0e0e07824 */ /* 0x002fe400078e02ff */
[----:B0-----:R-:W-:Y:S01]  /*7c60*/  IMAD R233, R233, 0xd7, RZ ;  /* 0x000000d7e9e97824 */ /* 0x001fe200078e02ff */
[-C--:B------:R-:W-:Y:S01]  /*7c70*/  IADD3 R8, P0, R195, R218.reuse, RZ ;  /* 0x000000dac3087210 */ /* 0x080fe20007f1e0ff */
[----:B--2---:R-:W-:Y:S01]  /*7c80*/  IMAD R225, R225, 0x1b, RZ ;  /* 0x0000001be1e17824 */ /* 0x004fe200078e02ff */
[----:B------:R-:W-:Y:S02]  /*7c90*/  IADD3 R16, P2, R224, R218, RZ ;  /* 0x000000dae0107210 */ /* 0x000fe40007f5e0ff */
[----:B------:R-:W0:Y:S01]  /*7ca0*/  LDC R224, c[0x0][0x268] ;  /* 0x00009a00ffe07b82 */ /* 0x000e220000000800 */
[-C--:B------:R-:W-:Y:S02]  /*7cb0*/  LEA.HI.X.SX32 R13, R189, R219.reuse, 0x1, P4 ;  /* 0x000000dbbd0d7211 */ /* 0x080fe400020f0eff */
[----:B------:R-:W-:-:S02]  /*7cc0*/  LEA.HI.X.SX32 R11, R233, R219, 0x1, P5 ;  /* 0x000000dbe90b7211 */ /* 0x000fc400028f0eff */
[----:B------:R-:W-:Y:S01]  /*7cd0*/  LEA.HI.X.SX32 R9, R225, R219, 0x1, P0 ;  /* 0x000000dbe1097211 */ /* 0x000fe200000f0eff */
[----:B------:R-:W-:Y:S02]  /*7ce0*/  STL.64 [R1+0x4c8], R12 ;  /* 0x0004c80c01007387 */ /* 0x000fe40000100a00 */
[----:B------:R-:W1:Y:S02]  /*7cf0*/  LDC R225, c[0x0][0x268] ;  /* 0x00009a00ffe17b82 */ /* 0x000e640000000800 */
[----:B------:R-:W-:Y:S01]  /*7d00*/  STL.64 [R1+0x4c0], R10 ;  /* 0x0004c00a01007387 */ /* 0x000fe20000100a00 */
[----:B---3--:R-:W-:-:S03]  /*7d10*/  IMAD R229, R229, 0x1b6, RZ ;  /* 0x000001b6e5e57824 */ /* 0x008fc600078e02ff */
[----:B------:R2:W-:Y:S01]  /*7d20*/  STL.64 [R1+0xaa0], R8 ;  /* 0x000aa00801007387 */ /* 0x0005e20000100a00 */
[-C--:B------:R-:W-:Y:S01]  /*7d30*/  IADD3 R18, P1, R201, R218.reuse, RZ ;  /* 0x000000dac9127210 */ /* 0x080fe20007f3e0ff */
[----:B------:R-:W3:Y:S01]  /*7d40*/  LDC R233, c[0x0][0x268] ;  /* 0x00009a00ffe97b82 */ /* 0x000ee20000000800 */
[----:B--2---:R-:W-:-:S07]  /*7d50*/  IADD3 R8, P0, R229, R218, RZ ;  /* 0x000000dae5087210 */ /* 0x004fce0007f1e0ff */
[----:B------:R-:W2:Y:S01]  /*7d60*/  LDC R229, c[0x0][0x268] ;  /* 0x00009a00ffe57b82 */ /* 0x000ea20000000800 */
[----:B0-----:R-:W-:-:S05]  /*7d70*/  IMAD R224, R224, 0x1b4, RZ ;  /* 0x000001b4e0e07824 */ /* 0x001fca00078e02ff */
[-C--:B------:R-:W-:Y:S02]  /*7d80*/  IADD3 R10, P5, R224, R218.reuse, RZ ;  /* 0x000000dae00a7210 */ /* 0x080fe40007fbe0ff */
[----:B------:R-:W0:Y:S01]  /*7d90*/  LDC R224, c[0x0][0x268] ;  /* 0x00009a00ffe07b82 */ /* 0x000e220000000800 */
[----:B------:R-:W-:Y:S01]  /*7da0*/  IADD3 R12, P4, R209, R218, RZ ;  /* 0x000000dad10c7210 */ /* 0x000fe20007f9e0ff */
[----:B--2---:R-:W-:-:S05]  /*7db0*/  IMAD R229, R229, 0x6d, RZ ;  /* 0x0000006de5e57824 */ /* 0x004fca00078e02ff */
[-C--:B------:R-:W-:Y:S02]  /*7dc0*/  LEA.HI.X.SX32 R13, R229, R219.reuse, 0x1, P4 ;  /* 0x000000dbe50d7211 */ /* 0x080fe400020f0eff */
[----:B------:R-:W2:Y:S01]  /*7dd0*/  LDC R229, c[0x0][0x268] ;  /* 0x00009a00ffe57b82 */ /* 0x000ea20000000800 */
[-C--:B------:R-:W-:Y:S01]  /*7de0*/  IADD3 R6, P6, R203, R218.reuse, RZ ;  /* 0x000000dacb067210 */ /* 0x080fe20007fde0ff */
[----:B0-----:R-:W-:Y:S01]  /*7df0*/  IMAD R224, R224, 0xd9, RZ ;  /* 0x000000d9e0e07824 */ /* 0x001fe200078e02ff */
[-C--:B------:R-:W-:Y:S02]  /*7e00*/  LEA.HI.X.SX32 R19, R195, R219.reuse, 0x1, P1 ;  /* 0x000000dbc3137211 */ /* 0x080fe400008f0eff */
[-C--:B------:R-:W-:Y:S02]  /*7e10*/  LEA.HI.X.SX32 R7, R201, R219.reuse, 0x1, P6 ;  /* 0x000000dbc9077211 */ /* 0x080fe400030f0eff */
[-C--:B------:R-:W-:Y:S01]  /*7e20*/  LEA.HI.X.SX32 R17, R203, R219.reuse, 0x1, P2 ;  /* 0x000000dbcb117211 */ /* 0x080fe200010f0eff */
[----:B-1----:R-:W-:Y:S01]  /*7e30*/  IMAD R225, R225, 0x1ba, RZ ;  /* 0x000001bae1e17824 */ /* 0x002fe200078e02ff */
[----:B------:R-:W-:Y:S01]  /*7e40*/  LEA.HI.X.SX32 R15, R224, R219, 0x1, P3 ;  /* 0x000000dbe00f7211 */ /* 0x000fe200018f0eff */
[----:B------:R0:W-:Y:S01]  /*7e50*/  STL.64 [R1+0x9c8], R18 ;  /* 0x0009c81201007387 */ /* 0x0001e20000100a00 */
[----:B------:R-:W1:Y:S03]  /*7e60*/  LDC R224, c[0x0][0x268] ;  /* 0x00009a00ffe07b82 */ /* 0x000e660000000800 */
[----:B------:R-:W-:Y:S04]  /*7e70*/  STL.64 [R1+0x818], R6 ;  /* 0x0008180601007387 */ /* 0x000fe80000100a00 */
[----:B------:R-:W-:Y:S04]  /*7e80*/  STL.64 [R1+0x4b8], R16 ;  /* 0x0004b81001007387 */ /* 0x000fe80000100a00 */
[----:B------:R4:W-:Y:S01]  /*7e90*/  STL.64 [R1+0x4b0], R14 ;  /* 0x0004b00e01007387 */ /* 0x0009e20000100a00 */
[-C--:B0-----:R-:W-:Y:S01]  /*7ea0*/  IADD3 R18, P1, R213, R218.reuse, RZ ;  /* 0x000000dad5127210 */ /* 0x081fe20007f3e0ff */
[----:B--2---:R-:W-:Y:S01]  /*7eb0*/  IMAD R229, R229, 0x37, RZ ;  /* 0x00000037e5e57824 */ /* 0x004fe200078e02ff */
[----:B----4-:R-:W-:-:S02]  /*7ec0*/  IADD3 R14, P3, R225, R218, RZ ;  /* 0x000000dae10e7210 */ /* 0x010fc40007f7e0ff */
[----:B------:R-:W0:Y:S02]  /*7ed0*/  LDC R225, c[0x0][0x268] ;  /* 0x00009a00ffe17b82 */ /* 0x000e240000000800 */
[----:B------:R-:W-:-:S06]  /*7ee0*/  LEA.HI.X.SX32 R19, R229, R219, 0x1, P1 ;  /* 0x000000dbe5137211 */ /* 0x000fcc00008f0eff */
[----:B------:R-:W2:Y:S01]  /*7ef0*/  LDC R229, c[0x0][0x268] ;  /* 0x00009a00ffe57b82 */ /* 0x000ea20000000800 */
[----:B-1----:R-:W-:Y:S01]  /*7f00*/  IMAD R224, R224, 0xdb, RZ ;  /* 0x000000dbe0e07824 */ /* 0x002fe200078e02ff */
[-C--:B------:R-:W-:Y:S01]  /*7f10*/  LEA.HI.X.SX32 R11, R209, R219.reuse, 0x1, P5 ;  /* 0x000000dbd10b7211 */ /* 0x080fe200028f0eff */
[----:B------:R-:W-:Y:S03]  /*7f20*/  STL.64 [R1+0x810], R12 ;  /* 0x0008100c01007387 */ /* 0x000fe60000100a00 */
[----:B------:R-:W-:Y:S01]  /*7f30*/  LEA.HI.X.SX32 R9, R224, R219, 0x1, P0 ;  /* 0x000000dbe0097211 */ /* 0x000fe200000f0eff */
[----:B------:R-:W-:Y:S04]  /*7f40*/  STL.64 [R1+0x4a8], R10 ;  /* 0x0004a80a01007387 */ /* 0x000fe80000100a00 */
[----:B------:R1:W-:Y:S01]  /*7f50*/  STL.64 [R1+0x4a0], R8 ;  /* 0x0004a00801007387 */ /* 0x0003e20000100a00 */
[----:B0-----:R-:W-:-:S05]  /*7f60*/  IMAD R225, R225, 0x1be, RZ ;  /* 0x000001bee1e17824 */ /* 0x001fca00078e02ff */
[----:B-1----:R-:W-:Y:S01]  /*7f70*/  IADD3 R8, P0, R225, R218, RZ ;  /* 0x000000dae1087210 */ /* 0x002fe20007f1e0ff */
[----:B--2---:R-:W-:Y:S02]  /*7f80*/  IMAD R225, R229, 0xdd, RZ ;  /* 0x000000dde5e17824 */ /* 0x004fe400078e02ff */
[----:B------:R-:W0:Y:S01]  /*7f90*/  LDC R229, c[0x0][0x268] ;  /* 0x00009a00ffe57b82 */ /* 0x000e220000000800 */
[----:B---3--:R-:W-:-:S05]  /*7fa0*/  IMAD R233, R233, 0x1b8, RZ ;  /* 0x000001b8e9e97824 */ /* 0x008fca00078e02ff */
[----:B------:R-:W-:Y:S02]  /*7fb0*/  IADD3 R16, P2, R233, R218, RZ ;  /* 0x000000dae9107210 */ /* 0x000fe40007f5e0ff */
[----:B------:R-:W1:Y:S01]  /*7fc0*/  LDC R233, c[0x0][0x268] ;  /* 0x00009a00ffe97b82 */ /* 0x000e620000000800 */
[----:B------:R-:W-:-:S07]  /*7fd0*/  LEA.HI.X.SX32 R15, R225, R219, 0x1, P3 ;  /* 0x000000dbe10f7211 */ /* 0x000fce00018f0eff */
[----:B------:R-:W2:Y:S01]  /*7fe0*/  LDC R225, c[0x0][0x268] ;  /* 0x00009a00ffe17b82 */ /* 0x000ea20000000800 */
[----:B0-----:R-:W-:-:S07]  /*7ff0*/  IMAD R224, R229, 0x6f, RZ ;  /* 0x0000006fe5e07824 */ /* 0x001fce00078e02ff */
[----:B------:R-:W0:Y:S01]  /*8000*/  LDC R229, c[0x0][0x268] ;  /* 0x00009a00ffe57b82 */ /* 0x000e220000000800 */
[-C--:B------:R-:W-:Y:S01]  /*8010*/  IADD3 R6, P6, R215, R218.reuse, RZ ;  /* 0x000000dad7067210 */ /* 0x080fe20007fde0ff */
[----:B-1----:R-:W-:Y:S01]  /*8020*/  IMAD R233, R233, 0x1bc, RZ ;  /* 0x000001bce9e97824 */ /* 0x002fe200078e02ff */
[-C--:B------:R-:W-:Y:S02]  /*8030*/  IADD3 R12, P4, R216, R218.reuse, RZ ;  /* 0x000000dad80c7210 */ /* 0x080fe40007f9e0ff */
[-C--:B------:R-:W-:Y:S02]  /*8040*/  LEA.HI.X.SX32 R7, R213, R219.reuse, 0x1, P6 ;  /* 0x000000dbd5077211 */ /* 0x080fe400030f0eff */
[----:B------:R-:W-:Y:S02]  /*8050*/  IADD3 R10, P5, R233, R218, RZ ;  /* 0x000000dae90a7210 */ /* 0x000fe40007fbe0ff */
[-C--:B------:R-:W-:Y:S01]  /*8060*/  LEA.HI.X.SX32 R17, R215, R219.reuse, 0x1, P2 ;  /* 0x000000dbd7117211 */ /* 0x080fe200010f0eff */
[----:B------:R-:W-:Y:S01]  /*8070*/  STL.64 [R1+0x9c0], R18 ;  /* 0x0009c01201007387 */ /* 0x000fe20000100a00 */
[-C--:B------:R-:W-:Y:S01]  /*8080*/  LEA.HI.X.SX32 R13, R224, R219.reuse, 0x1, P4 ;  /* 0x000000dbe00d7211 */ /* 0x080fe200020f0eff */
[----:B--2---:R-:W-:Y:S01]  /*8090*/  IMAD R224, R225, 0x1c0, RZ ;  /* 0x000001c0e1e07824 */ /* 0x004fe200078e02ff */
[----:B------:R-:W-:Y:S01]  /*80a0*/  LEA.HI.X.SX32 R11, R216, R219, 0x1, P5 ;  /* 0x000000dbd80b7211 */ /* 0x000fe200028f0eff */
[----:B------:R-:W-:Y:S01]  /*80b0*/  STL.64 [R1+0x808], R6 ;  /* 0x0008080601007387 */ /* 0x000fe20000100a00 */
[----:B------:R-:W1:Y:S03]  /*80c0*/  LDC R233, c[0x0][0x268] ;  /* 0x00009a00ffe97b82 */ /* 0x000e660000000800 */
[----:B------:R-:W-:Y:S01]  /*80d0*/  STL.64 [R1+0x498], R16 ;  /* 0x0004981001007387 */ /* 0x000fe20000100a00 */
[----:B0-----:R-:W-:-:S03]  /*80e0*/  IMAD R225, R229, 0xdf, RZ ;  /* 0x000000dfe5e17824 */ /* 0x001fc600078e02ff */
[----:B------:R-:W-:Y:S01]  /*80f0*/  STL.64 [R1+0x490], R14 ;  /* 0x0004900e01007387 */ /* 0x000fe20000100a00 */
[----:B------:R-:W0:Y:S03]  /*8100*/  LDC R229, c[0x0][0x268] ;  /* 0x00009a00ffe57b82 */ /* 0x000e260000000800 */
[----:B------:R-:W-:Y:S04]  /*8110*/  STL.64 [R1+0x800], R12 ;  /* 0x0008000c01007387 */ /* 0x000fe80000100a00 */
[----:B------:R2:W-:Y:S01]  /*8120*/  STL.64 [R1+0x488], R10 ;  /* 0x0004880a01007387 */ /* 0x0005e20000100a00 */
[----:B------:R-:W-:Y:S02]  /*8130*/  LEA.HI.X.SX32 R9, R225, R219, 0x1, P0 ;  /* 0x000000dbe1097211 */ /* 0x000fe400000f0eff */
[----:B------:R-:W3:Y:S01]  /*8140*/  LDC R225, c[0x0][0x268] ;  /* 0x00009a00ffe17b82 */ /* 0x000ee20000000800 */
[----:B--2---:R-:W-:-:S07]  /*8150*/  IADD3 R10, P5, R224, R218, RZ ;  /* 0x000000dae00a7210 */ /* 0x004fce0007fbe0ff */
[----:B------:R-:W2:Y:S01]  /*8160*/  LDC R224, c[0x0][0x268] ;  /* 0x00009a00ffe07b82 */ /* 0x000ea20000000800 */
[----:B0-----:R-:W-:Y:S01]  /*8170*/  IMAD R229, R229, 0x1c2, RZ ;  /* 0x000001c2e5e57824 */ /* 0x001fe200078e02ff */
[-C--:B------:R-:W-:Y:S01]  /*8180*/  IADD3 R18, P1, R226, R218.reuse, RZ ;  /* 0x000000dae2127210 */ /* 0x080fe20007f3e0ff */
[----:B------:R0:W-:Y:S01]  /*8190*/  STL.64 [R1+0x480], R8 ;  /* 0x0004800801007387 */ /* 0x0001e20000100a00 */
[----:B------:R-:W-:-:S04]  /*81a0*/  IADD3 R6, P6, R227, R218, RZ ;  /* 0x000000dae3067210 */ /* 0x000fc80007fde0ff */
[----:B------:R-:W-:Y:S01]  /*81b0*/  LEA.HI.X.SX32 R7, R226, R219, 0x1, P6 ;  /* 0x000000dbe2077211 */ /* 0x000fe200030f0eff */
[----:B---3--:R-:W-:Y:S01]  /*81c0*/  IMAD R225, R225, 0x1c4, RZ ;  /* 0x000001c4e1e17824 */ /* 0x008fe200078e02ff */
[----:B0-----:R-:W-:Y:S02]  /*81d0*/  IADD3 R8, P0, R229, R218, RZ ;  /* 0x000000dae5087210 */ /* 0x001fe40007f1e0ff */
[----:B------:R-:W0:Y:S01]  /*81e0*/  LDC R229, c[0x0][0x268] ;  /* 0x00009a00ffe57b82 */ /* 0x000e220000000800 */
[----:B--2---:R-:W-:-:S05]  /*81f0*/  IMAD R224, R224, 0x7, RZ ;  /* 0x00000007e0e07824 */ /* 0x004fca00078e02ff */
[----:B------:R-:W-:Y:S02]  /*8200*/  LEA.HI.X.SX32 R19, R224, R219, 0x1, P1 ;  /* 0x000000dbe0137211 */ /* 0x000fe400008f0eff */
[----:B------:R-:W2:Y:S03]  /*8210*/  LDC R224, c[0x0][0x268] ;  /* 0x00009a00ffe07b82 */ /* 0x000ea60000000800 */
[----:B------:R-:W-:Y:S04]  /*8220*/  STL.64 [R1+0xb40], R18 ;  /* 0x000b401201007387 */ /* 0x000fe80000100a00 */
[----:B------:R3:W-:Y:S01]  /*8230*/  STL.64 [R1+0xb08], R6 ;  /* 0x000b080601007387 */ /* 0x0007e20000100a00 */
[----:B------:R-:W-:-:S02]  /*8240*/  IADD3 R16, P2, R228, R218, RZ ;  /* 0x000000dae4107210 */ /* 0x000fc40007f5e0ff */
[-C--:B---3--:R-:W-:Y:S02]  /*8250*/  IADD3 R6, P6, R225, R218.reuse, RZ ;  /* 0x000000dae1067210 */ /* 0x088fe40007fde0ff */
[----:B------:R-:W3:Y:S01]  /*8260*/  LDC R225, c[0x0][0x268] ;  /* 0x00009a00ffe17b82 */ /* 0x000ee20000000800 */
[-C--:B------:R-:W-:Y:S01]  /*8270*/  LEA.HI.X.SX32 R17, R227, R219.reuse, 0x1, P2 ;  /* 0x000000dbe3117211 */ /* 0x080fe200010f0eff */
[----:B0-----:R-:W-:Y:S01]  /*8280*/  IMAD R229, R229, 0x1c6, RZ ;  /* 0x000001c6e5e57824 */ /* 0x001fe200078e02ff */
[CC--:B------:R-:W-:Y:S01]  /*8290*/  IADD3 R14, P3, R231.reuse, R218.reuse, RZ ;  /* 0x000000dae70e7210 */ /* 0x0c0fe20007f7e0ff */
[----:B--2---:R-:W-:Y:S01]  /*82a0*/  IMAD R224, R224, 0xe1, RZ ;  /* 0x000000e1e0e07824 */ /* 0x004fe200078e02ff */
[----:B------:R-:W-:Y:S01]  /*82b0*/  IADD3 R12, P4, R232, R218, RZ ;  /* 0x000000dae80c7210 */ /* 0x000fe20007f9e0ff */
[----:B------:R0:W-:Y:S01]  /*82c0*/  STL.64 [R1+0xa98], R16 ;  /* 0x000a981001007387 */ /* 0x0001e20000100a00 */
[-C--:B------:R-:W-:Y:S02]  /*82d0*/  LEA.HI.X.SX32 R15, R228, R219.reuse, 0x1, P3 ;  /* 0x000000dbe40f7211 */ /* 0x080fe400018f0eff */
[----:B------:R-:W-:-:S02]  /*82e0*/  LEA.HI.X.SX32 R13, R231, R219, 0x1, P4 ;  /* 0x000000dbe70d7211 */ /* 0x000fc400020f0eff */
[-C--:B------:R-:W-:Y:S02]  /*82f0*/  LEA.HI.X.SX32 R11, R232, R219.reuse, 0x1, P5 ;  /* 0x000000dbe80b7211 */ /* 0x080fe400028f0eff */
[----:B------:R-:W-:Y:S02]  /*8300*/  LEA.HI.X.SX32 R9, R224, R219, 0x1, P0 ;  /* 0x000000dbe0097211 */ /* 0x000fe400000f0eff */
[----:B0-----:R-:W-:Y:S01]  /*8310*/  IADD3 R16, P2, R229, R218, RZ ;  /* 0x000000dae5107210 */ /* 0x001fe20007f5e0ff */
[----:B------:R-:W0:Y:S01]  /*8320*/  LDC R224, c[0x0][0x268] ;  /* 0x00009a00ffe07b82 */ /* 0x000e220000000800 */
[----:B------:R-:W-:Y:S01]  /*8330*/  STL.64 [R1+0x9b8], R14 ;  /* 0x0009b80e01007387 */ /* 0x000fe20000100a00 */
[----:B---3--:R-:W-:-:S06]  /*8340*/  IMAD R225, R225, 0x1ca, RZ ;  /* 0x000001cae1e17824 */ /* 0x008fcc00078e02ff */
[----:B------:R-:W2:Y:S01]  /*8350*/  LDC R229, c[0x0][0x268] ;  /* 0x00009a00ffe57b82 */ /* 0x000ea20000000800 */
[----:B------:R-:W-:Y:S04]  /*8360*/  STL.64 [R1+0x7f8], R12 ;  /* 0x0007f80c01007387 */ /* 0x000fe80000100a00 */
[----:B------:R-:W-:Y:S04]  /*8370*/  STL.64 [R1+0x478], R10 ;  /* 0x0004780a01007387 */ /* 0x000fe80000100a00 */
[----:B------:R3:W-:Y:S01]  /*8380*/  STL.64 [R1+0x470], R8 ;  /* 0x0004700801007387 */ /* 0x0007e20000100a00 */
[----:B-1----:R-:W-:Y:S01]  /*8390*/  IMAD R233, R233, 0x1c8, RZ ;  /* 0x000001c8e9e97824 */ /* 0x002fe200078e02ff */
[----:B---3--:R-:W-:-:S02]  /*83a0*/  IADD3 R8, P0, R225, R218, RZ ;  /* 0x000000dae1087210 */ /* 0x008fc40007f1e0ff */
[----:B------:R-:W1:Y:S02]  /*83b0*/  LDC R225, c[0x0][0x268] ;  /* 0x00009a00ffe17b82 */ /* 0x000e640000000800 */
[-C--:B------:R-:W-:Y:S01]  /*83c0*/  IADD3 R10, P5, R233, R218.reuse, RZ ;  /* 0x000000dae90a7210 */ /* 0x080fe20007fbe0ff */
[----:B--2---:R-:W-:Y:S01]  /*83d0*/  IMAD R229, R229, 0x71, RZ ;  /* 0x00000071e5e57824 */ /* 0x004fe200078e02ff */
[----:B------:R-:W-:Y:S01]  /*83e0*/  IADD3 R18, P1, R235, R218, RZ ;  /* 0x000000daeb127210 */ /* 0x000fe20007f3e0ff */
[----:B0-----:R-:W-:-:S03]  /*83f0*/  IMAD R224, R224, 0xe3, RZ ;  /* 0x000000e3e0e07824 */ /* 0x001fc600078e02ff */
[----:B------:R-:W0:Y:S01]  /*8400*/  LDC R233, c[0x0][0x268] ;  /* 0x00009a00ffe97b82 */ /* 0x000e220000000800 */
[-C--:B------:R-:W-:Y:S02]  /*8410*/  LEA.HI.X.SX32 R19, R229, R219.reuse, 0x1, P1 ;  /* 0x000000dbe5137211 */ /* 0x080fe400008f0eff */
[-C--:B------:R-:W-:Y:S02]  /*8420*/  LEA.HI.X.SX32 R7, R235, R219.reuse, 0x1, P6 ;  /* 0x000000dbeb077211 */ /* 0x080fe400030f0eff */
[----:B------:R-:W-:-:S03]  /*8430*/  LEA.HI.X.SX32 R17, R224, R219, 0x1, P2 ;  /* 0x000000dbe0117211 */ /* 0x000fc600010f0eff */
[----:B------:R-:W2:Y:S01]  /*8440*/  LDC R229, c[0x0][0x268] ;  /* 0x00009a00ffe57b82 */ /* 0x000ea20000000800 */
[----:B------:R-:W-:Y:S04]  /*8450*/  STL.64 [R1+0x7f0], R18 ;  /* 0x0007f01201007387 */ /* 0x000fe80000100a00 */
[----:B------:R-:W-:Y:S01]  /*8460*/  STL.64 [R1+0x468], R6 ;  /* 0x0004680601007387 */ /* 0x000fe20000100a00 */
[----:B-1----:R-:W-:-:S03]  /*8470*/  IMAD R225, R225, 0x1ce, RZ ;  /* 0x000001cee1e17824 */ /* 0x002fc600078e02ff */
[----:B------:R1:W-:Y:S01]  /*8480*/  STL.64 [R1+0x460], R16 ;  /* 0x0004601001007387 */ /* 0x0003e20000100a00 */
[-C--:B------:R-:W-:Y:S01]  /*8490*/  IADD3 R14, P3, R236, R218.reuse, RZ ;  /* 0x000000daec0e7210 */ /* 0x080fe20007f7e0ff */
[----:B------:R-:W3:Y:S01]  /*84a0*/  LDC R224, c[0x0][0x268] ;  /* 0x00009a00ffe07b82 */ /* 0x000ee20000000800 */
[----:B-1----:R-:W-:-:S07]  /*84b0*/  IADD3 R16, P2, R225, R218, RZ ;  /* 0x000000dae1107210 */ /* 0x002fce0007f5e0ff */
[----:B------:R-:W1:Y:S01]  /*84c0*/  LDC R225, c[0x0][0x268] ;  /* 0x00009a00ffe17b82 */ /* 0x000e620000000800 */
[----:B0-----:R-:W-:Y:S02]  /*84d0*/  IMAD R233, R233, 0x1cc, RZ ;  /* 0x000001cce9e97824 */ /* 0x001fe400078e02ff */
[----:B--2---:R-:W-:-:S03]  /*84e0*/  IMAD R229, R229, 0x39, RZ ;  /* 0x00000039e5e57824 */ /* 0x004fc600078e02ff */
[-C--:B------:R-:W-:Y:S02]  /*84f0*/  IADD3 R6, P6, R233, R218.reuse, RZ ;  /* 0x000000dae9067210 */ /* 0x080fe40007fde0ff */
[----:B------:R-:W0:Y:S01]  /*8500*/  LDC R233, c[0x0][0x268] ;  /* 0x00009a00ffe97b82 */ /* 0x000e220000000800 */
[----:B------:R-:W-:Y:S02]  /*8510*/  LEA.HI.X.SX32 R15, R229, R219, 0x1, P3 ;  /* 0x000000dbe50f7211 */ /* 0x000fe400018f0eff */
[----:B------:R-:W-:-:S05]  /*8520*/  IADD3 R18, P1, R239, R218, RZ ;  /* 0x000000daef127210 */ /* 0x000fca0007f3e0ff */
[----:B------:R-:W2:Y:S01]  /*8530*/  LDC R229, c[0x0][0x268] ;  /* 0x00009a00ffe57b82 */ /* 0x000ea20000000800 */
[----:B-1----:R-:W-:-:S05]  /*8540*/  IMAD R225, R225, 0x73, RZ ;  /* 0x00000073e1e17824 */ /* 0x002fca00078e02ff */
[-C--:B------:R-:W-:Y:S02]  /*8550*/  LEA.HI.X.SX32 R19, R225, R219.reuse, 0x1, P1 ;  /* 0x000000dbe1137211 */ /* 0x080fe400008f0eff */
[----:B------:R-:W1:Y:S01]  /*8560*/  LDC R225, c[0x0][0x268] ;  /* 0x00009a00ffe17b82 */ /* 0x000e620000000800 */
[----:B------:R-:W-:Y:S01]  /*8570*/  IADD3 R12, P4, R237, R218, RZ ;  /* 0x000000daed0c7210 */ /* 0x000fe20007f9e0ff */
[----:B0-----:R-:W-:Y:S01]  /*8580*/  IMAD R233, R233, 0xe5, RZ ;  /* 0x000000e5e9e97824 */ /* 0x001fe200078e02ff */
[-C--:B------:R-:W-:Y:S02]  /*8590*/  LEA.HI.X.SX32 R11, R237, R219.reuse, 0x1, P5 ;  /* 0x000000dbed0b7211 */ /* 0x080fe400028f0eff */
[-C--:B------:R-:W-:Y:S02]  /*85a0*/  LEA.HI.X.SX32 R13, R236, R219.reuse, 0x1, P4 ;  /* 0x000000dbec0d7211 */ /* 0x080fe400020f0eff */
[----:B------:R-:W-:Y:S01]  /*85b0*/  LEA.HI.X.SX32 R9, R233, R219, 0x1, P0 ;  /* 0x000000dbe9097211 */ /* 0x000fe200000f0eff */
[----:B------:R0:W-:Y:S01]  /*85c0*/  STL.64 [R1+0x9b0], R14 ;  /* 0x0009b00e01007387 */ /* 0x0001e20000100a00 */
[----:B------:R-:W4:Y:S01]  /*85d0*/  LDC R233, c[0x0][0x268] ;  /* 0x00009a00ffe97b82 */ /* 0x000f220000000800 */
[----:B--2---:R-:W-:-:S02]  /*85e0*/  IMAD R229, R229, 0x1d2, RZ ;  /* 0x000001d2e5e57824 */ /* 0x004fc400078e02ff */
[----:B------:R-:W-:Y:S04]  /*85f0*/  STL.64 [R1+0x7e8], R12 ;  /* 0x0007e80c01007387 */ /* 0x000fe80000100a00 */
[----:B------:R-:W-:Y:S04]  /*8600*/  STL.64 [R1+0x458], R10 ;  /* 0x0004580a01007387 */ /* 0x000fe80000100a00 */
[----:B------:R-:W-:Y:S04]  /*8610*/  STL.64 [R1+0x450], R8 ;  /* 0x0004500801007387 */ /* 0x000fe80000100a00 */
[----:B------:R2:W-:Y:S01]  /*8620*/  STL.64 [R1+0x7e0], R18 ;  /* 0x0007e01201007387 */ /* 0x0005e20000100a00 */
[----:B-1----:R-:W-:Y:S01]  /*8630*/  IMAD R225, R225, 0x1d, RZ ;  /* 0x0000001de1e17824 */ /* 0x002fe200078e02ff */
[----:B0-----:R-:W-:-:S02]  /*8640*/  IADD3 R14, P3, R241, R218, RZ ;  /* 0x000000daf10e7210 */ /* 0x001fc40007f7e0ff */
[----:B--2---:R-:W-:Y:S02]  /*8650*/  IADD3 R18, P1, R229, R218, RZ ;  /* 0x000000dae5127210 */ /* 0x004fe40007f3e0ff */
[----:B------:R-:W0:Y:S01]  /*8660*/  LDC R229, c[0x0][0x268] ;  /* 0x00009a00ffe57b82 */ /* 0x000e220000000800 */
[----:B------:R-:W-:-:S07]  /*8670*/  LEA.HI.X.SX32 R15, R225, R219, 0x1, P3 ;  /* 0x000000dbe10f7211 */ /* 0x000fce00018f0eff */
[----:B------:R-:W1:Y:S01]  /*8680*/  LDC R225, c[0x0][0x268] ;  /* 0x00009a00ffe17b82 */ /* 0x000e620000000800 */
[----:B----4-:R-:W-:Y:S01]  /*8690*/  IMAD R233, R233, 0xe7, RZ ;  /* 0x000000e7e9e97824 */ /* 0x010fe200078e02ff */
[----:B------:R-:W-:Y:S01]  /*86a0*/  LEA.HI.X.SX32 R7, R239, R219, 0x1, P6 ;  /* 0x000000dbef077211 */ /* 0x000fe200030f0eff */
[----:B---3--:R-:W-:-:S03]  /*86b0*/  IMAD R224, R224, 0x1d0, RZ ;  /* 0x000001d0e0e07824 */ /* 0x008fc600078e02ff */
[----:B------:R-:W-:Y:S01]  /*86c0*/  LEA.HI.X.SX32 R17, R233, R219, 0x1, P2 ;  /* 0x000000dbe9117211 */ /* 0x000fe200010f0eff */
[----:B------:R-:W-:Y:S01]  /*86d0*/  STL.64 [R1+0x448], R6 ;  /* 0x0004480601007387 */ /* 0x000fe20000100a00 */
[----:B------:R-:W-:Y:S02]  /*86e0*/  IADD3 R8, P0, R224, R218, RZ ;  /* 0x000000dae0087210 */ /* 0x000fe40007f1e0ff */
[----:B------:R-:W2:Y:S01]  /*86f0*/  LDC R224, c[0x0][0x268] ;  /* 0x00009a00ffe07b82 */ /* 0x000ea20000000800 */
[----:B------:R-:W-:Y:S01]  /*8700*/  STL.64 [R1+0x440], R16 ;  /* 0x0004401001007387 */ /* 0x000fe20000100a00 */
[----:B0-----:R-:W-:-:S03]  /*8710*/  IMAD R229, R229, 0x1d6, RZ ;  /* 0x000001d6e5e57824 */ /* 0x001fc600078e02ff */
[----:B------:R0:W-:Y:S01]  /*8720*/  STL.64 [R1+0xa90], R14 ;  /* 0x000a900e01007387 */ /* 0x0001e20000100a00 */
[----:B-1----:R-:W-:Y:S02]  /*8730*/  IMAD R233, R225, 0x1d8, RZ ;  /* 0x000001d8e1e97824 */ /* 0x002fe400078e02ff */
[----:B------:R-:W1:Y:S01]  /*8740*/  LDC R225, c[0x0][0x268] ;  /* 0x00009a00ffe17b82 */ /* 0x000e620000000800 */
[----:B0-----:R-:W-:-:S07]  /*8750*/  IADD3 R14, P3, R229, R218, RZ ;  /* 0x000000dae50e7210 */ /* 0x001fce0007f7e0ff */
[----:B------:R-:W0:Y:S01]  /*8760*/  LDC R229, c[0x0][0x268] ;  /* 0x00009a00ffe57b82 */ /* 0x000e220000000800 */
[----:B--2---:R-:W-:Y:S01]  /*8770*/  IMAD R224, R224, 0x1d4, RZ ;  /* 0x000001d4e0e07824 */ /* 0x004fe200078e02ff */
[----:B------:R-:W-:-:S04]  /*8780*/  IADD3 R6, P6, R245, R218, RZ ;  /* 0x000000daf5067210 */ /* 0x000fc80007fde0ff */
[----:B------:R-:W-:Y:S02]  /*8790*/  IADD3 R16, P2, R224, R218, RZ ;  /* 0x000000dae0107210 */ /* 0x000fe40007f5e0ff */
[----:B------:R-:W2:Y:S01]  /*87a0*/  LDC R224, c[0x0][0x268] ;  /* 0x00009a00ffe07b82 */ /* 0x000ea20000000800 */
[----:B-1----:R-:W-:Y:S02]  /*87b0*/  IMAD R225, R225, 0x75, RZ ;  /* 0x00000075e1e17824 */ /* 0x002fe400078e02ff */
[----:B0-----:R-:W-:-:S03]  /*87c0*/  IMAD R229, R229, 0xe9, RZ ;  /* 0x000000e9e5e57824 */ /* 0x001fc600078e02ff */
[-C--:B------:R-:W-:Y:S02]  /*87d0*/  LEA.HI.X.SX32 R7, R225, R219.reuse, 0x1, P6 ;  /* 0x000000dbe1077211 */ /* 0x080fe400030f0eff */
[----:B------:R-:W0:Y:S01]  /*87e0*/  LDC R225, c[0x0][0x268] ;  /* 0x00009a00ffe17b82 */ /* 0x000e220000000800 */
[----:B------:R-:W-:-:S07]  /*87f0*/  LEA.HI.X.SX32 R19, R229, R219, 0x1, P1 ;  /* 0x000000dbe5137211 */ /* 0x000fce00008f0eff */
[----:B------:R-:W1:Y:S01]  /*8800*/  LDC R229, c[0x0][0x268] ;  /* 0x00009a00ffe57b82 */ /* 0x000e620000000800 */
[CC--:B------:R-:W-:Y:S02]  /*8810*/  IADD3 R12, P4, R242.reuse, R218.reuse, RZ ;  /* 0x000000daf20c7210 */ /* 0x0c0fe40007f9e0ff */
[----:B------:R-:W-:Y:S02]  /*8820*/  IADD3 R10, P5, R243, R218, RZ ;  /* 0x000000daf30a7210 */ /* 0x000fe40007fbe0ff */
[-C--:B------:R-:W-:Y:S02]  /*8830*/  LEA.HI.X.SX32 R13, R241, R219.reuse, 0x1, P4 ;  /* 0x000000dbf10d7211 */ /* 0x080fe400020f0eff */
[-C--:B------:R-:W-:Y:S02]  /*8840*/  LEA.HI.X.SX32 R11, R242, R219.reuse, 0x1, P5 ;  /* 0x000000dbf20b7211 */ /* 0x080fe400028f0eff */
[-C--:B------:R-:W-:Y:S01]  /*8850*/  LEA.HI.X.SX32 R9, R243, R219.reuse, 0x1, P0 ;  /* 0x000000dbf3097211 */ /* 0x080fe200000f0eff */
[----:B--2---:R-:W-:Y:S01]  /*8860*/  IMAD R224, R224, 0x1da, RZ ;  /* 0x000001dae0e07824 */ /* 0x004fe200078e02ff */
[----:B------:R-:W-:Y:S01]  /*8870*/  STL.64 [R1+0x9a8], R12 ;  /* 0x0009a80c01007387 */ /* 0x000fe20000100a00 */
[----:B------:R-:W-:-:S03]  /*8880*/  LEA.HI.X.SX32 R17, R245, R219, 0x1, P2 ;  /* 0x000000dbf5117211 */ /* 0x000fc600010f0eff */
[----:B------:R-:W-:Y:S04]  /*8890*/  STL.64 [R1+0x7d8], R10 ;  /* 0x0007d80a01007387 */ /* 0x000fe80000100a00 */
[----:B------:R-:W-:Y:S01]  /*88a0*/  STL.64 [R1+0x438], R8 ;  /* 0x0004380801007387 */ /* 0x000fe20000100a00 */
[----:B-1----:R-:W-:-:S03]  /*88b0*/  IMAD R229, R229, 0x1dc, RZ ;  /* 0x000001dce5e57824 */ /* 0x002fc600078e02ff */
[----:B------:R1:W-:Y:S04]  /*88c0*/  STL.64 [R1+0x430], R18 ;  /* 0x0004301201007387 */ /* 0x0003e80000100a00 */
[----:B------:R-:W-:Y:S04]  /*88d0*/  STL.64 [R1+0x7d0], R6 ;  /* 0x0007d00601007387 */ /* 0x000fe80000100a00 */
[----:B------:R2:W-:Y:S01]  /*88e0*/  STL.64 [R1+0x428], R16 ;  /* 0x0004281001007387 */ /* 0x0005e20000100a00 */
[----:B-1----:R-:W-:Y:S01]  /*88f0*/  IADD3 R18, P1, R224, R218, RZ ;  /* 0x000000dae0127210 */ /* 0x002fe20007f3e0ff */
[----:B0-----:R-:W-:-:S02]  /*8900*/  IMAD R224, R225, 0xeb, RZ ;  /* 0x000000ebe1e07824 */ /* 0x001fc400078e02ff */
[----:B------:R-:W0:Y:S01]  /*8910*/  LDC R225, c[0x0][0x268] ;  /* 0x00009a00ffe17b82 */ /* 0x000e220000000800 */
[----:B--2---:R-:W-:-:S07]  /*8920*/  IADD3 R16, P2, R229, R218, RZ ;  /* 0x000000dae5107210 */ /* 0x004fce0007f5e0ff */
[----:B------:R-:W1:Y:S01]  /*8930*/  LDC R229, c[0x0][0x268] ;  /* 0x00009a00ffe57b82 */ /* 0x000e620000000800 */
[----:B------:R-:W-:Y:S01]  /*8940*/  LEA.HI.X.SX32 R15, R224, R219, 0x1, P3 ;  /* 0x000000dbe00f7211 */ /* 0x000fe200018f0eff */
[----:B0-----:R-:W-:Y:S02]  /*8950*/  IMAD R224, R225, 0x1de, RZ ;  /* 0x000001dee1e07824 */ /* 0x001fe400078e02ff */
[----:B-1----:R-:W-:-:S04]  /*8960*/  IMAD R225, R229, 0x3b, RZ ;  /* 0x0000003be5e17824 */ /* 0x002fc800078e02ff */
[----:B------:R-:W0:Y:S01]  /*8970*/  LDC R229, c[0x0][0x268] ;  /* 0x00009a00ffe57b82 */ /* 0x000e220000000800 */
[----:B------:R-:W-:Y:S01]  /*8980*/  IADD3 R8, P0, R233, R218, RZ ;  /* 0x000000dae9087210 */ /* 0x000fe20007f1e0ff */
[----:B------:R1:W-:Y:S06]  /*8990*/  STL.64 [R1+0x420], R14 ;  /* 0x0004200e01007387 */ /* 0x0003ec0000100a00 */
[----:B------:R-:W2:Y:S01]  /*89a0*/  LDC R233, c[0x0][0x268] ;  /* 0x00009a00ffe97b82 */ /* 0x000ea20000000800 */
[----:B0-----:R-:W-:-:S07]  /*89b0*/  IMAD R230, R229, 0x3c, RZ ;  /* 0x0000003ce5e67824 */ /* 0x001fce00078e02ff */
[----:B------:R-:W0:Y:S01]  /*89c0*/  LDC R229, c[0x0][0x268] ;  /* 0x00009a00ffe57b82 */ /* 0x000e220000000800 */
[----:B-1----:R-:W-:Y:S01]  /*89d0*/  IADD3 R14, P3, R224, R218, RZ ;  /* 0x000000dae00e7210 */ /* 0x002fe20007f7e0ff */
[----:B0-----:R-:W-:-:S06]  /*89e0*/  IMAD R224, R229, 0x78, RZ ;  /* 0x00000078e5e07824 */ /* 0x001fcc00078e02ff */
[----:B------:R-:W0:Y:S01]  /*89f0*/  LDC R229, c[0x0][0x268] ;  /* 0x00009a00ffe57b82 */ /* 0x000e220000000800 */
[----:B--2---:R-:W-:-:S07]  /*8a00*/  IMAD R234, R233, 0x1e, RZ ;  /* 0x0000001ee9ea7824 */ /* 0x004fce00078e02ff */
[----:B------:R-:W1:Y:S01]  /*8a10*/  LDC R233, c[0x0][0x268] ;  /* 0x00009a00ffe97b82 */ /* 0x000e620000000800 */
[----:B------:R-:W-:-:S04]  /*8a20*/  IADD3 R12, P4, R247, R218, RZ ;  /* 0x000000daf70c7210 */ /* 0x000fc80007f9e0ff */
[----:B------:R-:W-:-:S03]  /*8a30*/  LEA.HI.X.SX32 R13, R225, R219, 0x1, P4 ;  /* 0x000000dbe10d7211 */ /* 0x000fc600020f0eff */
[----:B------:R-:W2:Y:S01]  /*8a40*/  LDC R225, c[0x0][0x268] ;  /* 0x00009a00ffe17b82 */ /* 0x000ea20000000800 */
[----:B0-----:R-:W-:-:S07]  /*8a50*/  IMAD R238, R229, 0xed, RZ ;  /* 0x000000ede5ee7824 */ /* 0x001fce00078e02ff */
[----:B------:R-:W0:Y:S01]  /*8a60*/  LDC R229, c[0x0][0x268] ;  /* 0x00009a00ffe57b82 */ /* 0x000e220000000800 */
[----:B------:R-:W-:Y:S02]  /*8a70*/  LEA.HI.X.SX32 R19, R238, R219, 0x1, P1 ;  /* 0x000000dbee137211 */ /* 0x000fe400008f0eff */
[----:B------:R-:W-:-:S05]  /*8a80*/  IADD3 R10, P5, R249, R218, RZ ;  /* 0x000000daf90a7210 */ /* 0x000fca0007fbe0ff */
[----:B------:R-:W3:Y:S01]  /*8a90*/  LDC R238, c[0x0][0x268] ;  /* 0x00009a00ffee7b82 */ /* 0x000ee20000000800 */
[----:B-1----:R-:W-:Y:S01]  /*8aa0*/  IMAD R233, R233, 0x77, RZ ;  /* 0x00000077e9e97824 */ /* 0x002fe200078e02ff */
[----:B------:R-:W-:Y:S02]  /*8ab0*/  IADD3 R6, P6, R251, R218, RZ ;  /* 0x000000dafb067210 */ /* 0x000fe40007fde0ff */
[-C--:B------:R-:W-:Y:S02]  /*8ac0*/  LEA.HI.X.SX32 R11, R247, R219.reuse, 0x1, P5 ;  /* 0x000000dbf70b7211 */ /* 0x080fe400028f0eff */
[-C--:B------:R-:W-:Y:S01]  /*8ad0*/  LEA.HI.X.SX32 R9, R249, R219.reuse, 0x1, P0 ;  /* 0x000000dbf9097211 */ /* 0x080fe200000f0eff */
[----:B------:R-:W-:Y:S01]  /*8ae0*/  STL.64 [R1+0x9a0], R12 ;  /* 0x0009a00c01007387 */ /* 0x000fe20000100a00 */
[----:B------:R-:W-:Y:S01]  /*8af0*/  LEA.HI.X.SX32 R7, R233, R219, 0x1, P6 ;  /* 0x000000dbe9077211 */ /* 0x000fe200030f0eff */
[----:B--2---:R-:W-:Y:S01]  /*8b00*/  IMAD R225, R225, 0xf0, RZ ;  /* 0x000000f0e1e17824 */ /* 0x004fe200078e02ff */
[----:B------:R-:W1:Y:S01]  /*8b10*/  LDC R233, c[0x0][0x268] ;  /* 0x00009a00ffe97b82 */ /* 0x000e620000000800 */
[----:B------:R-:W-:Y:S01]  /*8b20*/  STL.64 [R1+0x7c8], R10 ;  /* 0x0007c80a01007387 */ /* 0x000fe20000100a00 */
[----:B0-----:R-:W-:-:S03]  /*8b30*/  IMAD R229, R229, 0x1e0, RZ ;  /* 0x000001e0e5e57824 */ /* 0x001fc600078e02ff */
[----:B------:R-:W-:Y:S04]  /*8b40*/  STL.64 [R1+0x418], R8 ;  /* 0x0004180801007387 */ /* 0x000fe80000100a00 */
[----:B------:R-:W-:Y:S04]  /*8b50*/  STL.64 [R1+0x410], R18 ;  /* 0x0004101201007387 */ /* 0x000fe80000100a00 */
[----:B------:R0:W-:Y:S01]  /*8b60*/  STL.64 [R1+0x7c0], R6 ;  /* 0x0007c00601007387 */ /* 0x0001e20000100a00 */
[----:B---3--:R-:W-:Y:S02]  /*8b70*/  IMAD R244, R238, 0x1e2, RZ ;  /* 0x000001e2eef47824 */ /* 0x008fe400078e02ff */
[----:B------:R-:W2:Y:S01]  /*8b80*/  LDC R238, c[0x0][0x268] ;  /* 0x00009a00ffee7b82 */ /* 0x000ea20000000800 */
[----:B0-----:R-:W-:-:S07]  /*8b90*/  IADD3 R6, P6, R229, R218, RZ ;  /* 0x000000dae5067210 */ /* 0x001fce0007fde0ff */
[----:B------:R-:W0:Y:S01]  /*8ba0*/  LDC R229, c[0x0][0x268] ;  /* 0x00009a00ffe57b82 */ /* 0x000e220000000800 */
[-C--:B------:R-:W-:Y:S02]  /*8bb0*/  IADD3 R8, P0, R224, R218.reuse, RZ ;  /* 0x000000dae0087210 */ /* 0x080fe40007f1e0ff */
[CC--:B------:R-:W-:Y:S02]  /*8bc0*/  IADD3 R18, P1, R225.reuse, R218.reuse, RZ ;  /* 0x000000dae1127210 */ /* 0x0c0fe40007f3e0ff */
[C---:B------:R-:W-:Y:S02]  /*8bd0*/  IADD3 R10, P5, R230.reuse, R218, RZ ;  /* 0x000000dae60a7210 */ /* 0x040fe40007fbe0ff */
[-C--:B------:R-:W-:Y:S02]  /*8be0*/  LEA.HI.X.SX32 R9, R230, R219.reuse, 0x1, P0 ;  /* 0x000000dbe6097211 */ /* 0x080fe400000f0eff */
[-C--:B------:R-:W-:Y:S01]  /*8bf0*/  LEA.HI.X.SX32 R19, R224, R219.reuse, 0x1, P1 ;  /* 0x000000dbe0137211 */ /* 0x080fe200008f0eff */
[----:B------:R-:W3:Y:S01]  /*8c00*/  LDC R230, c[0x0][0x268] ;  /* 0x00009a00ffe67b82 */ /* 0x000ee20000000800 */
[----:B------:R-:W-:-:S07]  /*8c10*/  LEA.HI.X.SX32 R7, R225, R219, 0x1, P6 ;  /* 0x000000dbe1077211 */ /* 0x000fce00030f0eff */
[----:B------:R-:W4:Y:S08]  /*8c20*/  LDC R224, c[0x0][0x268] ;  /* 0x00009a00ffe07b82 */ /* 0x000f300000000800 */
[----:B------:R-:W1:Y:S01]  /*8c30*/  LDC R225, c[0x0][0x268] ;  /* 0x00009a00ffe17b82 */ /* 0x000e620000000800 */
[----:B0-----:R-:W-:-:S07]  /*8c40*/  IMAD R240, R229, 0xef, RZ ;  /* 0x000000efe5f07824 */ /* 0x001fce00078e02ff */
[----:B------:R-:W0:Y:S01]  /*8c50*/  LDC R229, c[0x0][0x268] ;  /* 0x00009a00ffe57b82 */ /* 0x000e220000000800 */
[----:B------:R-:W-:Y:S01]  /*8c60*/  LEA.HI.X.SX32 R15, R240, R219, 0x1, P3 ;  /* 0x000000dbf00f7211 */ /* 0x000fe200018f0eff */
[----:B--2---:R-:W-:Y:S01]  /*8c70*/  IMAD R240, R238, 0xf, RZ ;  /* 0x0000000feef07824 */ /* 0x004fe200078e02ff */
[----:B------:R-:W-:-:S04]  /*8c80*/  IADD3 R12, P4, R234, R218, RZ ;  /* 0x000000daea0c7210 */ /* 0x000fc80007f9e0ff */
[-C--:B------:R-:W-:Y:S01]  /*8c90*/  LEA.HI.X.SX32 R13, R240, R219.reuse, 0x1, P4 ;  /* 0x000000dbf00d7211 */ /* 0x080fe200020f0eff */
[----:B---3--:R-:W-:Y:S02]  /*8ca0*/  IMAD R240, R230, 0xf1, RZ ;  /* 0x000000f1e6f07824 */ /* 0x008fe400078e02ff */
[----:B----4-:R-:W-:Y:S02]  /*8cb0*/  IMAD R230, R224, 0x1ea, RZ ;  /* 0x000001eae0e67824 */ /* 0x010fe400078e02ff */
[----:B-1----:R-:W-:Y:S02]  /*8cc0*/  IMAD R224, R225, 0x79, RZ ;  /* 0x00000079e1e07824 */ /* 0x002fe400078e02ff */
[----:B------:R-:W1:Y:S01]  /*8cd0*/  LDC R225, c[0x0][0x268] ;  /* 0x00009a00ffe17b82 */ /* 0x000e620000000800 */
[----:B------:R-:W-:Y:S01]  /*8ce0*/  LEA.HI.X.SX32 R17, R251, R219, 0x1, P2 ;  /* 0x000000dbfb117211 */ /* 0x000fe200010f0eff */
[----:B0-----:R-:W-:-:S06]  /*8cf0*/  IMAD R238, R229, 0x1e4, RZ ;  /* 0x000001e4e5ee7824 */ /* 0x001fcc00078e02ff */
[----:B------:R-:W0:Y:S01]  /*8d00*/  LDC R229, c[0x0][0x268] ;  /* 0x00009a00ffe57b82 */ /* 0x000e220000000800 */
[----:B------:R-:W-:Y:S01]  /*8d10*/  IMAD R233, R233, 0xf2, RZ ;  /* 0x000000f2e9e97824 */ /* 0x000fe200078e02ff */
[----:B------:R-:W-:Y:S04]  /*8d20*/  STL.64 [R1+0x408], R16 ;  /* 0x0004081001007387 */ /* 0x000fe80000100a00 */
[----:B------:R2:W-:Y:S04]  /*8d30*/  STL.64 [R1+0x400], R14 ;  /* 0x0004000e01007387 */ /* 0x0005e80000100a00 */
[----:B------:R3:W-:Y:S01]  /*8d40*/  STL.64 [R1+0xb00], R12 ;  /* 0x000b000c01007387 */ /* 0x0007e20000100a00 */
[----:B--2---:R-:W-:-:S04]  /*8d50*/  IADD3 R14, P3, R233, R218, RZ ;  /* 0x000000dae90e7210 */ /* 0x004fc80007f7e0ff */
[-C--:B------:R-:W-:Y:S01]  /*8d60*/  LEA.HI.X.SX32 R15, R224, R219.reuse, 0x1, P3 ;  /* 0x000000dbe00f7211 */ /* 0x080fe200018f0eff */
[----:B-1----:R-:W-:Y:S01]  /*8d70*/  IMAD R224, R225, 0x1ec, RZ ;  /* 0x000001ece1e07824 */ /* 0x002fe200078e02ff */
[-C--:B---3--:R-:W-:Y:S01]  /*8d80*/  IADD3 R12, P4, R238, R218.reuse, RZ ;  /* 0x000000daee0c7210 */ /* 0x088fe20007f9e0ff */
[----:B------:R-:W1:Y:S01]  /*8d90*/  LDC R225, c[0x0][0x268] ;  /* 0x00009a00ffe17b82 */ /* 0x000e620000000800 */
[-C--:B------:R-:W-:Y:S02]  /*8da0*/  LEA.HI.X.SX32 R11, R234, R219.reuse, 0x1, P5 ;  /* 0x000000dbea0b7211 */ /* 0x080fe400028f0eff */
[----:B------:R-:W-:Y:S01]  /*8db0*/  LEA.HI.X.SX32 R13, R233, R219, 0x1, P4 ;  /* 0x000000dbe90d7211 */ /* 0x000fe200020f0eff */
[----:B0-----:R-:W-:Y:S01]  /*8dc0*/  IMAD R229, R229, 0x1e6, RZ ;  /* 0x000001e6e5e57824 */ /* 0x001fe200078e02ff */
[----:B------:R-:W-:-:S03]  /*8dd0*/  IADD3 R16, P2, R244, R218, RZ ;  /* 0x000000daf4107210 */ /* 0x000fc60007f5e0ff */
[----:B------:R-:W0:Y:S01]  /*8de0*/  LDC R233, c[0x0][0x268] ;  /* 0x00009a00ffe97b82 */ /* 0x000e220000000800 */
[----:B------:R2:W-:Y:S01]  /*8df0*/  STL.64 [R1+0xa88], R10 ;  /* 0x000a880a01007387 */ /* 0x0005e20000100a00 */
[----:B------:R-:W-:-:S03]  /*8e00*/  LEA.HI.X.SX32 R17, R240, R219, 0x1, P2 ;  /* 0x000000dbf0117211 */ /* 0x000fc600010f0eff */
[----:B------:R-:W-:Y:S03]  /*8e10*/  STL.64 [R1+0x998], R8 ;  /* 0x0009980801007387 */ /* 0x000fe60000100a00 */
[----:B------:R-:W3:Y:S01]  /*8e20*/  LDC R238, c[0x0][0x268] ;  /* 0x00009a00ffee7b82 */ /* 0x000ee20000000800 */
[----:B------:R-:W-:Y:S01]  /*8e30*/  STL.64 [R1+0x7b8], R18 ;  /* 0x0007b81201007387 */ /* 0x000fe20000100a00 */
[----:B--2---:R-:W-:-:S06]  /*8e40*/  IADD3 R10, P5, R229, R218, RZ ;  /* 0x000000dae50a7210 */ /* 0x004fcc0007fbe0ff */
[----:B------:R-:W2:Y:S01]  /*8e50*/  LDC R229, c[0x0][0x268] ;  /* 0x00009a00ffe57b82 */ /* 0x000ea20000000800 */
[----:B------:R-:W-:Y:S04]  /*8e60*/  STL.64 [R1+0x3f8], R6 ;  /* 0x0003f80601007387 */ /* 0x000fe80000100a00 */
[----:B------:R4:W-:Y:S03]  /*8e70*/  STL.64 [R1+0x3f0], R16 ;  /* 0x0003f01001007387 */ /* 0x0009e60000100a00 */
[----:B------:R-:W2:Y:S01]  /*8e80*/  LDC R234, c[0x0][0x268] ;  /* 0x00009a00ffea7b82 */ /* 0x000ea20000000800 */
[----:B------:R-:W-:Y:S04]  /*8e90*/  STL.64 [R1+0x7b0], R14 ;  /* 0x0007b00e01007387 */ /* 0x000fe80000100a00 */
[----:B------:R3:W-:Y:S01]  /*8ea0*/  STL.64 [R1+0x3e8], R12 ;  /* 0x0003e80c01007387 */ /* 0x0007e20000100a00 */
[----:B----4-:R-:W-:Y:S01]  /*8eb0*/  IADD3 R16, P2, R230, R218, RZ ;  /* 0x000000dae6107210 */ /* 0x010fe20007f5e0ff */
[----:B-1----:R-:W-:-:S02]  /*8ec0*/  IMAD R230, R225, 0xf3, RZ ;  /* 0x000000f3e1e67824 */ /* 0x002fc400078e02ff */
[----:B---3--:R-:W-:Y:S01]  /*8ed0*/  IMAD R238, R238, 0x7a, RZ ;  /* 0x0000007aeeee7824 */ /* 0x008fe200078e02ff */
[----:B------:R-:W1:Y:S01]  /*8ee0*/  LDC R225, c[0x0][0x268] ;  /* 0x00009a00ffe17b82 */ /* 0x000e620000000800 */
[----:B------:R-:W-:-:S07]  /*8ef0*/  IADD3 R12, P4, R224, R218, RZ ;  /* 0x000000dae00c7210 */ /* 0x000fce0007f9e0ff */
[----:B------:R-:W3:Y:S01]  /*8f00*/  LDC R224, c[0x0][0x268] ;  /* 0x00009a00ffe07b82 */ /* 0x000ee20000000800 */
[----:B------:R-:W-:Y:S01]  /*8f10*/  LEA.HI.X.SX32 R11, R230, R219, 0x1, P5 ;  /* 0x000000dbe60b7211 */ /* 0x000fe200028f0eff */
[----:B0-----:R-:W-:-:S04]  /*8f20*/  IMAD R230, R233, 0x1ee, RZ ;  /* 0x000001eee9e67824 */ /* 0x001fc800078e02ff */
[----:B------:R0:W-:Y:S01]  /*8f30*/  STL.64 [R1+0x3e0], R10 ;  /* 0x0003e00a01007387 */ /* 0x0001e20000100a00 */
[----:B--2---:R-:W-:Y:S02]  /*8f40*/  IMAD R229, R229, 0x1e8, RZ ;  /* 0x000001e8e5e57824 */ /* 0x004fe400078e02ff */
[----:B------:R-:W-:Y:S01]  /*8f50*/  IMAD R234, R234, 0xf4, RZ ;  /* 0x000000f4eaea7824 */ /* 0x000fe200078e02ff */
[-C--:B0-----:R-:W-:Y:S02]  /*8f60*/  IADD3 R10, P5, R230, R218.reuse, RZ ;  /* 0x000000dae60a7210 */ /* 0x081fe40007fbe0ff */
[----:B------:R-:W0:Y:S01]  /*8f70*/  LDC R230, c[0x0][0x268] ;  /* 0x00009a00ffe67b82 */ /* 0x000e220000000800 */
[-C--:B------:R-:W-:Y:S02]  /*8f80*/  IADD3 R6, P6, R229, R218.reuse, RZ ;  /* 0x000000dae5067210 */ /* 0x080fe40007fde0ff */
[-C--:B------:R-:W-:Y:S01]  /*8f90*/  IADD3 R8, P0, R238, R218.reuse, RZ ;  /* 0x000000daee087210 */ /* 0x080fe20007f1e0ff */
[----:B---3--:R-:W-:Y:S01]  /*8fa0*/  IMAD R224, R224, 0x3d, RZ ;  /* 0x0000003de0e07824 */ /* 0x008fe200078e02ff */
[----:B------:R-:W-:-:S02]  /*8fb0*/  IADD3 R18, P1, R234, R218, RZ ;  /* 0x000000daea127210 */ /* 0x000fc40007f3e0ff */
[-C--:B------:R-:W-:Y:S01]  /*8fc0*/  LEA.HI.X.SX32 R7, R234, R219.reuse, 0x1, P6 ;  /* 0x000000dbea077211 */ /* 0x080fe200030f0eff */
[----:B------:R-:W2:Y:S01]  /*8fd0*/  LDC R229, c[0x0][0x268] ;  /* 0x00009a00ffe57b82 */ /* 0x000ea20000000800 */
[----:B------:R-:W-:-:S07]  /*8fe0*/  LEA.HI.X.SX32 R9, R224, R219, 0x1, P0 ;  /* 0x000000dbe0097211 */ /* 0x000fce00000f0eff */
[----:B------:R-:W3:Y:S01]  /*8ff0*/  LDC R234, c[0x0][0x268] ;  /* 0x00009a00ffea7b82 */ /* 0x000ee20000000800 */
[----:B------:R-:W-:-:S07]  /*9000*/  LEA.HI.X.SX32 R19, R238, R219, 0x1, P1 ;  /* 0x000000dbee137211 */ /* 0x000fce00008f0eff */
[----:B------:R-:W4:Y:S01]  /*9010*/  LDC R224, c[0x0][0x268] ;  /* 0x00009a00ffe07b82 */ /* 0x000f220000000800 */
[----:B0-----:R-:W-:-:S07]  /*9020*/  IMAD R230, R230, 0xf5, RZ ;  /* 0x000000f5e6e67824 */ /* 0x001fce00078e02ff */
[----:B------:R-:W0:Y:S01]  /*9030*/  LDC R238, c[0x0][0x268] ;  /* 0x00009a00ffee7b82 */ /* 0x000e220000000800 */
[----:B------:R-:W-:-:S07]  /*9040*/  LEA.HI.X.SX32 R17, R230, R219, 0x1, P2 ;  /* 0x000000dbe6117211 */ /* 0x000fce00010f0eff */
[----:B------:R-:W0:Y:S01]  /*9050*/  LDC R230, c[0x0][0x268] ;  /* 0x00009a00ffe67b82 */ /* 0x000e220000000800 */
[----:B---3--:R-:W-:Y:S01]  /*9060*/  IMAD R240, R234, 0x1f0, RZ ;  /* 0x000001f0eaf07824 */ /* 0x008fe200078e02ff */
[----:B------:R-:W-:Y:S01]  /*9070*/  STL.64 [R1+0x990], R8 ;  /* 0x0009900801007387 */ /* 0x000fe20000100a00 */
[----:B-1----:R-:W-:-:S03]  /*9080*/  IMAD R233, R225, 0x3e, RZ ;  /* 0x0000003ee1e97824 */ /* 0x002fc600078e02ff */
[----:B------:R-:W-:Y:S02]  /*9090*/  STL.64 [R1+0x7a8], R18 ;  /* 0x0007a81201007387 */ /* 0x000fe40000100a00 */
[----:B------:R-:W1:Y:S01]  /*90a0*/  LDC R225, c[0x0][0x268] ;  /* 0x00009a00ffe17b82 */ /* 0x000e620000000800 */
[----:B----4-:R-:W-:Y:S01]  /*90b0*/  IMAD R224, R224, 0xf8, RZ ;  /* 0x000000f8e0e07824 */ /* 0x010fe200078e02ff */
[----:B------:R3:W-:Y:S04]  /*90c0*/  STL.64 [R1+0x3d8], R6 ;  /* 0x0003d80601007387 */ /* 0x0007e80000100a00 */
[----:B------:R4:W-:Y:S01]  /*90d0*/  STL.64 [R1+0x3d0], R16 ;  /* 0x0003d01001007387 */ /* 0x0009e20000100a00 */
[----:B--2---:R-:W-:Y:S01]  /*90e0*/  IMAD R229, R229, 0xf6, RZ ;  /* 0x000000f6e5e57824 */ /* 0x004fe200078e02ff */
[----:B------:R-:W2:Y:S01]  /*90f0*/  LDC R234, c[0x0][0x268] ;  /* 0x00009a00ffea7b82 */ /* 0x000ea20000000800 */
[----:B0-----:R-:W-:Y:S01]  /*9100*/  IMAD R238, R238, 0x7b, RZ ;  /* 0x0000007beeee7824 */ /* 0x001fe200078e02ff */
[----:B---3--:R-:W-:-:S02]  /*9110*/  IADD3 R6, P6, R224, R218, RZ ;  /* 0x000000dae0067210 */ /* 0x008fc40007fde0ff */
[----:B----4-:R-:W-:-:S04]  /*9120*/  IADD3 R16, P2, R240, R218, RZ ;  /* 0x000000daf0107210 */ /* 0x010fc80007f5e0ff */
[----:B------:R-:W-:Y:S02]  /*9130*/  LEA.HI.X.SX32 R17, R224, R219, 0x1, P2 ;  /* 0x000000dbe0117211 */ /* 0x000fe400010f0eff */
[----:B------:R-:W0:Y:S01]  /*9140*/  LDC R224, c[0x0][0x268] ;  /* 0x00009a00ffe07b82 */ /* 0x000e220000000800 */
[----:B------:R-:W-:Y:S01]  /*9150*/  IADD3 R14, P3, R229, R218, RZ ;  /* 0x000000dae50e7210 */ /* 0x000fe20007f7e0ff */
[----:B------:R-:W-:-:S03]  /*9160*/  IMAD R230, R230, 0x1f2, RZ ;  /* 0x000001f2e6e67824 */ /* 0x000fc600078e02ff */
[----:B------:R-:W-:-:S03]  /*9170*/  LEA.HI.X.SX32 R15, R238, R219, 0x1, P3 ;  /* 0x000000dbee0f7211 */ /* 0x000fc600018f0eff */
[----:B------:R-:W3:Y:S02]  /*9180*/  LDC R238, c[0x0][0x268] ;  /* 0x00009a00ffee7b82 */ /* 0x000ee40000000800 */
[----:B------:R4:W-:Y:S01]  /*9190*/  STL.64 [R1+0x7a0], R14 ;  /* 0x0007a00e01007387 */ /* 0x0009e20000100a00 */
[----:B-1----:R-:W-:Y:S01]  /*91a0*/  IMAD R225, R225, 0x7c, RZ ;  /* 0x0000007ce1e17824 */ /* 0x002fe200078e02ff */
[----:B----4-:R-:W-:-:S04]  /*91b0*/  IADD3 R14, P3, R230, R218, RZ ;  /* 0x000000dae60e7210 */ /* 0x010fc80007f7e0ff */
[----:B------:R-:W1:Y:S01]  /*91c0*/  LDC R230, c[0x0][0x268] ;  /* 0x00009a00ffe67b82 */ /* 0x000e620000000800 */
[C---:B------:R-:W-:Y:S01]  /*91d0*/  IADD3 R18, P1, R225.reuse, R218, RZ ;  /* 0x000000dae1127210 */ /* 0x040fe20007f3e0ff */
[----:B0-----:R-:W-:Y:S01]  /*91e0*/  IMAD R224, R224, 0xf9, RZ ;  /* 0x000000f9e0e07824 */ /* 0x001fe200078e02ff */
[----:B------:R-:W-:-:S05]  /*91f0*/  LEA.HI.X.SX32 R7, R225, R219, 0x1, P6 ;  /* 0x000000dbe1077211 */ /* 0x000fca00030f0eff */
[----:B------:R-:W0:Y:S01]  /*9200*/  LDC R225, c[0x0][0x268] ;  /* 0x00009a00ffe17b82 */ /* 0x000e220000000800 */
[----:B------:R-:W-:-:S07]  /*9210*/  LEA.HI.X.SX32 R15, R224, R219, 0x1, P3 ;  /* 0x000000dbe00f7211 */ /* 0x000fce00018f0eff */
[----:B------:R-:W4:Y:S01]  /*9220*/  LDC R224, c[0x0][0x268] ;  /* 0x00009a00ffe07b82 */ /* 0x000f220000000800 */
[----:B---3--:R-:W-:Y:S01]  /*9230*/  IMAD R238, R238, 0x1f, RZ ;  /* 0x0000001feeee7824 */ /* 0x008fe200078e02ff */
[----:B------:R-:W-:Y:S02]  /*9240*/  IADD3 R8, P0, R233, R218, RZ ;  /* 0x000000dae9087210 */ /* 0x000fe40007f1e0ff */
[-C--:B------:R-:W-:Y:S01]  /*9250*/  LEA.HI.X.SX32 R13, R229, R219.reuse, 0x1, P4 ;  /* 0x000000dbe50d7211 */ /* 0x080fe200020f0eff */
[----:B-1----:R-:W-:Y:S01]  /*9260*/  IMAD R240, R230, 0xf7, RZ ;  /* 0x000000f7e6f07824 */ /* 0x002fe200078e02ff */
[-C--:B------:R-:W-:Y:S02]  /*9270*/  LEA.HI.X.SX32 R9, R238, R219.reuse, 0x1, P0 ;  /* 0x000000dbee097211 */ /* 0x080fe400000f0eff */
[-C--:B------:R-:W-:Y:S01]  /*9280*/  LEA.HI.X.SX32 R19, R233, R219.reuse, 0x1, P1 ;  /* 0x000000dbe9137211 */ /* 0x080fe200008f0eff */
[----:B------:R1:W-:Y:S01]  /*9290*/  STL.64 [R1+0x3c8], R12 ;  /* 0x0003c80c01007387 */ /* 0x0003e20000100a00 */
[----:B------:R-:W-:Y:S01]  /*92a0*/  LEA.HI.X.SX32 R11, R240, R219, 0x1, P5 ;  /* 0x000000dbf00b7211 */ /* 0x000fe200028f0eff */
[----:B------:R-:W3:Y:S01]  /*92b0*/  LDC R230, c[0x0][0x268] ;  /* 0x00009a00ffe67b82 */ /* 0x000ee20000000800 */
[----:B0-----:R-:W-:-:S03]  /*92c0*/  IMAD R225, R225, 0x1f8, RZ ;  /* 0x000001f8e1e17824 */ /* 0x001fc600078e02ff */
[----:B------:R-:W-:Y:S01]  /*92d0*/  STL.64 [R1+0x3c0], R10 ;  /* 0x0003c00a01007387 */ /* 0x000fe20000100a00 */
[----:B--2---:R-:W-:-:S03]  /*92e0*/  IMAD R234, R234, 0xfa, RZ ;  /* 0x000000faeaea7824 */ /* 0x004fc600078e02ff */
[----:B------:R-:W-:Y:S01]  /*92f0*/  STL.64 [R1+0xa80], R8 ;  /* 0x000a800801007387 */ /* 0x000fe20000100a00 */
[----:B------:R-:W0:Y:S03]  /*9300*/  LDC R229, c[0x0][0x268] ;  /* 0x00009a00ffe57b82 */ /* 0x000e260000000800 */
[----:B------:R-:W-:Y:S01]  /*9310*/  STL.64 [R1+0x988], R18 ;  /* 0x0009881201007387 */ /* 0x000fe20000100a00 */
[----:B----4-:R-:W-:-:S03]  /*9320*/  IMAD R224, R224, 0x7d, RZ ;  /* 0x0000007de0e07824 */ /* 0x010fc600078e02ff */
[----:B------:R-:W-:Y:S01]  /*9330*/  STL.64 [R1+0x798], R6 ;  /* 0x0007980601007387 */ /* 0x000fe20000100a00 */
[----:B-1----:R-:W-:Y:S01]  /*9340*/  IADD3 R12, P4, R234, R218, RZ ;  /* 0x000000daea0c7210 */ /* 0x002fe20007f9e0ff */
[----:B------:R-:W1:Y:S02]  /*9350*/  LDC R233, c[0x0][0x268] ;  /* 0x00009a00ffe97b82 */ /* 0x000e640000000800 */
[----:B------:R2:W-:Y:S01]  /*9360*/  STL.64 [R1+0x3b8], R16 ;  /* 0x0003b81001007387 */ /* 0x0005e20000100a00 */
[----:B------:R-:W-:-:S05]  /*9370*/  LEA.HI.X.SX32 R13, R224, R219, 0x1, P4 ;  /* 0x000000dbe00d7211 */ /* 0x000fca00020f0eff */
[----:B------:R-:W4:Y:S01]  /*9380*/  LDC R224, c[0x0][0x268] ;  /* 0x00009a00ffe07b82 */ /* 0x000f220000000800 */
[----:B--2---:R-:W-:-:S07]  /*9390*/  IADD3 R16, P2, R225, R218, RZ ;  /* 0x000000dae1107210 */ /* 0x004fce0007f5e0ff */
[----:B------:R-:W2:Y:S01]  /*93a0*/  LDC R225, c[0x0][0x268] ;  /* 0x00009a00ffe17b82 */ /* 0x000ea20000000800 */
[----:B---3--:R-:W-:Y:S02]  /*93b0*/  IMAD R230, R230, 0x1f6, RZ ;  /* 0x000001f6e6e67824 */ /* 0x008fe400078e02ff */
[----:B0-----:R-:W-:-:S03]  /*93c0*/  IMAD R229, R229, 0x1f4, RZ ;  /* 0x000001f4e5e57824 */ /* 0x001fc600078e02ff */
[-C--:B------:R-:W-:Y:S02]  /*93d0*/  IADD3 R8, P0, R230, R218.reuse, RZ ;  /* 0x000000dae6087210 */ /* 0x080fe40007f1e0ff */
[-C--:B------:R-:W-:Y:S01]  /*93e0*/  IADD3 R10, P5, R229, R218.reuse, RZ ;  /* 0x000000dae50a7210 */ /* 0x080fe20007fbe0ff */
[----:B------:R0:W-:Y:S01]  /*93f0*/  STL.64 [R1+0x3b0], R14 ;  /* 0x0003b00e01007387 */ /* 0x0001e20000100a00 */
[----:B------:R-:W3:Y:S02]  /*9400*/  LDC R229, c[0x0][0x268] ;  /* 0x00009a00ffe57b82 */ /* 0x000ee40000000800 */
[----:B------:R-:W-:Y:S01]  /*9410*/  LEA.HI.X.SX32 R11, R234, R219, 0x1, P5 ;  /* 0x000000dbea0b7211 */ /* 0x000fe200028f0eff */
[----:B------:R-:W-:Y:S01]  /*9420*/  STL.64 [R1+0x790], R12 ;  /* 0x0007900c01007387 */ /* 0x000fe20000100a00 */
[----:B----4-:R-:W-:Y:S02]  /*9430*/  IMAD R224, R224, 0x1fc, RZ ;  /* 0x000001fce0e07824 */ /* 0x010fe400078e02ff */
[----:B--2---:R-:W-:Y:S01]  /*9440*/  IMAD R230, R225, 0x1fa, RZ ;  /* 0x000001fae1e67824 */ /* 0x004fe200078e02ff */
[----:B------:R2:W-:Y:S01]  /*9450*/  STL.64 [R1+0x3a8], R10 ;  /* 0x0003a80a01007387 */ /* 0x0005e20000100a00 */
[----:B-1----:R-:W-:Y:S01]  /*9460*/  IMAD R233, R233, 0xfc, RZ ;  /* 0x000000fce9e97824 */ /* 0x002fe200078e02ff */
[----:B------:R-:W1:Y:S02]  /*9470*/  LDC R225, c[0x0][0x268] ;  /* 0x00009a00ffe17b82 */ /* 0x000e640000000800 */
[----:B0-----:R-:W-:-:S06]  /*9480*/  IADD3 R14, P3, R230, R218, RZ ;  /* 0x000000dae60e7210 */ /* 0x001fcc0007f7e0ff */
[----:B------:R-:W0:Y:S01]  /*9490*/  LDC R230, c[0x0][0x268] ;  /* 0x00009a00ffe67b82 */ /* 0x000e220000000800 */
[----:B--2---:R-:W-:-:S07]  /*94a0*/  IADD3 R10, P5, R224, R218, RZ ;  /* 0x000000dae00a7210 */ /* 0x004fce0007fbe0ff */
[----:B------:R-:W2:Y:S01]  /*94b0*/  LDC R224, c[0x0][0x268] ;  /* 0x00009a00ffe07b82 */ /* 0x000ea20000000800 */
[----:B0-----:R-:W-:-:S05]  /*94c0*/  IMAD R230, R230, 0xfb, RZ ;  /* 0x000000fbe6e67824 */ /* 0x001fca00078e02ff */
[----:B------:R-:W-:Y:S01]  /*94d0*/  LEA.HI.X.SX32 R9, R230, R219, 0x1, P0 ;  /* 0x000000dbe6097211 */ /* 0x000fe200000f0eff */
[----:B--2---:R-:W-:Y:S02]  /*94e0*/  IMAD R230, R224, 0x1fe, RZ ;  /* 0x000001fee0e67824 */ /* 0x004fe400078e02ff */
[----:B------:R-:W0:Y:S01]  /*94f0*/  LDC R224, c[0x0][0x268] ;  /* 0x00009a00ffe07b82 */ /* 0x000e220000000800 */
[----:B---3--:R-:W-:Y:S01]  /*9500*/  IMAD R229, R229, 0x7e, RZ ;  /* 0x0000007ee5e57824 */ /* 0x008fe200078e02ff */
[----:B------:R-:W-:-:S04]  /*9510*/  IADD3 R18, P6, R233, R218, RZ ;  /* 0x000000dae9127210 */ /* 0x000fc80007fde0ff */
[C---:B------:R-:W-:Y:S02]  /*9520*/  IADD3 R20, P1, R229.reuse, R218, RZ ;  /* 0x000000dae5147210 */ /* 0x040fe40007f3e0ff */
[----:B------:R-:W-:Y:S02]  /*9530*/  LEA.HI.X.SX32 R19, R229, R219, 0x1, P6 ;  /* 0x000000dbe5137211 */ /* 0x000fe400030f0eff */
[----:B------:R-:W2:Y:S01]  /*9540*/  LDC R229, c[0x0][0x268] ;  /* 0x00009a00ffe57b82 */ /* 0x000ea20000000800 */
[----:B0-----:R-:W-:-:S05]  /*9550*/  IMAD R224, R224, 0x3f, RZ ;  /* 0x0000003fe0e07824 */ /* 0x001fca00078e02ff */
[-C--:B------:R-:W-:Y:S02]  /*9560*/  LEA.HI.X.SX32 R21, R224, R219.reuse, 0x1, P1 ;  /* 0x000000dbe0157211 */ /* 0x080fe400008f0eff */
[----:B------:R-:W0:Y:S01]  /*9570*/  LDC R224, c[0x0][0x268] ;  /* 0x00009a00ffe07b82 */ /* 0x000e220000000800 */
[-C--:B------:R-:W-:Y:S01]  /*9580*/  LEA.HI.X.SX32 R17, R233, R219.reuse, 0x1, P2 ;  /* 0x000000dbe9117211 */ /* 0x080fe200010f0eff */
[----:B-1----:R-:W-:Y:S02]  /*9590*/  IMAD R225, R225, 0xfe, RZ ;  /* 0x000000fee1e17824 */ /* 0x002fe400078e02ff */
[----:B0-----:R-:W-:Y:S02]  /*95a0*/  IMAD R233, R224, 0xfd, RZ ;  /* 0x000000fde0e97824 */ /* 0x001fe400078e02ff */
[----:B--2---:R-:W-:Y:S02]  /*95b0*/  IMAD R224, R229, 0x7f, RZ ;  /* 0x0000007fe5e07824 */ /* 0x004fe400078e02ff */
[----:B------:R-:W0:Y:S01]  /*95c0*/  LDC R229, c[0x0][0x268] ;  /* 0x00009a00ffe57b82 */ /* 0x000e220000000800 */
[----:B------:R-:W-:Y:S01]  /*95d0*/  IADD3 R12, P4, R225, R218, RZ ;  /* 0x000000dae10c7210 */ /* 0x000fe20007f9e0ff */
[----:B------:R1:W-:Y:S01]  /*95e0*/  STL.64 [R1+0x3a0], R8 ;  /* 0x0003a00801007387 */ /* 0x0003e20000100a00 */
[----:B------:R-:W-:-:S02]  /*95f0*/  LEA.HI.X.SX32 R15, R233, R219, 0x1, P3 ;  /* 0x000000dbe90f7211 */ /* 0x000fc400018f0eff */
[-C--:B------:R-:W-:Y:S01]  /*9600*/  LEA.HI.X.SX32 R13, R224, R219.reuse, 0x1, P4 ;  /* 0x000000dbe00d7211 */ /* 0x080fe200020f0eff */
[----:B------:R2:W-:Y:S01]  /*9610*/  STL.64 [R1+0x980], R20 ;  /* 0x0009801401007387 */ /* 0x0005e20000100a00 */
[----:B------:R-:W-:-:S03]  /*9620*/  LEA.HI.X.SX32 R11, R225, R219, 0x1, P5 ;  /* 0x000000dbe10b7211 */ /* 0x000fc600028f0eff */
[----:B------:R2:W-:Y:S01]  /*9630*/  STL.64 [R1+0x788], R18 ;  /* 0x0007881201007387 */ /* 0x0005e20000100a00 */
[----:B-1----:R-:W-:-:S03]  /*9640*/  IADD3 R8, P0, R230, R218, RZ ;  /* 0x000000dae6087210 */ /* 0x002fc60007f1e0ff */
[----:B------:R2:W-:Y:S01]  /*9650*/  STL.64 [R1+0x398], R16 ;  /* 0x0003981001007387 */ /* 0x0005e20000100a00 */
[----:B0-----:R-:W-:-:S03]  /*9660*/  IMAD R229, R229, 0xff, RZ ;  /* 0x000000ffe5e57824 */ /* 0x001fc600078e02ff */
[----:B------:R2:W-:Y:S02]  /*9670*/  STL.64 [R1+0x390], R14 ;  /* 0x0003900e01007387 */ /* 0x0005e40000100a00 */
[----:B------:R-:W-:Y:S02]  /*9680*/  LEA.HI.X.SX32 R9, R229, R219, 0x1, P0 ;  /* 0x000000dbe5097211 */ /* 0x000fe400000f0eff */
[----:B------:R2:W-:Y:S04]  /*9690*/  STL.64 [R1+0x780], R12 ;  /* 0x0007800c01007387 */ /* 0x0005e80000100a00 */
[----:B------:R2:W-:Y:S04]  /*96a0*/  STL.64 [R1+0x388], R10 ;  /* 0x0003880a01007387 */ /* 0x0005e80000100a00 */
[----:B------:R2:W-:Y:S01]  /*96b0*/  STL.64 [R1+0x380], R8 ;  /* 0x0003800801007387 */ /* 0x0005e20000100a00 */
[----:B------:R-:W-:Y:S01]  /*96c0*/  UIADD3.64 UR6, UR10, 0x3fe, URZ ;  /* 0x000003fe0a067897 */ /* 0x000fe2000fffe03f */
[----:B------:R-:W-:-:S02]  /*96d0*/  CS2R R112, SRZ ;  /* 0x0000000000707805 */ /* 0x000fc4000001ff00 */
[----:B------:R-:W-:Y:S02]  /*96e0*/  CS2R R114, SRZ ;  /* 0x0000000000727805 */ /* 0x000fe4000001ff00 */
[----:B------:R-:W-:Y:S02]  /*96f0*/  CS2R R116, SRZ ;  /* 0x0000000000747805 */ /* 0x000fe4000001ff00 */
[----:B------:R-:W-:Y:S02]  /*9700*/  CS2R R118, SRZ ;  /* 0x0000000000767805 */ /* 0x000fe4000001ff00 */
[----:B------:R-:W-:Y:S02]  /*9710*/  CS2R R120, SRZ ;  /* 0x0000000000787805 */ /* 0x000fe4000001ff00 */
[----:B------:R-:W-:Y:S02]  /*9720*/  CS2R R122, SRZ ;  /* 0x00000000007a7805 */ /* 0x000fe4000001ff00 */
        /* <DEDUP_REMOVED lines=13> */
[----:B------:R-:W-:Y:S01]  /*9800*/  CS2R R150, SRZ ;  /* 0x0000000000967805 */ /* 0x000fe2000001ff00 */
[----:B------:R-:W-:Y:S02]  /*9810*/  UIADD3.64 UR6, UR10, 0x402, URZ ;  /* 0x000004020a067897 */ /* 0x000fe4000fffe03f */
[----:B------:R-:W-:Y:S02]  /*9820*/  UIADD3.64 UR12, UR10, 0x400, URZ ;  /* 0x000004000a0c7897 */ /* 0x000fe4000fffe03f */
[----:B------:R-:W-:Y:S02]  /*9830*/  UIADD3.64 UR6, UR8, 0x180, URZ ;  /* 0x0000018008067897 */ /* 0x000fe4000fffe03f */
[----:B------:R-:W-:Y:S02]  /*9840*/  UIADD3.64 UR20, UR8, 0x200, URZ ;  /* 0x0000020008147897 */ /* 0x000fe4000fffe03f */
[----:B------:R-:W-:Y:S02]  /*9850*/  UIADD3.64 UR14, UR10, 0x2, URZ ;  /* 0x000000020a0e7897 */ /* 0x000fe4000fffe03f */
[----:B------:R-:W-:-:S02]  /*9860*/  UIADD3.64 UR18, UR10, 0x4, URZ ;  /* 0x000000040a127897 */ /* 0x000fc4000fffe03f */
        /* <DEDUP_REMOVED lines=20> */
[----:B--2---:R-:W-:-:S12]  /*99b0*/  UIADD3.64 UR52, UR8, 0x700, URZ ;  /* 0x0000070008347897 */ /* 0x004fd8000fffe03f */
.L_x_1:
[----:B-1----:R-:W-:Y:S01]  /*99c0*/  MOV R5, UR47 ;  /* 0x0000002f00057c02 */ /* 0x002fe20008000f00 */
[----:B-----5:R0:W-:Y:S01]  /*99d0*/  STL [R1+0xc34], R2 ;  /* 0x000c340201007387 */ /* 0x0201e20000100800 */
[----:B------:R-:W-:-:S03]  /*99e0*/  IMAD.WIDE R8, R3, 0x2, R220 ;  /* 0x0000000203087825 */ /* 0x000fc600078e02dc */
[----:B------:R1:W-:Y:S01]  /*99f0*/  STL [R1+0xc30], R4 ;  /* 0x000c300401007387 */ /* 0x0003e20000100800 */
[----:B------:R-:W-:-:S03]  /*9a00*/  IMAD.WIDE R16, R217, 0x2, R220 ;  /* 0x00000002d9107825 */ /* 0x000fc600078e02dc */
[----:B------:R2:W-:Y:S01]  /*9a10*/  STL [R1+0xc2c], R218 ;  /* 0x000c2cda01007387 */ /* 0x0005e20000100800 */
[----:B------:R-:W-:Y:S01]  /*9a20*/  IMAD.WIDE R6, R3, 0x2, R222 ;  /* 0x0000000203067825 */ /* 0x000fe200078e02de */
[----:B0-----:R-:W-:Y:S02]  /*9a30*/  MOV R2, UR45 ;  /* 0x0000002d00027c02 */ /* 0x001fe40008000f00 */
[----:B------:R-:W-:Y:S01]  /*9a40*/  STL [R1+0xc28], R219 ;  /* 0x000c28db01007387 */ /* 0x000fe20000100800 */
[----:B-1----:R-:W-:-:S03]  /*9a50*/  MOV R4, UR46 ;  /* 0x0000002e00047c02 */ /* 0x002fc60008000f00 */
[----:B------:R0:W-:Y:S04]  /*9a60*/  STL [R1+0x27c], R5 ;  /* 0x00027c0501007387 */ /* 0x0001e80000100800 */
[----:B------:R1:W3:Y:S01]  /*9a70*/  LDG.E.U16 R216, desc[UR4][R8.64] ;  /* 0x0000000408d87981 */ /* 0x0002e2000c1e1500 */
[----:B------:R-:W-:Y:S01]  /*9a80*/  IMAD.WIDE R14, R217, 0x2, R222 ;  /* 0x00000002d90e7825 */ /* 0x000fe200078e02de */
[----:B--2---:R-:W-:Y:S02]  /*9a90*/  MOV R218, UR53 ;  /* 0x0000003500da7c02 */ /* 0x004fe40008000f00 */
[----:B------:R2:W-:Y:S01]  /*9aa0*/  STL [R1+0x278], R4 ;  /* 0x0002780401007387 */ /* 0x0005e20000100800 */
[----:B------:R-:W-:Y:S01]  /*9ab0*/  IMAD.WIDE R16, R3, 0x2, R16 ;  /* 0x0000000203107825 */ /* 0x000fe200078e0210 */
[----:B0-----:R-:W-:-:S02]  /*9ac0*/  MOV R5, UR44 ;  /* 0x0000002c00057c02 */ /* 0x001fc40008000f00 */
[----:B------:R0:W-:Y:S01]  /*9ad0*/  STL [R1+0x274], R2 ;  /* 0x0002740201007387 */ /* 0x0001e20000100800 */
[C---:B------:R-:W-:Y:S01]  /*9ae0*/  IMAD R18, R217.reuse, 0x9, RZ ;  /* 0x00000009d9127824 */ /* 0x040fe200078e02ff */
[----:B------:R-:W-:Y:S02]  /*9af0*/  MOV R219, UR52 ;  /* 0x0000003400db7c02 */ /* 0x000fe40008000f00 */
[----:B------:R4:W-:Y:S01]  /*9b00*/  STL [R1+0x270], R5 ;  /* 0x0002700501007387 */ /* 0x0009e20000100800 */
[----:B--2---:R-:W-:Y:S02]  /*9b10*/  MOV R4, UR51 ;  /* 0x0000003300047c02 */ /* 0x004fe40008000f00 */
[----:B-1----:R-:W-:Y:S01]  /*9b20*/  SHF.L.U32 R8, R217, 0x3, RZ ;  /* 0x00000003d9087819 */ /* 0x002fe200000006ff */
[----:B------:R-:W-:Y:S01]  /*9b30*/  IMAD.WIDE R14, R3, 0x2, R14 ;  /* 0x00000002030e7825 */ /* 0x000fe200078e020e */
[----:B0-----:R-:W-:Y:S01]  /*9b40*/  MOV R2, UR50 ;  /* 0x0000003200027c02 */ /* 0x001fe20008000f00 */
[----:B------:R0:W-:Y:S01]  /*9b50*/  STL [R1+0x26c], R4 ;  /* 0x00026c0401007387 */ /* 0x0001e20000100800 */
[----:B----4-:R-:W-:-:S03]  /*9b60*/  MOV R5, UR49 ;  /* 0x0000003100057c02 */ /* 0x010fc60008000f00 */
[----:B------:R1:W-:Y:S04]  /*9b70*/  STL [R1+0x268], R2 ;  /* 0x0002680201007387 */ /* 0x0003e80000100800 */
[----:B------:R2:W-:Y:S01]  /*9b80*/  STL [R1+0x264], R5 ;  /* 0x0002640501007387 */ /* 0x0005e20000100800 */
[----:B------:R-:W-:Y:S01]  /*9b90*/  IMAD.WIDE R10, R8, 0x2, R220 ;  /* 0x00000002080a7825 */ /* 0x000fe200078e02dc */
[----:B0-----:R-:W-:Y:S02]  /*9ba0*/  MOV R4, UR48 ;  /* 0x0000003000047c02 */ /* 0x001fe40008000f00 */
[----:B------:R0:W4:Y:S01]  /*9bb0*/  LDG.E.U16 R23, desc[UR4][R6.64] ;  /* 0x0000000406177981 */ /* 0x000122000c1e1500 */
[----:B-1----:R-:W-:-:S03]  /*9bc0*/  MOV R2, UR55 ;  /* 0x0000003700027c02 */ /* 0x002fc60008000f00 */
[----:B------:R-:W4:Y:S01]  /*9bd0*/  LDG.E.U16 R22, desc[UR4][R16.64] ;  /* 0x0000000410167981 */ /* 0x000f22000c1e1500 */
[----:B--2---:R-:W-:Y:S02]  /*9be0*/  IMAD R5, R217, 0x48, RZ ;  /* 0x00000048d9057824 */ /* 0x004fe400078e02ff */
[--C-:B------:R-:W-:Y:S01]  /*9bf0*/  IMAD.WIDE R8, R8, 0x2, R222.reuse ;  /* 0x0000000208087825 */ /* 0x100fe200078e02de */
[----:B------:R-:W-:Y:S03]  /*9c00*/  STL [R1+0xc38], R2 ;  /* 0x000c380201007387 */ /* 0x000fe60000100800 */
[----:B------:R-:W-:Y:S01]  /*9c10*/  IMAD.WIDE R12, R5, 0x2, R222 ;  /* 0x00000002050c7825 */ /* 0x000fe200078e02de */
[----:B------:R1:W-:Y:S03]  /*9c20*/  STL [R1+0x260], R4 ;  /* 0x0002600401007387 */ /* 0x0003e60000100800 */
[C---:B------:R-:W-:Y:S01]  /*9c30*/  IMAD.WIDE R10, R3.reuse, 0x2, R10 ;  /* 0x00000002030a7825 */ /* 0x040fe200078e020a */
[----:B------:R-:W2:Y:S03]  /*9c40*/  LDG.E.U16 R21, desc[UR4][R14.64] ;  /* 0x000000040e157981 */ /* 0x000ea6000c1e1500 */
[----:B------:R-:W-:Y:S01]  /*9c50*/  IMAD.WIDE R12, R3, 0x2, R12 ;  /* 0x00000002030c7825 */ /* 0x000fe200078e020c */
[----:B------:R-:W2:Y:S01]  /*9c60*/  LDG.E.U16 R19, desc[UR4][R10.64] ;  /* 0x000000040a137981 */ /* 0x000ea2000c1e1500 */
[----:B-1----:R-:W-:-:S02]  /*9c70*/  MOV R4, UR54 ;  /* 0x0000003600047c02 */ /* 0x002fc40008000f00 */
[----:B------:R-:W-:Y:S01]  /*9c80*/  IMAD.WIDE R8, R3, 0x2, R8 ;  /* 0x0000000203087825 */ /* 0x000fe200078e0208 */
[----:B------:R1:W2:Y:S04]  /*9c90*/  LDG.E.U16 R20, desc[UR4][R12.64] ;  /* 0x000000040c147981 */ /* 0x0002a8000c1e1500 */
[----:B------:R1:W-:Y:S01]  /*9ca0*/  STL [R1+0xc3c], R4 ;  /* 0x000c3c0401007387 */ /* 0x0003e20000100800 */
[----:B0-----:R-:W-:-:S03]  /*9cb0*/  IMAD.WIDE R6, R18, 0x2, R220 ;  /* 0x0000000212067825 */ /* 0x001fc600078e02dc */
[----:B------:R-:W-:Y:S04]  /*9cc0*/  STL [R1+0xc40], R218 ;  /* 0x000c40da01007387 */ /* 0x000fe80000100800 */
[----:B-1----:R0:W2:Y:S01]  /*9cd0*/  LDG.E.U16 R4, desc[UR4][R8.64] ;  /* 0x0000000408047981 */ /* 0x0020a2000c1e1500 */
[----:B------:R-:W-:Y:S02]  /*9ce0*/  IMAD R12, R217, 0xa, RZ ;  /* 0x0000000ad90c7824 */ /* 0x000fe400078e02ff */
[----:B------:R-:W-:Y:S01]  /*9cf0*/  IMAD.WIDE R16, R18, 0x2, R222 ;  /* 0x0000000212107825 */ /* 0x000fe200078e02de */
[----:B------:R1:W-:Y:S03]  /*9d00*/  STL [R1+0xc44], R219 ;  /* 0x000c44db01007387 */ /* 0x0003e60000100800 */
[----:B------:R-:W-:-:S04]  /*9d10*/  IMAD.WIDE R14, R12, 0x2, R220 ;  /* 0x000000020c0e7825 */ /* 0x000fc800078e02dc */
[----:B0-----:R-:W-:Y:S02]  /*9d20*/  IMAD R8, R217, 0xb, RZ ;  /* 0x0000000bd9087824 */ /* 0x001fe400078e02ff */
[----:B------:R-:W-:-:S04]  /*9d30*/  IMAD.WIDE R12, R12, 0x2, R222 ;  /* 0x000000020c0c7825 */ /* 0x000fc800078e02de */
[----:B------:R-:W-:-:S04]  /*9d40*/  IMAD.WIDE R10, R8, 0x2, R220 ;  /* 0x00000002080a7825 */ /* 0x000fc800078e02dc */
[----:B------:R-:W-:-:S04]  /*9d50*/  IMAD.WIDE R8, R8, 0x2, R222 ;  /* 0x0000000208087825 */ /* 0x000fc800078e02de */
[----:B------:R-:W-:-:S04]  /*9d60*/  IMAD.WIDE R6, R3, 0x2, R6 ;  /* 0x0000000203067825 */ /* 0x000fc800078e0206 */
[C---:B------:R-:W-:Y:S01]  /*9d70*/  IMAD.WIDE R16, R3.reuse, 0x2, R16 ;  /* 0x0000000203107825 */ /* 0x040fe200078e0210 */
[----:B------:R-:W2:Y:S03]  /*9d80*/  LDG.E.U16 R2, desc[UR4][R6.64] ;  /* 0x0000000406027981 */ /* 0x000ea6000c1e1500 */
[C---:B------:R-:W-:Y:S01]  /*9d90*/  IMAD.WIDE R14, R3.reuse, 0x2, R14 ;  /* 0x00000002030e7825 */ /* 0x040fe200078e020e */
[----:B------:R-:W2:Y:S03]  /*9da0*/  LDG.E.U16 R225, desc[UR4][R16.64] ;  /* 0x0000000410e17981 */ /* 0x000ea6000c1e1500 */
[C---:B------:R-:W-:Y:S01]  /*9db0*/  IMAD.WIDE R12, R3.reuse, 0x2, R12 ;  /* 0x00000002030c7825 */ /* 0x040fe200078e020c */
[----:B------:R-:W2:Y:S03]  /*9dc0*/  LDG.E.U16 R224, desc[UR4][R14.64] ;  /* 0x000000040ee07981 */ /* 0x000ea6000c1e1500 */
[C---:B------:R-:W-:Y:S01]  /*9dd0*/  IMAD.WIDE R10, R3.reuse, 0x2, R10 ;  /* 0x00000002030a7825 */ /* 0x040fe200078e020a */
[----:B-1----:R0:W2:Y:S03]  /*9de0*/  LDG.E.U16 R219, desc[UR4][R12.64] ;  /* 0x000000040cdb7981 */ /* 0x0020a6000c1e1500 */
[----:B------:R-:W-:Y:S01]  /*9df0*/  IMAD.WIDE R8, R3, 0x2, R8 ;  /* 0x0000000203087825 */ /* 0x000fe200078e0208 */
[----:B------:R-:W2:Y:S03]  /*9e00*/  LDG.E.U16 R218, desc[UR4][R10.64] ;  /* 0x000000040ada7981 */ /* 0x000ea6000c1e1500 */
[----:B------:R-:W-:-:S02]  /*9e10*/  IMAD R18, R217, 0xc, RZ ;  /* 0x0000000cd9127824 */ /* 0x000fc400078e02ff */
[----:B0-----:R-:W-:Y:S02]  /*9e20*/  IMAD R12, R217, 0xd, RZ ;  /* 0x0000000dd90c7824 */ /* 0x001fe400078e02ff */
[----:B------:R-:W-:-:S04]  /*9e30*/  IMAD.WIDE R6, R18, 0x2, R220 ;  /* 0x0000000212067825 */ /* 0x000fc800078e02dc */
[----:B------:R-:W-:-:S04]  /*9e40*/  IMAD.WIDE R16, R18, 0x2, R222 ;  /* 0x0000000212107825 */ /* 0x000fc800078e02de */
[----:B------:R-:W-:-:S04]  /*9e50*/  IMAD.WIDE R14, R12, 0x2, R220 ;  /* 0x000000020c0e7825 */ /* 0x000fc800078e02dc */
[----:B------:R-:W-:-:S04]  /*9e60*/  IMAD.WIDE R12, R12, 0x2, R222 ;  /* 0x000000020c0c7825 */ /* 0x000fc800078e02de */
[----:B------:R-:W-:-:S04]  /*9e70*/  IMAD.WIDE R6, R3, 0x2, R6 ;  /* 0x0000000203067825 */ /* 0x000fc800078e0206 */
[----:B------:R-:W-:-:S04]  /*9e80*/  IMAD.WIDE R16, R3, 0x2, R16 ;  /* 0x0000000203107825 */ /* 0x000fc800078e0210 */
[----:B------:R-:W-:-:S04]  /*9e90*/  IMAD.WIDE R14, R3, 0x2, R14 ;  /* 0x00000002030e7825 */ /* 0x000fc800078e020e */
[----:B------:R-:W-:Y:S01]  /*9ea0*/  IMAD.WIDE R12, R3, 0x2, R12 ;  /* 0x00000002030c7825 */ /* 0x000fe200078e020c */
[----:B---3--:R0:W-:Y:S04]  /*9eb0*/  STL [R1+0x60], R216 ;  /* 0x000060d801007387 */ /* 0x0081e80000100800 */
[----:B0-----:R0:W3:Y:S02]  /*9ec0*/  LDG.E.U16 R216, desc[UR4][R8.64] ;  /* 0x0000000408d87981 */ /* 0x0010e4000c1e1500 */
[----:B0-----:R-:W-:-:S04]  /*9ed0*/  IMAD R8, R217, 0xe, RZ ;  /* 0x0000000ed9087824 */ /* 0x001fc800078e02ff */
[----:B------:R-:W-:-:S04]  /*9ee0*/  IMAD.WIDE R10, R8, 0x2, R220 ;  /* 0x00000002080a7825 */ /* 0x000fc800078e02dc */
[----:B------:R-:W-:Y:S01]  /*9ef0*/  IMAD.WIDE R8, R8, 0x2, R222 ;  /* 0x0000000208087825 */ /* 0x000fe200078e02de */
[----:B----4-:R0:W-:Y:S03]  /*9f00*/  STL [R1+0x5c], R23 ;  /* 0x00005c1701007387 */ /* 0x0101e60000100800 */
[C---:B------:R-:W-:Y:S01]  /*9f10*/  IMAD.WIDE R10, R3.reuse, 0x2, R10 ;  /* 0x00000002030a7825 */ /* 0x040fe200078e020a */
[----:B------:R1:W-:Y:S03]  /*9f20*/  STL [R1+0xe0], R22 ;  /* 0x0000e01601007387 */ /* 0x0003e60000100800 */
[----:B------:R-:W-:Y:S01]  /*9f30*/  IMAD.WIDE R8, R3, 0x2, R8 ;  /* 0x0000000203087825 */ /* 0x000fe200078e0208 */
[----:B0-----:R-:W4:Y:S04]  /*9f40*/  LDG.E.U16 R23, desc[UR4][R6.64] ;  /* 0x0000000406177981 */ /* 0x001f28000c1e1500 */
[----:B-1----:R-:W4:Y:S04]  /*9f50*/  LDG.E.U16 R22, desc[UR4][R16.64] ;  /* 0x0000000410167981 */ /* 0x002f28000c1e1500 */
[----:B--2---:R0:W-:Y:S04]  /*9f60*/  STL [R1+0xdc], R21 ;  /* 0x0000dc1501007387 */ /* 0x0041e80000100800 */
[----:B------:R1:W-:Y:S04]  /*9f70*/  STL [R1+0x14], R20 ;  /* 0x0000141401007387 */ /* 0x0003e80000100800 */
[----:B0-----:R-:W2:Y:S04]  /*9f80*/  LDG.E.U16 R21, desc[UR4][R14.64] ;  /* 0x000000040e157981 */ /* 0x001ea8000c1e1500 */
[----:B------:R0:W-:Y:S04]  /*9f90*/  STL [R1+0x58], R19 ;  /* 0x0000581301007387 */ /* 0x0001e80000100800 */
[----:B-1----:R1:W2:Y:S04]  /*9fa0*/  LDG.E.U16 R20, desc[UR4][R12.64] ;  /* 0x000000040c147981 */ /* 0x0022a8000c1e1500 */
[----:B0-----:R-:W2:Y:S04]  /*9fb0*/  LDG.E.U16 R19, desc[UR4][R10.64] ;  /* 0x000000040a137981 */ /* 0x001ea8000c1e1500 */
[----:B------:R0:W-:Y:S04]  /*9fc0*/  STL [R1+0x54], R4 ;  /* 0x0000540401007387 */ /* 0x0001e80000100800 */
[----:B0-----:R0:W2:Y:S01]  /*9fd0*/  LDG.E.U16 R4, desc[UR4][R8.64] ;  /* 0x0000000408047981 */ /* 0x0010a2000c1e1500 */
[C---:B------:R-:W-:Y:S01]  /*9fe0*/  IMAD R18, R217.reuse, 0xf, RZ ;  /* 0x0000000fd9127824 */ /* 0x040fe200078e02ff */
[----:B-1----:R-:W-:-:S03]  /*9ff0*/  SHF.L.U32 R12, R217, 0x4, RZ ;  /* 0x00000004d90c7819 */ /* 0x002fc600000006ff */
[----:B------:R-:W-:-:S04]  /*a000*/  IMAD.WIDE R6, R18, 0x2, R220 ;  /* 0x0000000212067825 */ /* 0x000fc800078e02dc */
[----:B------:R-:W-:-:S04]  /*a010*/  IMAD.WIDE R16, R18, 0x2, R222 ;  /* 0x0000000212107825 */ /* 0x000fc800078e02de */
[----:B0-----:R-:W-:Y:S02]  /*a020*/  IMAD R8, R217, 0x11, RZ ;  /* 0x00000011d9087824 */ /* 0x001fe400078e02ff */
[----:B------:R-:W-:-:S04]  /*a030*/  IMAD.WIDE R14, R12, 0x2, R220 ;  /* 0x000000020c0e7825 */ /* 0x000fc800078e02dc */
[----:B------:R-:W-:-:S04]  /*a040*/  IMAD.WIDE R12, R12, 0x2, R222 ;  /* 0x000000020c0c7825 */ /* 0x000fc800078e02de */
[----:B------:R-:W-:-:S04]  /*a050*/  IMAD.WIDE R10, R8, 0x2, R220 ;  /* 0x00000002080a7825 */ /* 0x000fc800078e02dc */
[----:B------:R-:W-:-:S04]  /*a060*/  IMAD.WIDE R8, R8, 0x2, R222 ;  /* 0x0000000208087825 */ /* 0x000fc800078e02de */
[C---:B------:R-:W-:Y:S01]  /*a070*/  IMAD.WIDE R6, R3.reuse, 0x2, R6 ;  /* 0x0000000203067825 */ /* 0x040fe200078e0206 */
[----:B------:R0:W-:Y:S03]  /*a080*/  STL [R1+0xd8], R2 ;  /* 0x0000d80201007387 */ /* 0x0001e60000100800 */
[C---:B------:R-:W-:Y:S01]  /*a090*/  IMAD.WIDE R16, R3.reuse, 0x2, R16 ;  /* 0x0000000203107825 */ /* 0x040fe200078e0210 */
[----:B------:R1:W-:Y:S03]  /*a0a0*/  STL [R1+0xd4], R225 ;  /* 0x0000d4e101007387 */ /* 0x0003e60000100800 */
[C---:B------:R-:W-:Y:S01]  /*a0b0*/  IMAD.WIDE R14, R3.reuse, 0x2, R14 ;  /* 0x00000002030e7825 */ /* 0x040fe200078e020e */
[----:B------:R1:W-:Y:S03]  /*a0c0*/  STL [R1+0x160], R224 ;  /* 0x000160e001007387 */ /* 0x0003e60000100800 */
[C---:B------:R-:W-:Y:S01]  /*a0d0*/  IMAD.WIDE R12, R3.reuse, 0x2, R12 ;  /* 0x00000002030c7825 */ /* 0x040fe200078e020c */
[----:B0-----:R0:W2:Y:S03]  /*a0e0*/  LDG.E.U16 R2, desc[UR4][R6.64] ;  /* 0x0000000406027981 */ /* 0x0010a6000c1e1500 */
[C---:B------:R-:W-:Y:S01]  /*a0f0*/  IMAD.WIDE R10, R3.reuse, 0x2, R10 ;  /* 0x00000002030a7825 */ /* 0x040fe200078e020a */
[----:B-1----:R1:W2:Y:S03]  /*a100*/  LDG.E.U16 R225, desc[UR4][R16.64] ;  /* 0x0000000410e17981 */ /* 0x0022a6000c1e1500 */
[----:B------:R-:W-:Y:S01]  /*a110*/  IMAD.WIDE R8, R3, 0x2, R8 ;  /* 0x0000000203087825 */ /* 0x000fe200078e0208 */
[----:B------:R0:W-:Y:S03]  /*a120*/  STL [R1+0x15c], R219 ;  /* 0x00015cdb01007387 */ /* 0x0001e60000100800 */
[----:B------:R-:W-:Y:S01]  /*a130*/  IMAD R18, R217, 0x12, RZ ;  /* 0x00000012d9127824 */ /* 0x000fe200078e02ff */
[----:B------:R-:W2:Y:S04]  /*a140*/  LDG.E.U16 R224, desc[UR4][R14.64] ;  /* 0x000000040ee07981 */ /* 0x000ea8000c1e1500 */
[----:B------:R1:W-:Y:S04]  /*a150*/  STL [R1+0x1dc], R218 ;  /* 0x0001dcda01007387 */ /* 0x0003e80000100800 */
[----:B0-----:R0:W2:Y:S01]  /*a160*/  LDG.E.U16 R219, desc[UR4][R12.64] ;  /* 0x000000040cdb7981 */ /* 0x0010a2000c1e1500 */
[----:B------:R-:W-:-:S03]  /*a170*/  IMAD.WIDE R6, R18, 0x2, R220 ;  /* 0x0000000212067825 */ /* 0x000fc600078e02dc */
[----:B-1----:R-:W2:Y:S01]  /*a180*/  LDG.E.U16 R218, desc[UR4][R10.64] ;  /* 0x000000040ada7981 */ /* 0x002ea2000c1e1500 */
[----:B------:R-:W-:-:S04]  /*a190*/  IMAD.WIDE R16, R18, 0x2, R222 ;  /* 0x0000000212107825 */ /* 0x000fc800078e02de */
[----:B0-----:R-:W-:-:S04]  /*a1a0*/  IMAD R12, R217, 0x13, RZ ;  /* 0x00000013d90c7824 */ /* 0x001fc800078e02ff */
        /* <DEDUP_REMOVED lines=25> */
[----:B------:R-:W-:-:S02]  /*a340*/  IMAD R18, R217, 0x15, RZ ;  /* 0x00000015d9127824 */ /* 0x000fc400078e02ff */
[----:B-1----:R-:W-:Y:S02]  /*a350*/  IMAD R12, R217, 0x16, RZ ;  /* 0x00000016d90c7824 */ /* 0x002fe400078e02ff */
        /* <DEDUP_REMOVED lines=12> */
[----:B0-----:R0:W2:Y:S03]  /*a420*/  LDG.E.U16 R2, desc[UR4][R6.64] ;  /* 0x0000000406027981 */ /* 0x0010a6000c1e1500 */
[----:B------:R-:W-:-:S04]  /*a430*/  IMAD.WIDE R12, R3, 0x2, R12 ;  /* 0x00000002030c7825 */ /* 0x000fc800078e020c */
[C---:B------:R-:W-:Y:S01]  /*a440*/  IMAD.WIDE R10, R3.reuse, 0x2, R10 ;  /* 0x00000002030a7825 */ /* 0x040fe200078e020a */
[----:B------:R0:W-:Y:S03]  /*a450*/  STL [R1+0x50], R224 ;  /* 0x000050e001007387 */ /* 0x0001e60000100800 */
[----:B------:R-:W-:Y:S01]  /*a460*/  IMAD.WIDE R8, R3, 0x2, R8 ;  /* 0x0000000203087825 */ /* 0x000fe200078e0208 */
[----:B-1----:R1:W2:Y:S03]  /*a470*/  LDG.E.U16 R225, desc[UR4][R16.64] ;  /* 0x0000000410e17981 */ /* 0x0022a6000c1e1500 */
[----:B------:R-:W-:Y:S01]  /*a480*/  IMAD R18, R217, 0x18, RZ ;  /* 0x00000018d9127824 */ /* 0x000fe200078e02ff */
[----:B------:R1:W-:Y:S04]  /*a490*/  STL [R1+0x4c], R219 ;  /* 0x00004cdb01007387 */ /* 0x0003e80000100800 */
[----:B0-----:R-:W2:Y:S04]  /*a4a0*/  LDG.E.U16 R224, desc[UR4][R14.64] ;  /* 0x000000040ee07981 */ /* 0x001ea8000c1e1500 */
[----:B------:R0:W-:Y:S04]  /*a4b0*/  STL [R1+0xd0], R218 ;  /* 0x0000d0da01007387 */ /* 0x0001e80000100800 */
[----:B-1----:R1:W2:Y:S01]  /*a4c0*/  LDG.E.U16 R219, desc[UR4][R12.64] ;  /* 0x000000040cdb7981 */ /* 0x0022a2000c1e1500 */
[----:B------:R-:W-:-:S03]  /*a4d0*/  IMAD.WIDE R6, R18, 0x2, R220 ;  /* 0x0000000212067825 */ /* 0x000fc600078e02dc */
[----:B0-----:R-:W2:Y:S01]  /*a4e0*/  LDG.E.U16 R218, desc[UR4][R10.64] ;  /* 0x000000040ada7981 */ /* 0x001ea2000c1e1500 */
[----:B------:R-:W-:-:S04]  /*a4f0*/  IMAD.WIDE R16, R18, 0x2, R222 ;  /* 0x0000000212107825 */ /* 0x000fc800078e02de */
[----:B-1----:R-:W-:-:S04]  /*a500*/  IMAD R12, R217, 0x19, RZ ;  /* 0x00000019d90c7824 */ /* 0x002fc800078e02ff */
        /* <DEDUP_REMOVED lines=28> */
[----:B0-----:R-:W-:Y:S02]  /*a6d0*/  IMAD R8, R217, 0x1d, RZ ;  /* 0x0000001dd9087824 */ /* 0x001fe400078e02ff */
[----:B------:R-:W-:-:S04]  /*a6e0*/  IMAD.WIDE R16, R18, 0x2, R222 ;  /* 0x0000000212107825 */ /* 0x000fc800078e02de */
[----:B------:R-:W-:-:S04]  /*a6f0*/  IMAD.WIDE R14, R12, 0x2, R220 ;  /* 0x000000020c0e7825 */ /* 0x000fc800078e02dc */
[----:B------:R-:W-:-:S04]  /*a700*/  IMAD.WIDE R12, R12, 0x2, R222 ;  /* 0x000000020c0c7825 */ /* 0x000fc800078e02de */
[----:B------:R-:W-:-:S04]  /*a710*/  IMAD.WIDE R10, R8, 0x2, R220 ;  /* 0x00000002080a7825 */ /* 0x000fc800078e02dc */
[----:B------:R-:W-:-:S04]  /*a720*/  IMAD.WIDE R8, R8, 0x2, R222 ;  /* 0x0000000208087825 */ /* 0x000fc800078e02de */
[C---:B------:R-:W-:Y:S01]  /*a730*/  IMAD.WIDE R6, R3.reuse, 0x2, R6 ;  /* 0x0000000203067825 */ /* 0x040fe200078e0206 */
[----:B------:R0:W-:Y:S03]  /*a740*/  STL [R1+0x224], R2 ;  /* 0x0002240201007387 */ /* 0x0001e60000100800 */
[----:B------:R-:W-:-:S04]  /*a750*/  IMAD.WIDE R16, R3, 0x2, R16 ;  /* 0x0000000203107825 */ /* 0x000fc800078e0210 */
[C---:B------:R-:W-:Y:S01]  /*a760*/  IMAD.WIDE R14, R3.reuse, 0x2, R14 ;  /* 0x00000002030e7825 */ /* 0x040fe200078e020e */
[----:B------:R1:W-:Y:S03]  /*a770*/  STL [R1+0x220], R225 ;  /* 0x000220e101007387 */ /* 0x0003e60000100800 */
[C---:B------:R-:W-:Y:S01]  /*a780*/  IMAD.WIDE R12, R3.reuse, 0x2, R12 ;  /* 0x00000002030c7825 */ /* 0x040fe200078e020c */
[----:B0-----:R0:W2:Y:S03]  /*a790*/  LDG.E.U16 R2, desc[UR4][R6.64] ;  /* 0x0000000406027981 */ /* 0x0010a6000c1e1500 */
[C---:B------:R-:W-:Y:S01]  /*a7a0*/  IMAD.WIDE R10, R3.reuse, 0x2, R10 ;  /* 0x00000002030a7825 */ /* 0x040fe200078e020a */
[----:B------:R0:W-:Y:S03]  /*a7b0*/  STL [R1+0x21c], R224 ;  /* 0x00021ce001007387 */ /* 0x0001e60000100800 */
[----:B------:R-:W-:Y:S01]  /*a7c0*/  IMAD.WIDE R8, R3, 0x2, R8 ;  /* 0x0000000203087825 */ /* 0x000fe200078e0208 */
[----:B-1----:R1:W2:Y:S03]  /*a7d0*/  LDG.E.U16 R225, desc[UR4][R16.64] ;  /* 0x0000000410e17981 */ /* 0x0022a6000c1e1500 */
[----:B------:R-:W-:Y:S01]  /*a7e0*/  IMAD R18, R217, 0x1e, RZ ;  /* 0x0000001ed9127824 */ /* 0x000fe200078e02ff */
[----:B------:R1:W-:Y:S04]  /*a7f0*/  STL [R1+0x218], R219 ;  /* 0x000218db01007387 */ /* 0x0003e80000100800 */
[----:B0-----:R-:W2:Y:S04]  /*a800*/  LDG.E.U16 R224, desc[UR4][R14.64] ;  /* 0x000000040ee07981 */ /* 0x001ea8000c1e1500 */
[----:B------:R0:W-:Y:S01]  /*a810*/  STL [R1+0x214], R218 ;  /* 0x000214da01007387 */ /* 0x0001e20000100800 */
[----:B------:R-:W-:-:S03]  /*a820*/  IMAD.WIDE R6, R18, 0x2, R220 ;  /* 0x0000000212067825 */ /* 0x000fc600078e02dc */
[----:B-1----:R1:W2:Y:S01]  /*a830*/  LDG.E.U16 R219, desc[UR4][R12.64] ;  /* 0x000000040cdb7981 */ /* 0x0022a2000c1e1500 */
[----:B------:R-:W-:-:S03]  /*a840*/  IMAD.WIDE R16, R18, 0x2, R222 ;  /* 0x0000000212107825 */ /* 0x000fc600078e02de */
[----:B0-----:R-:W2:Y:S01]  /*a850*/  LDG.E.U16 R218, desc[UR4][R10.64] ;  /* 0x000000040ada7981 */ /* 0x001ea2000c1e1500 */
        /* <DEDUP_REMOVED lines=9> */
[----:B0-----:R-:W-:-:S05]  /*a8f0*/  SHF.L.U32 R8, R217, 0x5, RZ ;  /* 0x00000005d9087819 */ /* 0x001fca00000006ff */
        /* <DEDUP_REMOVED lines=38> */
[----:B0-----:R-:W2:Y:S01]  /*ab60*/  LDG.E.U16 R224, desc[UR4][R14.64] ;  /* 0x000000040ee07981 */ /* 0x001ea2000c1e1500 */
[----:B------:R-:W-:-:S03]  /*ab70*/  IMAD.WIDE R6, R18, 0x2, R220 ;  /* 0x0000000212067825 */ /* 0x000fc600078e02dc */
[----:B------:R0:W-:Y:S04]  /*ab80*/  STL [R1+0x204], R218 ;  /* 0x000204da01007387 */ /* 0x0001e80000100800 */
        /* <DEDUP_REMOVED lines=29> */
[----:B-1----:R-:W-:-:S02]  /*ad60*/  IMAD R12, R217, 0x28, RZ ;  /* 0x00000028d90c7824 */ /* 0x002fc400078e02ff */
[----:B------:R-:W-:Y:S02]  /*ad70*/  IMAD R18, R217, 0x27, RZ ;  /* 0x00000027d9127824 */ /* 0x000fe400078e02ff */
        /* <DEDUP_REMOVED lines=14> */
[----:B------:R-:W-:Y:S01]  /*ae60*/  IMAD.WIDE R8, R3, 0x2, R8 ;  /* 0x0000000203087825 */ /* 0x000fe200078e0208 */
[----:B------:R0:W-:Y:S03]  /*ae70*/  STL [R1+0x148], R224 ;  /* 0x000148e001007387 */ /* 0x0001e60000100800 */
[----:B------:R-:W-:-:S02]  /*ae80*/  IMAD R18, R217, 0x2a, RZ ;  /* 0x0000002ad9127824 */ /* 0x000fc400078e02ff */
[----:B------:R-:W-:Y:S01]  /*ae90*/  IMAD.WIDE R10, R3, 0x2, R10 ;  /* 0x00000002030a7825 */ /* 0x000fe200078e020a */
[----:B-1----:R1:W2:Y:S04]  /*aea0*/  LDG.E.U16 R225, desc[UR4][R16.64] ;  /* 0x0000000410e17981 */ /* 0x0022a8000c1e1500 */
[----:B------:R1:W-:Y:S01]  /*aeb0*/  STL [R1+0x144], R219 ;  /* 0x000144db01007387 */ /* 0x0003e20000100800 */
[----:B0-----:R-:W-:-:S03]  /*aec0*/  IMAD.WIDE R6, R18, 0x2, R220 ;  /* 0x0000000212067825 */ /* 0x001fc600078e02dc */
[----:B------:R-:W2:Y:S04]  /*aed0*/  LDG.E.U16 R224, desc[UR4][R14.64] ;  /* 0x000000040ee07981 */ /* 0x000ea8000c1e1500 */
        /* <DEDUP_REMOVED lines=44> */
[----:B------:R-:W-:Y:S01]  /*b1a0*/  IMAD.WIDE R16, R3, 0x2, R16 ;  /* 0x0000000203107825 */ /* 0x000fe200078e0210 */
[----:B0-----:R0:W2:Y:S03]  /*b1b0*/  LDG.E.U16 R2, desc[UR4][R6.64] ;  /* 0x0000000406027981 */ /* 0x0010a6000c1e1500 */
[----:B------:R-:W-:Y:S02]  /*b1c0*/  IMAD R18, R217, 0x30, RZ ;  /* 0x00000030d9127824 */ /* 0x000fe400078e02ff */
[C---:B------:R-:W-:Y:S01]  /*b1d0*/  IMAD.WIDE R14, R3.reuse, 0x2, R14 ;  /* 0x00000002030e7825 */ /* 0x040fe200078e020e */
[----:B------:R0:W-:Y:S03]  /*b1e0*/  STL [R1+0x38], R224 ;  /* 0x000038e001007387 */ /* 0x0001e60000100800 */
        /* <DEDUP_REMOVED lines=25> */
[----:B0-----:R0:W4:Y:S04]  /*b380*/  LDG.E.U16 R23, desc[UR4][R6.64] ;  /* 0x0000000406177981 */ /* 0x001128000c1e1500 */
[----:B-1----:R-:W4:Y:S04]  /*b390*/  LDG.E.U16 R22, desc[UR4][R14.64] ;  /* 0x000000040e167981 */ /* 0x002f28000c1e1500 */
[----:B--2---:R1:W-:Y:S04]  /*b3a0*/  STL [R1+0x1ac], R21 ;  /* 0x0001ac1501007387 */ /* 0x0043e80000100800 */
[----:B------:R2:W-:Y:S04]  /*b3b0*/  STL [R1+0x1a8], R20 ;  /* 0x0001a81401007387 */ /* 0x0005e80000100800 */
[----:B-1----:R-:W4:Y:S04]  /*b3c0*/  LDG.E.U16 R21, desc[UR4][R12.64] ;  /* 0x000000040c157981 */ /* 0x002f28000c1e1500 */
[----:B------:R1:W-:Y:S04]  /*b3d0*/  STL [R1+0x1a4], R19 ;  /* 0x0001a41301007387 */ /* 0x0003e80000100800 */
[----:B--2---:R-:W2:Y:S04]  /*b3e0*/  LDG.E.U16 R20, desc[UR4][R10.64] ;  /* 0x000000040a147981 */ /* 0x004ea8000c1e1500 */
[----:B-1----:R1:W2:Y:S04]  /*b3f0*/  LDG.E.U16 R19, desc[UR4][R16.64] ;  /* 0x0000000410137981 */ /* 0x0022a8000c1e1500 */
[----:B------:R0:W-:Y:S04]  /*b400*/  STL [R1+0x1a0], R4 ;  /* 0x0001a00401007387 */ /* 0x0001e80000100800 */
[----:B0-----:R0:W2:Y:S01]  /*b410*/  LDG.E.U16 R4, desc[UR4][R8.64] ;  /* 0x0000000408047981 */ /* 0x0010a2000c1e1500 */
[----:B------:R-:W-:-:S04]  /*b420*/  IMAD R18, R217, 0x33, RZ ;  /* 0x00000033d9127824 */ /* 0x000fc800078e02ff */
[----:B------:R-:W-:-:S04]  /*b430*/  IMAD.WIDE R6, R18, 0x2, R220 ;  /* 0x0000000212067825 */ /* 0x000fc800078e02dc */
[----:B-1----:R-:W-:-:S04]  /*b440*/  IMAD.WIDE R16, R18, 0x2, R222 ;  /* 0x0000000212107825 */ /* 0x002fc800078e02de */
[----:B------:R-:W-:Y:S02]  /*b450*/  IMAD R12, R217, 0x34, RZ ;  /* 0x00000034d90c7824 */ /* 0x000fe400078e02ff */
[----:B------:R-:W-:-:S04]  /*b460*/  IMAD.WIDE R6, R3, 0x2, R6 ;  /* 0x0000000203067825 */ /* 0x000fc800078e0206 */
[C---:B0-----:R-:W-:Y:S02]  /*b470*/  IMAD R8, R217.reuse, 0x35, RZ ;  /* 0x00000035d9087824 */ /* 0x041fe400078e02ff */
[----:B------:R-:W-:Y:S02]  /*b480*/  IMAD R18, R217, 0x36, RZ ;  /* 0x00000036d9127824 */ /* 0x000fe400078e02ff */
[----:B------:R-:W-:-:S04]  /*b490*/  IMAD.WIDE R14, R12, 0x2, R220 ;  /* 0x000000020c0e7825 */ /* 0x000fc800078e02dc */
[----:B------:R-:W-:-:S04]  /*b4a0*/  IMAD.WIDE R16, R3, 0x2, R16 ;  /* 0x0000000203107825 */ /* 0x000fc800078e0210 */
[----:B------:R-:W-:Y:S01]  /*b4b0*/  IMAD.WIDE R12, R12, 0x2, R222 ;  /* 0x000000020c0c7825 */ /* 0x000fe200078e02de */
[----:B------:R0:W-:Y:S03]  /*b4c0*/  STL [R1+0x19c], R2 ;  /* 0x00019c0201007387 */ /* 0x0001e60000100800 */
[----:B------:R-:W-:-:S04]  /*b4d0*/  IMAD.WIDE R10, R8, 0x2, R220 ;  /* 0x00000002080a7825 */ /* 0x000fc800078e02dc */
[----:B------:R-:W-:Y:S01]  /*b4e0*/  IMAD.WIDE R8, R8, 0x2, R222 ;  /* 0x0000000208087825 */ /* 0x000fe200078e02de */
[----:B------:R1:W-:Y:S03]  /*b4f0*/  STL [R1+0x198], R225 ;  /* 0x000198e101007387 */ /* 0x0003e60000100800 */
[C---:B------:R-:W-:Y:S01]  /*b500*/  IMAD.WIDE R14, R3.reuse, 0x2, R14 ;  /* 0x00000002030e7825 */ /* 0x040fe200078e020e */
[----:B0-----:R0:W2:Y:S03]  /*b510*/  LDG.E.U16 R2, desc[UR4][R6.64] ;  /* 0x0000000406027981 */ /* 0x0010a6000c1e1500 */
[C---:B------:R-:W-:Y:S01]  /*b520*/  IMAD.WIDE R12, R3.reuse, 0x2, R12 ;  /* 0x00000002030c7825 */ /* 0x040fe200078e020c */
[----:B------:R0:W-:Y:S03]  /*b530*/  STL [R1+0x194], R224 ;  /* 0x000194e001007387 */ /* 0x0001e60000100800 */
[C---:B------:R-:W-:Y:S01]  /*b540*/  IMAD.WIDE R10, R3.reuse, 0x2, R10 ;  /* 0x00000002030a7825 */ /* 0x040fe200078e020a */
[----:B-1----:R1:W2:Y:S03]  /*b550*/  LDG.E.U16 R225, desc[UR4][R16.64] ;  /* 0x0000000410e17981 */ /* 0x0022a6000c1e1500 */
[C---:B0-----:R-:W-:Y:S01]  /*b560*/  IMAD.WIDE R6, R18.reuse, 0x2, R220 ;  /* 0x0000000212067825 */ /* 0x041fe200078e02dc */
[----:B------:R0:W-:Y:S03]  /*b570*/  STL [R1+0x190], R219 ;  /* 0x000190db01007387 */ /* 0x0001e60000100800 */
[C---:B------:R-:W-:Y:S01]  /*b580*/  IMAD.WIDE R8, R3.reuse, 0x2, R8 ;  /* 0x0000000203087825 */ /* 0x040fe200078e0208 */
[----:B------:R-:W2:Y:S03]  /*b590*/  LDG.E.U16 R224, desc[UR4][R14.64] ;  /* 0x000000040ee07981 */ /* 0x000ea6000c1e1500 */
[----:B-1----:R-:W-:Y:S01]  /*b5a0*/  IMAD.WIDE R16, R18, 0x2, R222 ;  /* 0x0000000212107825 */ /* 0x002fe200078e02de */
[----:B------:R1:W-:Y:S03]  /*b5b0*/  STL [R1+0x18c], R218 ;  /* 0x00018cda01007387 */ /* 0x0003e60000100800 */
[C---:B------:R-:W-:Y:S01]  /*b5c0*/  IMAD.WIDE R6, R3.reuse, 0x2, R6 ;  /* 0x0000000203067825 */ /* 0x040fe200078e0206 */
[----:B0-----:R0:W2:Y:S03]  /*b5d0*/  LDG.E.U16 R219, desc[UR4][R12.64] ;  /* 0x000000040cdb7981 */ /* 0x0010a6000c1e1500 */
[----:B------:R-:W-:Y:S01]  /*b5e0*/  IMAD.WIDE R16, R3, 0x2, R16 ;  /* 0x0000000203107825 */ /* 0x000fe200078e0210 */
[----:B-1----:R-:W2:Y:S04]  /*b5f0*/  LDG.E.U16 R218, desc[UR4][R10.64] ;  /* 0x000000040ada7981 */ /* 0x002ea8000c1e1500 */
[----:B---3--:R1:W-:Y:S04]  /*b600*/  STL [R1+0x188], R216 ;  /* 0x000188d801007387 */ /* 0x0083e80000100800 */
[----:B-1----:R1:W3:Y:S04]  /*b610*/  LDG.E.U16 R216, desc[UR4][R8.64] ;  /* 0x0000000408d87981 */ /* 0x0022e8000c1e1500 */
[----:B----4-:R-:W-:Y:S04]  /*b620*/  STL [R1+0x30], R23 ;  /* 0x0000301701007387 */ /* 0x010fe80000100800 */
[----:B--2---:R2:W-:Y:S04]  /*b630*/  STL [R1+0x2c], R19 ;  /* 0x00002c1301007387 */ /* 0x0045e80000100800 */
[----:B------:R-:W-:Y:S04]  /*b640*/  STL [R1+0xb0], R22 ;  /* 0x0000b01601007387 */ /* 0x000fe80000100800 */
[----:B------:R-:W-:Y:S04]  /*b650*/  STL [R1+0xac], R21 ;  /* 0x0000ac1501007387 */ /* 0x000fe80000100800 */
[----:B--2---:R2:W4:Y:S04]  /*b660*/  LDG.E.U16 R19, desc[UR4][R6.64] ;  /* 0x0000000406137981 */ /* 0x004528000c1e1500 */
[----:B------:R-:W-:Y:S04]  /*b670*/  STL [R1+0x138], R20 ;  /* 0x0001381401007387 */ /* 0x000fe80000100800 */
[----:B------:R0:W-:Y:S04]  /*b680*/  STL [R1+0x134], R4 ;  /* 0x0001340401007387 */ /* 0x0001e80000100800 */
[----:B0-----:R-:W4:Y:S01]  /*b690*/  LDG.E.U16 R4, desc[UR4][R16.64] ;  /* 0x0000000410047981 */ /* 0x001f22000c1e1500 */
[----:B------:R-:W-:-:S02]  /*b6a0*/  IMAD R12, R217, 0x37, RZ ;  /* 0x00000037d90c7824 */ /* 0x000fc400078e02ff */
[----:B-1----:R-:W-:Y:S02]  /*b6b0*/  IMAD R8, R217, 0x38, RZ ;  /* 0x00000038d9087824 */ /* 0x002fe400078e02ff */
[----:B------:R-:W-:-:S04]  /*b6c0*/  IMAD.WIDE R14, R12, 0x2, R220 ;  /* 0x000000020c0e7825 */ /* 0x000fc800078e02dc */
[----:B------:R-:W-:-:S04]  /*b6d0*/  IMAD.WIDE R12, R12, 0x2, R222 ;  /* 0x000000020c0c7825 */ /* 0x000fc800078e02de */
[----:B------:R-:W-:-:S04]  /*b6e0*/  IMAD.WIDE R10, R8, 0x2, R220 ;  /* 0x00000002080a7825 */ /* 0x000fc800078e02dc */
[----:B------:R-:W-:-:S04]  /*b6f0*/  IMAD.WIDE R8, R8, 0x2, R222 ;  /* 0x0000000208087825 */ /* 0x000fc800078e02de */
[----:B------:R-:W-:Y:S02]  /*b700*/  IMAD R18, R217, 0x39, RZ ;  /* 0x00000039d9127824 */ /* 0x000fe400078e02ff */
[----:B------:R-:W-:-:S04]  /*b710*/  IMAD.WIDE R12, R3, 0x2, R12 ;  /* 0x00000002030c7825 */ /* 0x000fc800078e020c */
[C---:B------:R-:W-:Y:S01]  /*b720*/  IMAD.WIDE R14, R3.reuse, 0x2, R14 ;  /* 0x00000002030e7825 */ /* 0x040fe200078e020e */
[----:B------:R0:W4:Y:S03]  /*b730*/  LDG.E.U16 R22, desc[UR4][R12.64] ;  /* 0x000000040c167981 */ /* 0x000126000c1e1500 */
[C---:B------:R-:W-:Y:S01]  /*b740*/  IMAD.WIDE R8, R3.reuse, 0x2, R8 ;  /* 0x0000000203087825 */ /* 0x040fe200078e0208 */
[----:B------:R-:W4:Y:S03]  /*b750*/  LDG.E.U16 R23, desc[UR4][R14.64] ;  /* 0x000000040e177981 */ /* 0x000f26000c1e1500 */
[----:B--2---:R-:W-:Y:S01]  /*b760*/  IMAD.WIDE R6, R18, 0x2, R220 ;  /* 0x0000000212067825 */ /* 0x004fe200078e02dc */
[----:B------:R1:W2:Y:S03]  /*b770*/  LDG.E.U16 R20, desc[UR4][R8.64] ;  /* 0x0000000408147981 */ /* 0x0002a6000c1e1500 */
[----:B------:R-:W-:-:S04]  /*b780*/  IMAD.WIDE R10, R3, 0x2, R10 ;  /* 0x00000002030a7825 */ /* 0x000fc800078e020a */
[----:B0-----:R-:W-:Y:S01]  /*b790*/  IMAD R12, R217, 0x3a, RZ ;  /* 0x0000003ad90c7824 */ /* 0x001fe200078e02ff */
[----:B------:R0:W2:Y:S01]  /*b7a0*/  LDG.E.U16 R21, desc[UR4][R10.64] ;  /* 0x000000040a157981 */ /* 0x0000a2000c1e1500 */
[----:B------:R-:W-:-:S04]  /*b7b0*/  IMAD.WIDE R6, R3, 0x2, R6 ;  /* 0x0000000203067825 */ /* 0x000fc800078e0206 */
[----:B-1----:R-:W-:Y:S02]  /*b7c0*/  IMAD R8, R217, 0x3b, RZ ;  /* 0x0000003bd9087824 */ /* 0x002fe400078e02ff */
[----:B------:R-:W-:Y:S01]  /*b7d0*/  IMAD.WIDE R16, R18, 0x2, R222 ;  /* 0x0000000212107825 */ /* 0x000fe200078e02de */
[----:B------:R1:W-:Y:S03]  /*b7e0*/  STL [R1+0x184], R2 ;  /* 0x0001840201007387 */ /* 0x0003e60000100800 */
[----:B------:R-:W-:-:S04]  /*b7f0*/  IMAD.WIDE R14, R12, 0x2, R220 ;  /* 0x000000020c0e7825 */ /* 0x000fc800078e02dc */
[----:B------:R-:W-:Y:S02]  /*b800*/  IMAD R18, R217, 0x3c, RZ ;  /* 0x0000003cd9127824 */ /* 0x000fe400078e02ff */
[----:B------:R-:W-:Y:S01]  /*b810*/  IMAD.WIDE R12, R12, 0x2, R222 ;  /* 0x000000020c0c7825 */ /* 0x000fe200078e02de */
[----:B-1----:R1:W2:Y:S03]  /*b820*/  LDG.E.U16 R2, desc[UR4][R6.64] ;  /* 0x0000000406027981 */ /* 0x0022a6000c1e1500 */
[----:B0-----:R-:W-:-:S04]  /*b830*/  IMAD.WIDE R10, R8, 0x2, R220 ;  /* 0x00000002080a7825 */ /* 0x001fc800078e02dc */
[----:B------:R-:W-:Y:S01]  /*b840*/  IMAD.WIDE R8, R8, 0x2, R222 ;  /* 0x0000000208087825 */ /* 0x000fe200078e02de */
[----:B------:R0:W-:Y:S03]  /*b850*/  STL [R1+0x180], R225 ;  /* 0x000180e101007387 */ /* 0x0001e60000100800 */
[----:B------:R-:W-:-:S04]  /*b860*/  IMAD.WIDE R16, R3, 0x2, R16 ;  /* 0x0000000203107825 */ /* 0x000fc800078e0210 */
[C---:B-1----:R-:W-:Y:S01]  /*b870*/  IMAD.WIDE R6, R18.reuse, 0x2, R220 ;  /* 0x0000000212067825 */ /* 0x042fe200078e02dc */
[----:B------:R1:W-:Y:S03]  /*b880*/  STL [R1+0x17c], R224 ;  /* 0x00017ce001007387 */ /* 0x0003e60000100800 */
[C---:B------:R-:W-:Y:S01]  /*b890*/  IMAD.WIDE R14, R3.reuse, 0x2, R14 ;  /* 0x00000002030e7825 */ /* 0x040fe200078e020e */
[----:B------:R1:W-:Y:S03]  /*b8a0*/  STL [R1+0x178], R219 ;  /* 0x000178db01007387 */ /* 0x0003e60000100800 */
[C---:B------:R-:W-:Y:S01]  /*b8b0*/  IMAD.WIDE R12, R3.reuse, 0x2, R12 ;  /* 0x00000002030c7825 */ /* 0x040fe200078e020c */
[----:B0-----:R0:W2:Y:S03]  /*b8c0*/  LDG.E.U16 R225, desc[UR4][R16.64] ;  /* 0x0000000410e17981 */ /* 0x0010a6000c1e1500 */
[C---:B------:R-:W-:Y:S01]  /*b8d0*/  IMAD.WIDE R10, R3.reuse, 0x2, R10 ;  /* 0x00000002030a7825 */ /* 0x040fe200078e020a */
[----:B------:R0:W-:Y:S03]  /*b8e0*/  STL [R1+0x174], R218 ;  /* 0x000174da01007387 */ /* 0x0001e60000100800 */
[C---:B------:R-:W-:Y:S01]  /*b8f0*/  IMAD.WIDE R8, R3.reuse, 0x2, R8 ;  /* 0x0000000203087825 */ /* 0x040fe200078e0208 */
[----:B-1----:R-:W2:Y:S03]  /*b900*/  LDG.E.U16 R224, desc[UR4][R14.64] ;  /* 0x000000040ee07981 */ /* 0x002ea6000c1e1500 */
[----:B------:R-:W-:Y:S01]  /*b910*/  IMAD.WIDE R6, R3, 0x2, R6 ;  /* 0x0000000203067825 */ /* 0x000fe200078e0206 */
[----:B------:R1:W2:Y:S04]  /*b920*/  LDG.E.U16 R219, desc[UR4][R12.64] ;  /* 0x000000040cdb7981 */ /* 0x0002a8000c1e1500 */
[----:B0-----:R-:W2:Y:S04]  /*b930*/  LDG.E.U16 R218, desc[UR4][R10.64] ;  /* 0x000000040ada7981 */ /* 0x001ea8000c1e1500 */
[----:B---3--:R-:W-:Y:S04]  /*b940*/  STL [R1+0x170], R216 ;  /* 0x000170d801007387 */ /* 0x008fe80000100800 */
[----:B----4-:R0:W-:Y:S04]  /*b950*/  STL [R1+0x16c], R19 ;  /* 0x00016c1301007387 */ /* 0x0101e80000100800 */
[----:B0-----:R0:W3:Y:S04]  /*b960*/  LDG.E.U16 R19, desc[UR4][R8.64] ;  /* 0x0000000408137981 */ /* 0x0010e8000c1e1500 */
[----:B------:R4:W-:Y:S04]  /*b970*/  STL [R1+0x168], R4 ;  /* 0x0001680401007387 */ /* 0x0009e80000100800 */
[----:B----4-:R4:W3:Y:S01]  /*b980*/  LDG.E.U16 R4, desc[UR4][R6.64] ;  /* 0x0000000406047981 */ /* 0x0108e2000c1e1500 */
[----:B------:R-:W-:-:S04]  /*b990*/  IMAD.WIDE R16, R18, 0x2, R222 ;  /* 0x0000000212107825 */ /* 0x000fc800078e02de */
[----:B-1----:R-:W-:Y:S02]  /*b9a0*/  IMAD R12, R217, 0x3d, RZ ;  /* 0x0000003dd90c7824 */ /* 0x002fe400078e02ff */
[----:B------:R-:W-:-:S04]  /*b9b0*/  IMAD.WIDE R16, R3, 0x2, R16 ;  /* 0x0000000203107825 */ /* 0x000fc800078e0210 */
[C---:B------:R-:W-:Y:S01]  /*b9c0*/  IMAD.WIDE R14, R12.reuse, 0x2, R220 ;  /* 0x000000020c0e7825 */ /* 0x040fe200078e02dc */
[----:B------:R-:W3:Y:S03]  /*b9d0*/  LDG.E.U16 R216, desc[UR4][R16.64] ;  /* 0x0000000410d87981 */ /* 0x000ee6000c1e1500 */
[----:B------:R-:W-:-:S04]  /*b9e0*/  IMAD.WIDE R12, R12, 0x2, R222 ;  /* 0x000000020c0c7825 */ /* 0x000fc800078e02de */
[----:B------:R-:W-:Y:S01]  /*b9f0*/  IMAD.WIDE R12, R3, 0x2, R12 ;  /* 0x00000002030c7825 */ /* 0x000fe200078e020c */
[----:B------:R1:W-:Y:S03]  /*ba00*/  STL [R1+0x164], R23 ;  /* 0x0001641701007387 */ /* 0x0003e60000100800 */
[C---:B0-----:R-:W-:Y:S01]  /*ba10*/  IMAD R8, R217.reuse, 0x3e, RZ ;  /* 0x0000003ed9087824 */ /* 0x041fe200078e02ff */
[----:B------:R0:W-:Y:S01]  /*ba20*/  STL [R1+0x130], R22 ;  /* 0x0001301601007387 */ /* 0x0001e20000100800 */
[----:B------:R-:W-:Y:S02]  /*ba30*/  IMAD R18, R217, 0x3f, RZ ;  /* 0x0000003fd9127824 */ /* 0x000fe400078e02ff */
[----:B------:R-:W-:-:S04]  /*ba40*/  IMAD.WIDE R14, R3, 0x2, R14 ;  /* 0x00000002030e7825 */ /* 0x000fc800078e020e */
[C---:B------:R-:W-:Y:S01]  /*ba50*/  IMAD.WIDE R10, R8.reuse, 0x2, R220 ;  /* 0x00000002080a7825 */ /* 0x040fe200078e02dc */
[----:B-1----:R-:W3:Y:S04]  /*ba60*/  LDG.E.U16 R23, desc[UR4][R14.64] ;  /* 0x000000040e177981 */ /* 0x002ee8000c1e1500 */
[----:B0-----:R0:W3:Y:S01]  /*ba70*/  LDG.E.U16 R22, desc[UR4][R12.64] ;  /* 0x000000040c167981 */ /* 0x0010e2000c1e1500 */
[----:B------:R-:W-:-:S04]  /*ba80*/  IMAD.WIDE R8, R8, 0x2, R222 ;  /* 0x0000000208087825 */ /* 0x000fc800078e02de */
[----:B----4-:R-:W-:Y:S01]  /*ba90*/  IMAD.WIDE R6, R18, 0x2, R220 ;  /* 0x0000000212067825 */ /* 0x010fe200078e02dc */
[----:B0-----:R-:W-:-:S03]  /*baa0*/  SHF.L.U32 R12, R217, 0x6, RZ ;  /* 0x00000006d90c7819 */ /* 0x001fc600000006ff */
[----:B------:R-:W-:Y:S01]  /*bab0*/  IMAD.WIDE R16, R18, 0x2, R222 ;  /* 0x0000000212107825 */ /* 0x000fe200078e02de */
[----:B--2---:R0:W-:Y:S03]  /*bac0*/  STL [R1+0x28], R21 ;  /* 0x0000281501007387 */ /* 0x0041e60000100800 */
[C---:B------:R-:W-:Y:S01]  /*bad0*/  IMAD.WIDE R14, R12.reuse, 0x2, R220 ;  /* 0x000000020c0e7825 */ /* 0x040fe200078e02dc */
[----:B------:R1:W-:Y:S03]  /*bae0*/  STL [R1+0x24], R20 ;  /* 0x0000241401007387 */ /* 0x0003e60000100800 */
[----:B------:R-:W-:Y:S01]  /*baf0*/  IMAD.WIDE R12, R12, 0x2, R222 ;  /* 0x000000020c0c7825 */ /* 0x000fe200078e02de */
[----:B------:R2:W-:Y:S03]  /*bb00*/  STL [R1+0xa8], R2 ;  /* 0x0000a80201007387 */ /* 0x0005e60000100800 */
[----:B------:R-:W-:-:S04]  /*bb10*/  IMAD.WIDE R10, R3, 0x2, R10 ;  /* 0x00000002030a7825 */ /* 0x000fc800078e020a */
[C---:B------:R-:W-:Y:S01]  /*bb20*/  IMAD.WIDE R8, R3.reuse, 0x2, R8 ;  /* 0x0000000203087825 */ /* 0x040fe200078e0208 */
[----:B0-----:R0:W4:Y:S03]  /*bb30*/  LDG.E.U16 R21, desc[UR4][R10.64] ;  /* 0x000000040a157981 */ /* 0x001126000c1e1500 */
[C---:B------:R-:W-:Y:S01]  /*bb40*/  IMAD.WIDE R6, R3.reuse, 0x2, R6 ;  /* 0x0000000203067825 */ /* 0x040fe200078e0206 */
[----:B-1----:R1:W4:Y:S03]  /*bb50*/  LDG.E.U16 R20, desc[UR4][R8.64] ;  /* 0x0000000408147981 */ /* 0x002326000c1e1500 */
[C---:B------:R-:W-:Y:S01]  /*bb60*/  IMAD.WIDE R16, R3.reuse, 0x2, R16 ;  /* 0x0000000203107825 */ /* 0x040fe200078e0210 */
[----:B--2---:R2:W4:Y:S03]  /*bb70*/  LDG.E.U16 R2, desc[UR4][R6.64] ;  /* 0x0000000406027981 */ /* 0x004526000c1e1500 */
[C---:B------:R-:W-:Y:S01]  /*bb80*/  IMAD.WIDE R14, R3.reuse, 0x2, R14 ;  /* 0x00000002030e7825 */ /* 0x040fe200078e020e */
[----:B------:R-:W-:Y:S03]  /*bb90*/  STL [R1+0xa4], R225 ;  /* 0x0000a4e101007387 */ /* 0x000fe60000100800 */
[----:B------:R-:W-:Y:S01]  /*bba0*/  IMAD.WIDE R12, R3, 0x2, R12 ;  /* 0x00000002030c7825 */ /* 0x000fe200078e020c */
[----:B------:R-:W-:Y:S03]  /*bbb0*/  STL [R1+0x12c], R224 ;  /* 0x00012ce001007387 */ /* 0x000fe60000100800 */
[----:B0-----:R-:W-:Y:S01]  /*bbc0*/  IMAD R10, R217, 0x41, RZ ;  /* 0x00000041d90a7824 */ /* 0x001fe200078e02ff */
[----:B------:R0:W-:Y:S04]  /*bbd0*/  STL [R1+0x128], R219 ;  /* 0x000128db01007387 */ /* 0x0001e80000100800 */
[----:B------:R2:W-:Y:S01]  /*bbe0*/  STL [R1+0x124], R218 ;  /* 0x000124da01007387 */ /* 0x0005e20000100800 */
[----:B-1----:R-:W-:-:S04]  /*bbf0*/  IMAD.WIDE R8, R10, 0x2, R220 ;  /* 0x000000020a087825 */ /* 0x002fc800078e02dc */
[----:B------:R-:W-:-:S04]  /*bc00*/  IMAD.WIDE R10, R10, 0x2, R222 ;  /* 0x000000020a0a7825 */ /* 0x000fc800078e02de */
[----:B------:R-:W-:-:S04]  /*bc10*/  IMAD.WIDE R8, R3, 0x2, R8 ;  /* 0x0000000203087825 */ /* 0x000fc800078e0208 */
[----:B------:R-:W-:Y:S01]  /*bc20*/  IMAD.WIDE R10, R3, 0x2, R10 ;  /* 0x00000002030a7825 */ /* 0x000fe200078e020a */
[----:B0-----:R-:W4:Y:S04]  /*bc30*/  LDG.E.U16 R219, desc[UR4][R8.64] ;  /* 0x0000000408db7981 */ /* 0x001f28000c1e1500 */
[----:B--2---:R-:W2:Y:S04]  /*bc40*/  LDG.E.U16 R218, desc[UR4][R10.64] ;  /* 0x000000040ada7981 */ /* 0x004ea8000c1e1500 */
[----:B---3--:R0:W-:Y:S04]  /*bc50*/  STL [R1+0x120], R19 ;  /* 0x0001201301007387 */ /* 0x0081e80000100800 */
[----:B0-----:R-:W3:Y:S04]  /*bc60*/  LDG.E.U16 R19, desc[UR4][R16.64] ;  /* 0x0000000410137981 */ /* 0x001ee8000c1e1500 */
[----:B------:R0:W-:Y:S04]  /*bc70*/  STL [R1+0x11c], R4 ;  /* 0x00011c0401007387 */ /* 0x0001e80000100800 */
[----:B------:R1:W2:Y:S04]  /*bc80*/  LDG.E.U16 R17, desc[UR4][R14.64] ;  /* 0x000000040e117981 */ /* 0x0002a8000c1e1500 */
[----:B0-----:R-:W2:Y:S01]  /*bc90*/  LDG.E.U16 R4, desc[UR4][R12.64] ;  /* 0x000000040c047981 */ /* 0x001ea2000c1e1500 */
[----:B------:R-:W-:-:S04]  /*bca0*/  IMAD R18, R217, 0x42, RZ ;  /* 0x00000042d9127824 */ /* 0x000fc800078e02ff */
[----:B------:R-:W-:Y:S01]  /*bcb0*/  IMAD.WIDE R6, R18, 0x2, R220 ;  /* 0x0000000212067825 */ /* 0x000fe200078e02dc */
[----:B------:R0:W-:Y:S03]  /*bcc0*/  STL [R1+0x118], R216 ;  /* 0x000118d801007387 */ /* 0x0001e60000100800 */
[----:B-1----:R-:W-:Y:S02]  /*bcd0*/  IMAD R14, R217, 0x43, RZ ;  /* 0x00000043d90e7824 */ /* 0x002fe400078e02ff */
[----:B------:R-:W-:-:S05]  /*bce0*/  IMAD.WIDE R6, R3, 0x2, R6 ;  /* 0x0000000203067825 */ /* 0x000fca00078e0206 */
[----:B0-----:R0:W2:Y:S01]  /*bcf0*/  LDG.E.U16 R216, desc[UR4][R6.64] ;  /* 0x0000000406d87981 */ /* 0x0010a2000c1e1500 */
[C---:B------:R-:W-:Y:S02]  /*bd00*/  IMAD R10, R217.reuse, 0x44, RZ ;  /* 0x00000044d90a7824 */ /* 0x040fe400078e02ff */
[----:B0-----:R-:W-:Y:S01]  /*bd10*/  IMAD.WIDE R6, R14, 0x2, R220 ;  /* 0x000000020e067825 */ /* 0x001fe200078e02dc */
[----:B------:R-:W-:Y:S03]  /*bd20*/  STL [R1+0x114], R23 ;  /* 0x0001141701007387 */ /* 0x000fe60000100800 */
[----:B------:R-:W-:Y:S02]  /*bd30*/  IMAD R16, R217, 0x45, RZ ;  /* 0x00000045d9107824 */ /* 0x000fe400078e02ff */
[C---:B------:R-:W-:Y:S01]  /*bd40*/  IMAD.WIDE R6, R3.reuse, 0x2, R6 ;  /* 0x0000000203067825 */ /* 0x040fe200078e0206 */
[----:B------:R0:W-:Y:S03]  /*bd50*/  STL [R1+0x110], R22 ;  /* 0x0001101601007387 */ /* 0x0001e60000100800 */
[----:B------:R-:W-:Y:S01]  /*bd60*/  IMAD.WIDE R12, R10, 0x2, R220 ;  /* 0x000000020a0c7825 */ /* 0x000fe200078e02dc */
[----:B0-----:R0:W2:Y:S03]  /*bd70*/  LDG.E.U16 R22, desc[UR4][R6.64] ;  /* 0x0000000406167981 */ /* 0x0010a6000c1e1500 */
[----:B------:R-:W-:-:S04]  /*bd80*/  IMAD.WIDE R12, R3, 0x2, R12 ;  /* 0x00000002030c7825 */ /* 0x000fc800078e020c */
[----:B0-----:R-:W-:Y:S01]  /*bd90*/  IMAD.WIDE R6, R16, 0x2, R222 ;  /* 0x0000000210067825 */ /* 0x001fe200078e02de */
[----:B----4-:R0:W-:Y:S03]  /*bda0*/  STL [R1+0x10c], R21 ;  /* 0x00010c1501007387 */ /* 0x0101e60000100800 */
[----:B------:R-:W-:Y:S01]  /*bdb0*/  IMAD.WIDE R6, R3, 0x2, R6 ;  /* 0x0000000203067825 */ /* 0x000fe200078e0206 */
[----:B------:R-:W-:Y:S04]  /*bdc0*/  STL [R1+0x108], R20 ;  /* 0x0001081401007387 */ /* 0x000fe80000100800 */
[----:B------:R1:W-:Y:S04]  /*bdd0*/  STL [R1+0x104], R2 ;  /* 0x0001040201007387 */ /* 0x0003e80000100800 */
[----:B0-----:R0:W4:Y:S01]  /*bde0*/  LDG.E.U16 R21, desc[UR4][R12.64] ;  /* 0x000000040c157981 */ /* 0x001122000c1e1500 */
[----:B------:R-:W-:-:S04]  /*bdf0*/  IMAD.WIDE R8, R18, 0x2, R222 ;  /* 0x0000000212087825 */ /* 0x000fc800078e02de */
[----:B0-----:R-:W-:Y:S02]  /*be00*/  IMAD R12, R217, 0x47, RZ ;  /* 0x00000047d90c7824 */ /* 0x001fe400078e02ff */
[----:B------:R-:W-:-:S04]  /*be10*/  IMAD.WIDE R14, R14, 0x2, R222 ;  /* 0x000000020e0e7825 */ /* 0x000fc800078e02de */
[----:B------:R-:W-:-:S04]  /*be20*/  IMAD.WIDE R8, R3, 0x2, R8 ;  /* 0x0000000203087825 */ /* 0x000fc800078e0208 */
[----:B------:R-:W-:Y:S01]  /*be30*/  IMAD.WIDE R14, R3, 0x2, R14 ;  /* 0x00000002030e7825 */ /* 0x000fe200078e020e */
[----:B------:R0:W4:Y:S04]  /*be40*/  LDG.E.U16 R23, desc[UR4][R8.64] ;  /* 0x0000000408177981 */ /* 0x000128000c1e1500 */
[----:B-1----:R-:W4:Y:S01]  /*be50*/  LDG.E.U16 R2, desc[UR4][R14.64] ;  /* 0x000000040e027981 */ /* 0x002f22000c1e1500 */
[----:B------:R-:W-:-:S04]  /*be60*/  IMAD.WIDE R10, R10, 0x2, R222 ;  /* 0x000000020a0a7825 */ /* 0x000fc800078e02de */
[----:B0-----:R-:W-:-:S04]  /*be70*/  IMAD.WIDE R8, R16, 0x2, R220 ;  /* 0x0000000210087825 */ /* 0x001fc800078e02dc */
[----:B------:R-:W-:-:S04]  /*be80*/  IMAD.WIDE R10, R3, 0x2, R10 ;  /* 0x00000002030a7825 */ /* 0x000fc800078e020a */
[----:B------:R-:W-:Y:S01]  /*be90*/  IMAD.WIDE R8, R3, 0x2, R8 ;  /* 0x0000000203087825 */ /* 0x000fe200078e0208 */
[----:B------:R-:W4:Y:S04]  /*bea0*/  LDG.E.U16 R20, desc[UR4][R10.64] ;  /* 0x000000040a147981 */ /* 0x000f28000c1e1500 */
[----:B---3--:R0:W-:Y:S04]  /*beb0*/  STL [R1+0x100], R19 ;  /* 0x0001001301007387 */ /* 0x0081e80000100800 */
[----:B0-----:R-:W3:Y:S04]  /*bec0*/  LDG.E.U16 R19, desc[UR4][R8.64] ;  /* 0x0000000408137981 */ /* 0x001ee8000c1e1500 */
[----:B--2---:R-:W-:Y:S04]  /*bed0*/  STL [R1+0x20], R17 ;  /* 0x0000201101007387 */ /* 0x004fe80000100800 */
[----:B------:R0:W-:Y:S04]  /*bee0*/  STL [R1+0x1c], R4 ;  /* 0x00001c0401007387 */ /* 0x0001e80000100800 */
[----:B0-----:R0:W2:Y:S02]  /*bef0*/  LDG.E.U16 R4, desc[UR4][R6.64] ;  /* 0x0000000406047981 */ /* 0x0010a4000c1e1500 */
[----:B0-----:R-:W-:-:S04]  /*bf00*/  IMAD.WIDE R6, R12, 0x2, R220 ;  /* 0x000000020c067825 */ /* 0x001fc800078e02dc */
[----:B------:R-:W-:-:S04]  /*bf10*/  IMAD.WIDE R12, R12, 0x2, R222 ;  /* 0x000000020c0c7825 */ /* 0x000fc800078e02de */
[C---:B------:R-:W-:Y:S01]  /*bf20*/  IMAD.WIDE R6, R3.reuse, 0x2, R6 ;  /* 0x0000000203067825 */ /* 0x040fe200078e0206 */
[----:B------:R0:W-:Y:S03]  /*bf30*/  STL [R1+0xa0], R219 ;  /* 0x0000a0db01007387 */ /* 0x0001e60000100800 */
[----:B------:R-:W-:Y:S01]  /*bf40*/  IMAD.WIDE R12, R3, 0x2, R12 ;  /* 0x00000002030c7825 */ /* 0x000fe200078e020c */
[----:B------:R1:W-:Y:S04]  /*bf50*/  STL [R1+0x9c], R218 ;  /* 0x00009cda01007387 */ /* 0x0003e80000100800 */
[----:B0-----:R-:W3:Y:S04]  /*bf60*/  LDG.E.U16 R219, desc[UR4][R6.64] ;  /* 0x0000000406db7981 */ /* 0x001ee8000c1e1500 */
[----:B-1----:R0:W2:Y:S01]  /*bf70*/  LDG.E.U16 R218, desc[UR4][R12.64] ;  /* 0x000000040cda7981 */ /* 0x0020a2000c1e1500 */
[----:B------:R-:W-:-:S02]  /*bf80*/  IMAD R18, R217, 0x49, RZ ;  /* 0x00000049d9127824 */ /* 0x000fc400078e02ff */
[----:B------:R-:W-:Y:S02]  /*bf90*/  IMAD R14, R217, 0x46, RZ ;  /* 0x00000046d90e7824 */ /* 0x000fe400078e02ff */
[--C-:B------:R-:W-:Y:S01]  /*bfa0*/  IMAD.WIDE R8, R18, 0x2, R220.reuse ;  /* 0x0000000212087825 */ /* 0x100fe200078e02dc */
[----:B------:R-:W-:Y:S03]  /*bfb0*/  STL [R1+0xfc], R216 ;  /* 0x0000fcd801007387 */ /* 0x000fe60000100800 */
[----:B------:R-:W-:-:S04]  /*bfc0*/  IMAD.WIDE R10, R5, 0x2, R220 ;  /* 0x00000002050a7825 */ /* 0x000fc800078e02dc */
[----:B------:R-:W-:-:S04]  /*bfd0*/  IMAD.WIDE R16, R14, 0x2, R220 ;  /* 0x000000020e107825 */ /* 0x000fc800078e02dc */
[----:B------:R-:W-:-:S04]  /*bfe0*/  IMAD.WIDE R8, R3, 0x2, R8 ;  /* 0x0000000203087825 */ /* 0x000fc800078e0208 */
[----:B------:R-:W-:-:S04]  /*bff0*/  IMAD.WIDE R14, R14, 0x2, R222 ;  /* 0x000000020e0e7825 */ /* 0x000fc800078e02de */
[----:B------:R-:W-:-:S04]  /*c000*/  IMAD.WIDE R10, R3, 0x2, R10 ;  /* 0x00000002030a7825 */ /* 0x000fc800078e020a */
[----:B------:R-:W-:-:S04]  /*c010*/  IMAD.WIDE R14, R3, 0x2, R14 ;  /* 0x00000002030e7825 */ /* 0x000fc800078e020e */
[----:B0-----:R-:W-:Y:S01]  /*c020*/  IMAD R12, R217, 0x4a, RZ ;  /* 0x0000004ad90c7824 */ /* 0x001fe200078e02ff */
[----:B------:R0:W2:Y:S04]  /*c030*/  LDG.E.U16 R5, desc[UR4][R14.64] ;  /* 0x000000040e057981 */ /* 0x0000a8000c1e1500 */
[----:B----4-:R1:W-:Y:S01]  /*c040*/  STL [R1+0xf8], R23 ;  /* 0x0000f81701007387 */ /* 0x0103e20000100800 */
[----:B0-----:R-:W-:-:S04]  /*c050*/  IMAD.WIDE R14, R12, 0x2, R220 ;  /* 0x000000020c0e7825 */ /* 0x001fc800078e02dc */
[----:B------:R-:W-:Y:S01]  /*c060*/  IMAD.WIDE R12, R12, 0x2, R222 ;  /* 0x000000020c0c7825 */ /* 0x000fe200078e02de */
[----:B-1----:R-:W4:Y:S03]  /*c070*/  LDG.E.U16 R23, desc[UR4][R10.64] ;  /* 0x000000040a177981 */ /* 0x002f26000c1e1500 */
[----:B------:R-:W-:-:S04]  /*c080*/  IMAD.WIDE R12, R3, 0x2, R12 ;  /* 0x00000002030c7825 */ /* 0x000fc800078e020c */
[----:B------:R-:W-:-:S04]  /*c090*/  IMAD.WIDE R6, R18, 0x2, R222 ;  /* 0x0000000212067825 */ /* 0x000fc800078e02de */
[----:B------:R-:W-:-:S04]  /*c0a0*/  IMAD.WIDE R16, R3, 0x2, R16 ;  /* 0x0000000203107825 */ /* 0x000fc800078e0210 */
[----:B------:R-:W-:Y:S02]  /*c0b0*/  IMAD.WIDE R6, R3, 0x2, R6 ;  /* 0x0000000203067825 */ /* 0x000fe400078e0206 */
[----:B------:R-:W4:Y:S04]  /*c0c0*/  LDG.E.U16 R17, desc[UR4][R16.64] ;  /* 0x0000000410117981 */ /* 0x000f28000c1e1500 */
[----:B---3--:R-:W-:Y:S04]  /*c0d0*/  STL [R1+0xc48], R219 ;  /* 0x000c48db01007387 */ /* 0x008fe80000100800 */
[----:B------:R0:W-:Y:S04]  /*c0e0*/  STL [R1+0xf4], R22 ;  /* 0x0000f41601007387 */ /* 0x0001e80000100800 */
[----:B--2---:R-:W-:Y:S04]  /*c0f0*/  STL [R1+0xc4c], R218 ;  /* 0x000c4cda01007387 */ /* 0x004fe80000100800 */
[----:B------:R1:W-:Y:S04]  /*c100*/  STL [R1+0xf0], R2 ;  /* 0x0000f00201007387 */ /* 0x0003e80000100800 */
[----:B0-----:R-:W2:Y:S04]  /*c110*/  LDG.E.U16 R22, desc[UR4][R6.64] ;  /* 0x0000000406167981 */ /* 0x001ea8000c1e1500 */
[----:B-1----:R0:W3:Y:S02]  /*c120*/  LDG.E.U16 R2, desc[UR4][R8.64] ;  /* 0x0000000408027981 */ /* 0x0020e4000c1e1500 */
[----:B0-----:R-:W-:-:S04]  /*c130*/  IMAD R8, R217, 0x4b, RZ ;  /* 0x0000004bd9087824 */ /* 0x001fc800078e02ff */
[----:B------:R-:W-:Y:S01]  /*c140*/  IMAD.WIDE R10, R8, 0x2, R220 ;  /* 0x00000002080a7825 */ /* 0x000fe200078e02dc */
[----:B------:R-:W-:Y:S03]  /*c150*/  STL [R1+0xec], R21 ;  /* 0x0000ec1501007387 */ /* 0x000fe60000100800 */
[----:B------:R-:W-:Y:S01]  /*c160*/  IMAD.WIDE R10, R3, 0x2, R10 ;  /* 0x00000002030a7825 */ /* 0x000fe200078e020a */
[----:B------:R0:W-:Y:S04]  /*c170*/  STL [R1+0xe8], R20 ;  /* 0x0000e81401007387 */ /* 0x0001e80000100800 */
[----:B------:R1:W-:Y:S04]  /*c180*/  STL [R1+0xe4], R19 ;  /* 0x0000e41301007387 */ /* 0x0003e80000100800 */
[----:B0-----:R-:W2:Y:S04]  /*c190*/  LDG.E.U16 R20, desc[UR4][R12.64] ;  /* 0x000000040c147981 */ /* 0x001ea8000c1e1500 */
[----:B-1----:R0:W2:Y:S02]  /*c1a0*/  LDG.E.U16 R19, desc[UR4][R10.64] ;  /* 0x000000040a137981 */ /* 0x0020a4000c1e1500 */
[----:B0-----:R-:W-:-:S04]  /*c1b0*/  IMAD R10, R217, 0x4e, RZ ;  /* 0x0000004ed90a7824 */ /* 0x001fc800078e02ff */
[----:B------:R-:W-:-:S04]  /*c1c0*/  IMAD.WIDE R12, R10, 0x2, R220 ;  /* 0x000000020a0c7825 */ /* 0x000fc800078e02dc */
[----:B------:R-:W-:-:S04]  /*c1d0*/  IMAD.WIDE R10, R10, 0x2, R222 ;  /* 0x000000020a0a7825 */ /* 0x000fc800078e02de */
[----:B------:R-:W-:-:S04]  /*c1e0*/  IMAD.WIDE R12, R3, 0x2, R12 ;  /* 0x00000002030c7825 */ /* 0x000fc800078e020c */
[C---:B------:R-:W-:Y:S01]  /*c1f0*/  IMAD.WIDE R10, R3.reuse, 0x2, R10 ;  /* 0x00000002030a7825 */ /* 0x040fe200078e020a */
[----:B------:R-:W2:Y:S04]  /*c200*/  LDG.E.U16 R218, desc[UR4][R12.64] ;  /* 0x000000040cda7981 */ /* 0x000ea8000c1e1500 */
[----:B------:R-:W2:Y:S01]  /*c210*/  LDG.E.U16 R219, desc[UR4][R10.64] ;  /* 0x000000040adb7981 */ /* 0x000ea2000c1e1500 */
[----:B------:R-:W-:-:S03]  /*c220*/  IMAD.WIDE R14, R3, 0x2, R14 ;  /* 0x00000002030e7825 */ /* 0x000fc600078e020e */
[----:B------:R-:W-:Y:S04]  /*c230*/  STL [R1+0x98], R4 ;  /* 0x0000980401007387 */ /* 0x000fe80000100800 */
[----:B----4-:R-:W-:Y:S04]  /*c240*/  STL [R1+0x94], R17 ;  /* 0x0000941101007387 */ /* 0x010fe80000100800 */
[----:B------:R-:W-:Y:S04]  /*c250*/  STL [R1+0x90], R5 ;  /* 0x0000900501007387 */ /* 0x000fe80000100800 */
[----:B------:R-:W-:Y:S04]  /*c260*/  STL [R1+0x18], R23 ;  /* 0x0000181701007387 */ /* 0x000fe80000100800 */
[----:B------:R-:W4:Y:S04]  /*c270*/  LDG.E.U16 R21, desc[UR4][R14.64] ;  /* 0x000000040e157981 */ /* 0x000f28000c1e1500 */
[----:B---3--:R-:W-:Y:S04]  /*c280*/  STL [R1+0x84], R2 ;  /* 0x0000840201007387 */ /* 0x008fe80000100800 */
[----:B--2---:R-:W-:Y:S04]  /*c290*/  STL [R1+0x80], R22 ;  /* 0x0000801601007387 */ /* 0x004fe80000100800 */
[----:B------:R-:W-:Y:S04]  /*c2a0*/  STL [R1+0xc50], R218 ;  /* 0x000c50da01007387 */ /* 0x000fe80000100800 */
[----:B------:R0:W-:Y:S04]  /*c2b0*/  STL [R1+0xc54], R219 ;  /* 0x000c54db01007387 */ /* 0x0001e80000100800 */
[----:B0-----:R-:W2:Y:S01]  /*c2c0*/  LDL.LU R219, [R1+0x14] ;  /* 0x0000140001db7983 */ /* 0x001ea20000300800 */
[----:B------:R-:W-:-:S04]  /*c2d0*/  IMAD.WIDE R8, R8, 0x2, R222 ;  /* 0x0000000208087825 */ /* 0x000fc800078e02de */
[----:B------:R-:W-:Y:S01]  /*c2e0*/  IMAD.WIDE R8, R3, 0x2, R8 ;  /* 0x0000000203087825 */ /* 0x000fe200078e0208 */
[----:B----4-:R-:W-:Y:S04]  /*c2f0*/  STL [R1+0x7c], R21 ;  /* 0x00007c1501007387 */ /* 0x010fe80000100800 */
[----:B------:R-:W3:Y:S04]  /*c300*/  LDG.E.U16 R4, desc[UR4][R8.64] ;  /* 0x0000000408047981 */ /* 0x000ee8000c1e1500 */
[----:B--2---:R0:W-:Y:S04]  /*c310*/  STL [R1+0xc88], R219 ;  /* 0x000c88db01007387 */ /* 0x0041e80000100800 */
[----:B------:R-:W-:Y:S04]  /*c320*/  STL [R1+0x78], R20 ;  /* 0x0000781401007387 */ /* 0x000fe80000100800 */
[----:B0-----:R-:W2:Y:S04]  /*c330*/  LDL.LU R219, [R1+0x54] ;  /* 0x0000540001db7983 */ /* 0x001ea80000300800 */
[----:B------:R-:W-:Y:S01]  /*c340*/  STL [R1+0x74], R19 ;  /* 0x0000741301007387 */ /* 0x000fe20000100800 */
[----:B------:R-:W-:-:S04]  /*c350*/  IMAD R16, R217, 0x4c, RZ ;  /* 0x0000004cd9107824 */ /* 0x000fc800078e02ff */
[----:B------:R-:W-:Y:S01]  /*c360*/  IMAD.WIDE R6, R16, 0x2, R220 ;  /* 0x0000000210067825 */ /* 0x000fe200078e02dc */
[----:B--2---:R0:W-:Y:S04]  /*c370*/  STL [R1+0xc8c], R219 ;  /* 0x000c8cdb01007387 */ /* 0x0041e80000100800 */
[----:B---3--:R1:W-:Y:S04]  /*c380*/  STL [R1+0x70], R4 ;  /* 0x0000700401007387 */ /* 0x0083e80000100800 */
[----:B0-----:R-:W2:Y:S01]  /*c390*/  LDL.LU R219, [R1+0x58] ;  /* 0x0000580001db7983 */ /* 0x001ea20000300800 */
[----:B------:R-:W-:-:S04]  /*c3a0*/  IMAD.WIDE R6, R3, 0x2, R6 ;  /* 0x0000000203067825 */ /* 0x000fc800078e0206 */
[----:B------:R-:W-:Y:S01]  /*c3b0*/  IMAD R5, R217, 0x4f, RZ ;  /* 0x0000004fd9057824 */ /* 0x000fe200078e02ff */
[----:B------:R0:W3:Y:S01]  /*c3c0*/  LDG.E.U16 R18, desc[UR4][R6.64] ;  /* 0x0000000406127981 */ /* 0x0000e2000c1e1500 */
[----:B------:R-:W-:-:S04]  /*c3d0*/  IMAD.WIDE R16, R16, 0x2, R222 ;  /* 0x0000000210107825 */ /* 0x000fc800078e02de */
[----:B0-----:R-:W-:-:S04]  /*c3e0*/  IMAD.WIDE R6, R5, 0x2, R220 ;  /* 0x0000000205067825 */ /* 0x001fc800078e02dc */
[----:B------:R-:W-:-:S04]  /*c3f0*/  IMAD.WIDE R6, R3, 0x2, R6 ;  /* 0x0000000203067825 */ /* 0x000fc800078e0206 */
[----:B------:R-:W-:Y:S01]  /*c400*/  IMAD.WIDE R16, R3, 0x2, R16 ;  /* 0x0000000203107825 */ /* 0x000fe200078e0210 */
[----:B-1----:R-:W4:Y:S04]  /*c410*/  LDG.E.U16 R4, desc[UR4][R6.64] ;  /* 0x0000000406047981 */ /* 0x002f28000c1e1500 */
[----:B------:R-:W3:Y:S04]  /*c420*/  LDG.E.U16 R2, desc[UR4][R16.64] ;  /* 0x0000000410027981 */ /* 0x000ee8000c1e1500 */
[----:B--2---:R0:W-:Y:S04]  /*c430*/  STL [R1+0xc90], R219 ;  /* 0x000c90db01007387 */ /* 0x0041e80000100800 */
[----:B0-----:R-:W2:Y:S01]  /*c440*/  LDL.LU R219, [R1+0x5c] ;  /* 0x00005c0001db7983 */ /* 0x001ea20000300800 */
[----:B------:R-:W-:-:S04]  /*c450*/  IMAD R8, R217, 0x4d, RZ ;  /* 0x0000004dd9087824 */ /* 0x000fc800078e02ff */
[----:B------:R-:W-:-:S04]  /*c460*/  IMAD.WIDE R14, R8, 0x2, R220 ;  /* 0x00000002080e7825 */ /* 0x000fc800078e02dc */
[----:B------:R-:W-:-:S04]  /*c470*/  IMAD.WIDE R8, R8, 0x2, R222 ;  /* 0x0000000208087825 */ /* 0x000fc800078e02de */
[----:B------:R-:W-:-:S05]  /*c480*/  IMAD.WIDE R8, R3, 0x2, R8 ;  /* 0x0000000203087825 */ /* 0x000fca00078e0208 */
[----:B------:R0:W3:Y:S01]  /*c490*/  LDG.E.U16 R16, desc[UR4][R8.64] ;  /* 0x0000000408107981 */ /* 0x0000e2000c1e1500 */
[----:B------:R-:W-:-:S05]  /*c4a0*/  IMAD.WIDE R14, R3, 0x2, R14 ;  /* 0x00000002030e7825 */ /* 0x000fca00078e020e */
[----:B------:R1:W3:Y:S01]  /*c4b0*/  LDG.E.U16 R17, desc[UR4][R14.64] ;  /* 0x000000040e117981 */ /* 0x0002e2000c1e1500 */
[----:B0-----:R-:W-:-:S04]  /*c4c0*/  IMAD.WIDE R8, R5, 0x2, R222 ;  /* 0x0000000205087825 */ /* 0x001fc800078e02de */
[----:B------:R-:W-:Y:S01]  /*c4d0*/  IMAD.WIDE R8, R3, 0x2, R8 ;  /* 0x0000000203087825 */ /* 0x000fe200078e0208 */
[----:B--2---:R0:W-:Y:S04]  /*c4e0*/  STL [R1+0xc94], R219 ;  /* 0x000c94db01007387 */ /* 0x0041e80000100800 */
[----:B0-----:R-:W2:Y:S04]  /*c4f0*/  LDL.LU R219, [R1+0x60] ;  /* 0x0000600001db7983 */ /* 0x001ea80000300800 */
[----:B----4-:R0:W-:Y:S04]  /*c500*/  STL [R1+0xc58], R4 ;  /* 0x000c580401007387 */ /* 0x0101e80000100800 */
[----:B---3--:R-:W-:Y:S04]  /*c510*/  STL [R1+0x6c], R18 ;  /* 0x00006c1201007387 */ /* 0x008fe80000100800 */
[----:B0-----:R-:W3:Y:S04]  /*c520*/  LDL.LU R4, [R1+0x18] ;  /* 0x0000180001047983 */ /* 0x001ee80000300800 */
[----:B------:R0:W-:Y:S04]  /*c530*/  STL [R1+0x68], R2 ;  /* 0x0000680201007387 */ /* 0x0001e80000100800 */
[----:B0-----:R0:W4:Y:S01]  /*c540*/  LDG.E.U16 R2, desc[UR4][R8.64] ;  /* 0x0000000408027981 */ /* 0x001122000c1e1500 */
[----:B-1----:R-:W-:-:S04]  /*c550*/  IMAD R14, R217, 0x50, RZ ;  /* 0x00000050d90e7824 */ /* 0x002fc800078e02ff */
[----:B------:R-:W-:-:S04]  /*c560*/  IMAD.WIDE R6, R14, 0x2, R220 ;  /* 0x000000020e067825 */ /* 0x000fc800078e02dc */
[----:B------:R-:W-:-:S04]  /*c570*/  IMAD.WIDE R14, R14, 0x2, R222 ;  /* 0x000000020e0e7825 */ /* 0x000fc800078e02de */
[----:B------:R-:W-:Y:S02]  /*c580*/  IMAD R10, R217, 0x51, RZ ;  /* 0x00000051d90a7824 */ /* 0x000fe400078e02ff */
[----:B------:R-:W-:-:S04]  /*c590*/  IMAD.WIDE R14, R3, 0x2, R14 ;  /* 0x00000002030e7825 */ /* 0x000fc800078e020e */
[----:B------:R-:W-:Y:S01]  /*c5a0*/  IMAD R5, R217, 0x52, RZ ;  /* 0x00000052d9057824 */ /* 0x000fe200078e02ff */
[----:B------:R1:W3:Y:S01]  /*c5b0*/  LDG.E.U16 R252, desc[UR4][R14.64] ;  /* 0x000000040efc7981 */ /* 0x0002e2000c1e1500 */
[----:B------:R-:W-:-:S04]  /*c5c0*/  IMAD.WIDE R12, R10, 0x2, R220 ;  /* 0x000000020a0c7825 */ /* 0x000fc800078e02dc */
[----:B------:R-:W-:Y:S01]  /*c5d0*/  IMAD.WIDE R6, R3, 0x2, R6 ;  /* 0x0000000203067825 */ /* 0x000fe200078e0206 */
[----:B------:R-:W-:Y:S03]  /*c5e0*/  STL [R1+0x64], R17 ;  /* 0x0000641101007387 */ /* 0x000fe60000100800 */
[----:B------:R-:W-:Y:S01]  /*c5f0*/  IMAD.WIDE R10, R10, 0x2, R222 ;  /* 0x000000020a0a7825 */ /* 0x000fe200078e02de */
[----:B------:R1:W3:Y:S03]  /*c600*/  LDG.E.U16 R218, desc[UR4][R6.64] ;  /* 0x0000000406da7981 */ /* 0x0002e6000c1e1500 */
[----:B0-----:R-:W-:-:S04]  /*c610*/  IMAD.WIDE R8, R5, 0x2, R220 ;  /* 0x0000000205087825 */ /* 0x001fc800078e02dc */
[----:B-1----:R-:W-:Y:S02]  /*c620*/  IMAD R14, R217, 0x53, RZ ;  /* 0x00000053d90e7824 */ /* 0x002fe400078e02ff */
[----:B------:R-:W-:-:S04]  /*c630*/  IMAD.WIDE R12, R3, 0x2, R12 ;  /* 0x00000002030c7825 */ /* 0x000fc800078e020c */
[----:B------:R-:W-:Y:S01]  /*c640*/  IMAD.WIDE R6, R5, 0x2, R222 ;  /* 0x0000000205067825 */ /* 0x000fe200078e02de */
[----:B------:R-:W2:Y:S03]  /*c650*/  LDG.E.U16 R251, desc[UR4][R12.64] ;  /* 0x000000040cfb7981 */ /* 0x000ea6000c1e1500 */
[----:B------:R-:W-:-:S04]  /*c660*/  IMAD.WIDE R10, R3, 0x2, R10 ;  /* 0x00000002030a7825 */ /* 0x000fc800078e020a */
[C---:B------:R-:W-:Y:S01]  /*c670*/  IMAD.WIDE R8, R3.reuse, 0x2, R8 ;  /* 0x0000000203087825 */ /* 0x040fe200078e0208 */
[----:B------:R0:W3:Y:S03]  /*c680*/  LDG.E.U16 R250, desc[UR4][R10.64] ;  /* 0x000000040afa7981 */ /* 0x0000e6000c1e1500 */
[----:B------:R-:W-:Y:S01]  /*c690*/  IMAD.WIDE R6, R3, 0x2, R6 ;  /* 0x0000000203067825 */ /* 0x000fe200078e0206 */
[----:B------:R-:W3:Y:S04]  /*c6a0*/  LDG.E.U16 R249, desc[UR4][R8.64] ;  /* 0x0000000408f97981 */ /* 0x000ee8000c1e1500 */
[----:B------:R1:W3:Y:S01]  /*c6b0*/  LDG.E.U16 R248, desc[UR4][R6.64] ;  /* 0x0000000406f87981 */ /* 0x0002e2000c1e1500 */
[----:B0-----:R-:W-:-:S04]  /*c6c0*/  IMAD R10, R217, 0x54, RZ ;  /* 0x00000054d90a7824 */ /* 0x001fc800078e02ff */
[----:B------:R-:W-:-:S04]  /*c6d0*/  IMAD.WIDE R12, R10, 0x2, R220 ;  /* 0x000000020a0c7825 */ /* 0x000fc800078e02dc */
[----:B-1----:R-:W-:Y:S02]  /*c6e0*/  IMAD R6, R217, 0x55, RZ ;  /* 0x00000055d9067824 */ /* 0x002fe400078e02ff */
[----:B------:R-:W-:-:S04]  /*c6f0*/  IMAD.WIDE R10, R10, 0x2, R222 ;  /* 0x000000020a0a7825 */ /* 0x000fc800078e02de */
[----:B------:R-:W-:-:S04]  /*c700*/  IMAD.WIDE R8, R6, 0x2, R220 ;  /* 0x0000000206087825 */ /* 0x000fc800078e02dc */
[----:B------:R-:W-:-:S04]  /*c710*/  IMAD.WIDE R6, R6, 0x2, R222 ;  /* 0x0000000206067825 */ /* 0x000fc800078e02de */
[----:B------:R-:W-:-:S04]  /*c720*/  IMAD.WIDE R12, R3, 0x2, R12 ;  /* 0x00000002030c7825 */ /* 0x000fc800078e020c */
[C---:B------:R-:W-:Y:S01]  /*c730*/  IMAD.WIDE R10, R3.reuse, 0x2, R10 ;  /* 0x00000002030a7825 */ /* 0x040fe200078e020a */
[----:B------:R-:W3:Y:S03]  /*c740*/  LDG.E.U16 R243, desc[UR4][R12.64] ;  /* 0x000000040cf37981 */ /* 0x000ee6000c1e1500 */
[C---:B------:R-:W-:Y:S01]  /*c750*/  IMAD.WIDE R8, R3.reuse, 0x2, R8 ;  /* 0x0000000203087825 */ /* 0x040fe200078e0208 */
[----:B------:R0:W3:Y:S03]  /*c760*/  LDG.E.U16 R242, desc[UR4][R10.64] ;  /* 0x000000040af27981 */ /* 0x0000e6000c1e1500 */
[----:B------:R-:W-:Y:S01]  /*c770*/  IMAD.WIDE R6, R3, 0x2, R6 ;  /* 0x0000000203067825 */ /* 0x000fe200078e0206 */
[----:B------:R1:W3:Y:S04]  /*c780*/  LDG.E.U16 R241, desc[UR4][R8.64] ;  /* 0x0000000408f17981 */ /* 0x0002e8000c1e1500 */
[----:B------:R1:W3:Y:S04]  /*c790*/  LDG.E.U16 R239, desc[UR4][R6.64] ;  /* 0x0000000406ef7981 */ /* 0x0002e8000c1e1500 */
[----:B----4-:R-:W-:Y:S04]  /*c7a0*/  STL [R1+0xc5c], R2 ;  /* 0x000c5c0201007387 */ /* 0x010fe80000100800 */
[----:B------:R4:W-:Y:S01]  /*c7b0*/  STL [R1+0x10], R16 ;  /* 0x0000101001007387 */ /* 0x0009e20000100800 */
[----:B0-----:R-:W-:-:S02]  /*c7c0*/  IMAD R10, R217, 0x58, RZ ;  /* 0x00000058d90a7824 */ /* 0x001fc400078e02ff */
[----:B----4-:R-:W-:Y:S01]  /*c7d0*/  IMAD.WIDE R16, R14, 0x2, R220 ;  /* 0x000000020e107825 */ /* 0x010fe200078e02dc */
[----:B------:R-:W4:Y:S03]  /*c7e0*/  LDL.LU R2, [R1+0x1c] ;  /* 0x00001c0001027983 */ /* 0x000f260000300800 */
[----:B------:R-:W-:-:S05]  /*c7f0*/  IMAD.WIDE R16, R3, 0x2, R16 ;  /* 0x0000000203107825 */ /* 0x000fca00078e0210 */
[----:B------:R-:W4:Y:S01]  /*c800*/  LDG.E.U16 R245, desc[UR4][R16.64] ;  /* 0x0000000410f57981 */ /* 0x000f22000c1e1500 */
[----:B------:R-:W-:-:S04]  /*c810*/  IMAD.WIDE R14, R14, 0x2, R222 ;  /* 0x000000020e0e7825 */ /* 0x000fc800078e02de */
[----:B------:R-:W-:-:S05]  /*c820*/  IMAD.WIDE R14, R3, 0x2, R14 ;  /* 0x00000002030e7825 */ /* 0x000fca00078e020e */
[----:B------:R-:W4:Y:S01]  /*c830*/  LDG.E.U16 R244, desc[UR4][R14.64] ;  /* 0x000000040ef47981 */ /* 0x000f22000c1e1500 */
[----:B------:R-:W-:Y:S02]  /*c840*/  IMAD R5, R217, 0x59, RZ ;  /* 0x00000059d9057824 */ /* 0x000fe400078e02ff */
[----:B-1----:R-:W-:-:S04]  /*c850*/  IMAD.WIDE R8, R10, 0x2, R220 ;  /* 0x000000020a087825 */ /* 0x002fc800078e02dc */
[----:B------:R-:W-:-:S04]  /*c860*/  IMAD.WIDE R6, R5, 0x2, R220 ;  /* 0x0000000205067825 */ /* 0x000fc800078e02dc */
[----:B------:R-:W-:Y:S02]  /*c870*/  IMAD R191, R217, 0x57, RZ ;  /* 0x00000057d9bf7824 */ /* 0x000fe400078e02ff */
[----:B------:R-:W-:-:S04]  /*c880*/  IMAD.WIDE R10, R10, 0x2, R222 ;  /* 0x000000020a0a7825 */ /* 0x000fc800078e02de */
[----:B------:R-:W-:-:S04]  /*c890*/  IMAD.WIDE R8, R3, 0x2, R8 ;  /* 0x0000000203087825 */ /* 0x000fc800078e0208 */
[----:B------:R-:W-:Y:S01]  /*c8a0*/  IMAD.WIDE R6, R3, 0x2, R6 ;  /* 0x0000000203067825 */ /* 0x000fe200078e0206 */
[----:B------:R0:W4:Y:S03]  /*c8b0*/  LDG.E.U16 R231, desc[UR4][R8.64] ;  /* 0x0000000408e77981 */ /* 0x000126000c1e1500 */
[----:B------:R-:W-:Y:S01]  /*c8c0*/  IMAD.WIDE R12, R191, 0x2, R220 ;  /* 0x00000002bf0c7825 */ /* 0x000fe200078e02dc */
[----:B------:R1:W4:Y:S03]  /*c8d0*/  LDG.E.U16 R229, desc[UR4][R6.64] ;  /* 0x0000000406e57981 */ /* 0x000326000c1e1500 */
[----:B------:R-:W-:-:S04]  /*c8e0*/  IMAD.WIDE R10, R3, 0x2, R10 ;  /* 0x00000002030a7825 */ /* 0x000fc800078e020a */
[----:B0-----:R-:W-:Y:S01]  /*c8f0*/  IMAD.WIDE R8, R5, 0x2, R222 ;  /* 0x0000000205087825 */ /* 0x001fe200078e02de */
[----:B------:R0:W4:Y:S03]  /*c900*/  LDG.E.U16 R230, desc[UR4][R10.64] ;  /* 0x000000040ae67981 */ /* 0x000126000c1e1500 */
[----:B-1----:R-:W-:Y:S02]  /*c910*/  IMAD R6, R217, 0x5b, RZ ;  /* 0x0000005bd9067824 */ /* 0x002fe400078e02ff */
[----:B------:R-:W-:-:S04]  /*c920*/  IMAD.WIDE R12, R3, 0x2, R12 ;  /* 0x00000002030c7825 */ /* 0x000fc800078e020c */
[C---:B0-----:R-:W-:Y:S01]  /*c930*/  IMAD.WIDE R10, R6.reuse, 0x2, R220 ;  /* 0x00000002060a7825 */ /* 0x041fe200078e02dc */
[----:B------:R0:W4:Y:S03]  /*c940*/  LDG.E.U16 R232, desc[UR4][R12.64] ;  /* 0x000000040ce87981 */ /* 0x000126000c1e1500 */
[----:B------:R-:W-:-:S04]  /*c950*/  IMAD.WIDE R6, R6, 0x2, R222 ;  /* 0x0000000206067825 */ /* 0x000fc800078e02de */
[----:B------:R-:W-:-:S04]  /*c960*/  IMAD.WIDE R8, R3, 0x2, R8 ;  /* 0x0000000203087825 */ /* 0x000fc800078e0208 */
[----:B0-----:R-:W-:Y:S01]  /*c970*/  IMAD R12, R217, 0x5c, RZ ;  /* 0x0000005cd90c7824 */ /* 0x001fe200078e02ff */
[----:B------:R0:W4:Y:S01]  /*c980*/  LDG.E.U16 R228, desc[UR4][R8.64] ;  /* 0x0000000408e47981 */ /* 0x000122000c1e1500 */
[----:B------:R-:W-:-:S04]  /*c990*/  IMAD.WIDE R6, R3, 0x2, R6 ;  /* 0x0000000203067825 */ /* 0x000fc800078e0206 */
[----:B------:R-:W-:Y:S01]  /*c9a0*/  IMAD R5, R217, 0x5d, RZ ;  /* 0x0000005dd9057824 */ /* 0x000fe200078e02ff */
[----:B------:R1:W4:Y:S01]  /*c9b0*/  LDG.E.U16 R210, desc[UR4][R6.64] ;  /* 0x0000000406d27981 */ /* 0x000322000c1e1500 */
[----:B0-----:R-:W-:-:S04]  /*c9c0*/  IMAD.WIDE R8, R12, 0x2, R220 ;  /* 0x000000020c087825 */ /* 0x001fc800078e02dc */
[----:B-1----:R-:W-:-:S04]  /*c9d0*/  IMAD.WIDE R6, R5, 0x2, R220 ;  /* 0x0000000205067825 */ /* 0x002fc800078e02dc */
[----:B------:R-:W-:-:S04]  /*c9e0*/  IMAD.WIDE R8, R3, 0x2, R8 ;  /* 0x0000000203087825 */ /* 0x000fc800078e0208 */
[C---:B------:R-:W-:Y:S01]  /*c9f0*/  IMAD.WIDE R10, R3.reuse, 0x2, R10 ;  /* 0x00000002030a7825 */ /* 0x040fe200078e020a */
[----:B------:R0:W4:Y:S03]  /*ca00*/  LDG.E.U16 R209, desc[UR4][R8.64] ;  /* 0x0000000408d17981 */ /* 0x000126000c1e1500 */
[----:B------:R-:W-:Y:S01]  /*ca10*/  IMAD.WIDE R6, R3, 0x2, R6 ;  /* 0x0000000203067825 */ /* 0x000fe200078e0206 */
[----:B------:R1:W4:Y:S03]  /*ca20*/  LDG.E.U16 R211, desc[UR4][R10.64] ;  /* 0x000000040ad37981 */ /* 0x000326000c1e1500 */
[----:B------:R-:W-:Y:S01]  /*ca30*/  IMAD R200, R217, 0x5e, RZ ;  /* 0x0000005ed9c87824 */ /* 0x000fe200078e02ff */
[----:B------:R2:W4:Y:S01]  /*ca40*/  LDG.E.U16 R205, desc[UR4][R6.64] ;  /* 0x0000000406cd7981 */ /* 0x000522000c1e1500 */
[----:B0-----:R-:W-:-:S04]  /*ca50*/  IMAD.WIDE R8, R5, 0x2, R222 ;  /* 0x0000000205087825 */ /* 0x001fc800078e02de */
[----:B------:R-:W-:Y:S02]  /*ca60*/  IMAD R5, R217, 0x60, RZ ;  /* 0x00000060d9057824 */ /* 0x000fe400078e02ff */
[----:B-1----:R-:W-:-:S04]  /*ca70*/  IMAD.WIDE R10, R200, 0x2, R220 ;  /* 0x00000002c80a7825 */ /* 0x002fc800078e02dc */
[----:B--2---:R-:W-:-:S04]  /*ca80*/  IMAD.WIDE R6, R5, 0x2, R220 ;  /* 0x0000000205067825 */ /* 0x004fc800078e02dc */
[----:B------:R-:W-:-:S04]  /*ca90*/  IMAD.WIDE R8, R3, 0x2, R8 ;  /* 0x0000000203087825 */ /* 0x000fc800078e0208 */
[C---:B------:R-:W-:Y:S01]  /*caa0*/  IMAD.WIDE R10, R3.reuse, 0x2, R10 ;  /* 0x00000002030a7825 */ /* 0x040fe200078e020a */
[----:B------:R0:W2:Y:S03]  /*cab0*/  LDG.E.U16 R203, desc[UR4][R8.64] ;  /* 0x0000000408cb7981 */ /* 0x0000a6000c1e1500 */
[----:B------:R-:W-:Y:S01]  /*cac0*/  IMAD.WIDE R6, R3, 0x2, R6 ;  /* 0x0000000203067825 */ /* 0x000fe200078e0206 */
[----:B------:R1:W2:Y:S04]  /*cad0*/  LDG.E.U16 R202, desc[UR4][R10.64] ;  /* 0x000000040aca7981 */ /* 0x0002a8000c1e1500 */
[----:B------:R3:W2:Y:S01]  /*cae0*/  LDG.E.U16 R197, desc[UR4][R6.64] ;  /* 0x0000000406c57981 */ /* 0x0006a2000c1e1500 */
[----:B0-----:R-:W-:-:S04]  /*caf0*/  IMAD.WIDE R8, R5, 0x2, R222 ;  /* 0x0000000205087825 */ /* 0x001fc800078e02de */
[C---:B------:R-:W-:Y:S02]  /*cb00*/  IMAD R5, R217.reuse, 0x68, RZ ;  /* 0x00000068d9057824 */ /* 0x040fe400078e02ff */
[----:B-1----:R-:W-:Y:S02]  /*cb10*/  IMAD R10, R217, 0x70, RZ ;  /* 0x00000070d90a7824 */ /* 0x002fe400078e02ff */
[----:B---3--:R-:W-:-:S04]  /*cb20*/  IMAD.WIDE R6, R5, 0x2, R222 ;  /* 0x0000000205067825 */ /* 0x008fc800078e02de */
[----:B------:R-:W-:-:S04]  /*cb30*/  IMAD.WIDE R170, R10, 0x2, R220 ;  /* 0x000000020aaa7825 */ /* 0x000fc800078e02dc */
[----:B------:R-:W-:-:S04]  /*cb40*/  IMAD.WIDE R10, R10, 0x2, R222 ;  /* 0x000000020a0a7825 */ /* 0x000fc800078e02de */
[----:B------:R-:W-:-:S04]  /*cb50*/  IMAD.WIDE R6, R3, 0x2, R6 ;  /* 0x0000000203067825 */ /* 0x000fc800078e0206 */
[----:B------:R-:W-:Y:S01]  /*cb60*/  IMAD.WIDE R192, R5, 0x2, R220 ;  /* 0x0000000205c07825 */ /* 0x000fe200078e02dc */
[----:B------:R0:W3:Y:S03]  /*cb70*/  LDG.E.U16 R179, desc[UR4][R6.64] ;  /* 0x0000000406b37981 */ /* 0x0000e6000c1e1500 */
[----:B------:R-:W-:-:S04]  /*cb80*/  IMAD.WIDE R12, R12, 0x2, R222 ;  /* 0x000000020c0c7825 */ /* 0x000fc800078e02de */
[----:B------:R-:W-:Y:S02]  /*cb90*/  IMAD R5, R217, 0x78, RZ ;  /* 0x00000078d9057824 */ /* 0x000fe400078e02ff */
[----:B------:R-:W-:-:S04]  /*cba0*/  IMAD.WIDE R10, R3, 0x2, R10 ;  /* 0x00000002030a7825 */ /* 0x000fc800078e020a */
[----:B------:R-:W-:Y:S01]  /*cbb0*/  IMAD.WIDE R8, R3, 0x2, R8 ;  /* 0x0000000203087825 */ /* 0x000fe200078e0208 */
[----:B------:R1:W3:Y:S03]  /*cbc0*/  LDG.E.U16 R178, desc[UR4][R10.64] ;  /* 0x000000040ab27981 */ /* 0x0002e6000c1e1500 */
[----:B0-----:R-:W-:Y:S01]  /*cbd0*/  IMAD.WIDE R6, R5, 0x2, R222 ;  /* 0x0000000205067825 */ /* 0x001fe200078e02de */
[----:B------:R0:W3:Y:S03]  /*cbe0*/  LDG.E.U16 R196, desc[UR4][R8.64] ;  /* 0x0000000408c47981 */ /* 0x0000e6000c1e1500 */
[----:B------:R-:W-:-:S04]  /*cbf0*/  IMAD.WIDE R12, R3, 0x2, R12 ;  /* 0x00000002030c7825 */ /* 0x000fc800078e020c */
[----:B-1----:R-:W-:Y:S01]  /*cc00*/  IMAD R10, R217, 0x62, RZ ;  /* 0x00000062d90a7824 */ /* 0x002fe200078e02ff */
[----:B------:R1:W3:Y:S01]  /*cc10*/  LDG.E.U16 R207, desc[UR4][R12.64] ;  /* 0x000000040ccf7981 */ /* 0x0002e2000c1e1500 */
[----:B------:R-:W-:-:S04]  /*cc20*/  IMAD.WIDE R6, R3, 0x2, R6 ;  /* 0x0000000203067825 */ /* 0x000fc800078e0206 */
[--C-:B0-----:R-:W-:Y:S01]  /*cc30*/  IMAD.WIDE R8, R5, 0x2, R220.reuse ;  /* 0x0000000205087825 */ /* 0x101fe200078e02dc */
[----:B------:R0:W3:Y:S03]  /*cc40*/  LDG.E.U16 R176, desc[UR4][R6.64] ;  /* 0x0000000406b07981 */ /* 0x0000e6000c1e1500 */
[C---:B------:R-:W-:Y:S02]  /*cc50*/  IMAD R14, R217.reuse, 0x56, RZ ;  /* 0x00000056d90e7824 */ /* 0x040fe400078e02ff */
[C---:B-1----:R-:W-:Y:S02]  /*cc60*/  IMAD R12, R217.reuse, 0x61, RZ ;  /* 0x00000061d90c7824 */ /* 0x042fe400078e02ff */
[----:B------:R-:W-:Y:S02]  /*cc70*/  IMAD R5, R217, 0x69, RZ ;  /* 0x00000069d9057824 */ /* 0x000fe400078e02ff */
[----:B------:R-:W-:-:S04]  /*cc80*/  IMAD.WIDE R168, R10, 0x2, R220 ;  /* 0x000000020aa87825 */ /* 0x000fc800078e02dc */
[----:B------:R-:W-:-:S04]  /*cc90*/  IMAD.WIDE R10, R10, 0x2, R222 ;  /* 0x000000020a0a7825 */ /* 0x000fc800078e02de */
[----:B------:R-:W-:-:S04]  /*cca0*/  IMAD.WIDE R16, R14, 0x2, R220 ;  /* 0x000000020e107825 */ /* 0x000fc800078e02dc */
[----:B------:R-:W-:-:S04]  /*ccb0*/  IMAD.WIDE R194, R12, 0x2, R220 ;  /* 0x000000020cc27825 */ /* 0x000fc800078e02dc */
[----:B------:R-:W-:-:S04]  /*ccc0*/  IMAD.WIDE R8, R3, 0x2, R8 ;  /* 0x0000000203087825 */ /* 0x000fc800078e0208 */
[--C-:B0-----:R-:W-:Y:S01]  /*ccd0*/  IMAD.WIDE R6, R5, 0x2, R222.reuse ;  /* 0x0000000205067825 */ /* 0x101fe200078e02de */
[----:B------:R0:W3:Y:S03]  /*cce0*/  LDG.E.U16 R177, desc[UR4][R8.64] ;  /* 0x0000000408b17981 */ /* 0x0000e6000c1e1500 */
[----:B------:R-:W-:-:S04]  /*ccf0*/  IMAD.WIDE R14, R14, 0x2, R222 ;  /* 0x000000020e0e7825 */ /* 0x000fc800078e02de */
[----:B------:R-:W-:-:S04]  /*cd00*/  IMAD.WIDE R12, R12, 0x2, R222 ;  /* 0x000000020c0c7825 */ /* 0x000fc800078e02de */
[----:B------:R-:W-:-:S04]  /*cd10*/  IMAD.WIDE R10, R3, 0x2, R10 ;  /* 0x00000002030a7825 */ /* 0x000fc800078e020a */
[----:B0-----:R-:W-:Y:S01]  /*cd20*/  IMAD.WIDE R8, R5, 0x2, R220 ;  /* 0x0000000205087825 */ /* 0x001fe200078e02dc */
[----:B------:R-:W-:Y:S01]  /*cd30*/  SHF.L.U32 R5, R217, 0x1, RZ ;  /* 0x00000001d9057819 */ /* 0x000fe200000006ff */
[----:B------:R0:W3:Y:S02]  /*cd40*/  LDG.E.U16 R165, desc[UR4][R10.64] ;  /* 0x000000040aa57981 */ /* 0x0000e4000c1e1500 */
[----:B------:R-:W-:-:S04]  /*cd50*/  IMAD.WIDE R6, R3, 0x2, R6 ;  /* 0x0000000203067825 */ /* 0x000fc800078e0206 */
[C---:B------:R-:W-:Y:S01]  /*cd60*/  IMAD.WIDE R14, R3.reuse, 0x2, R14 ;  /* 0x00000002030e7825 */ /* 0x040fe200078e020e */
[----:B------:R1:W3:Y:S03]  /*cd70*/  LDG.E.U16 R174, desc[UR4][R6.64] ;  /* 0x0000000406ae7981 */ /* 0x0002e6000c1e1500 */
[----:B------:R-:W-:Y:S01]  /*cd80*/  IMAD.WIDE R12, R3, 0x2, R12 ;  /* 0x00000002030c7825 */ /* 0x000fe200078e020c */
[----:B------:R1:W3:Y:S03]  /*cd90*/  LDG.E.U16 R233, desc[UR4][R14.64] ;  /* 0x000000040ee97981 */ /* 0x0002e6000c1e1500 */
[----:B0-----:R-:W-:Y:S01]  /*cda0*/  IMAD R10, R217, 0x79, RZ ;  /* 0x00000079d90a7824 */ /* 0x001fe200078e02ff */
[----:B------:R0:W3:Y:S01]  /*cdb0*/  LDG.E.U16 R173, desc[UR4][R12.64] ;  /* 0x000000040cad7981 */ /* 0x0000e2000c1e1500 */
[----:B------:R-:W-:-:S04]  /*cdc0*/  IMAD.WIDE R8, R3, 0x2, R8 ;  /* 0x0000000203087825 */ /* 0x000fc800078e0208 */
[----:B-1----:R-:W-:Y:S01]  /*cdd0*/  IMAD.WIDE R6, R5, 0x2, R222 ;  /* 0x0000000205067825 */ /* 0x002fe200078e02de */
[----:B------:R1:W-:Y:S03]  /*cde0*/  STL [R1+0xc70], R251 ;  /* 0x000c70fb01007387 */ /* 0x0003e60000100800 */
[----:B------:R-:W-:Y:S01]  /*cdf0*/  IMAD R14, R217, 0x71, RZ ;  /* 0x00000071d90e7824 */ /* 0x000fe200078e02ff */
[----:B------:R1:W3:Y:S01]  /*ce00*/  LDG.E.U16 R175, desc[UR4][R8.64] ;  /* 0x0000000408af7981 */ /* 0x0002e2000c1e1500 */
[----:B0-----:R-:W-:-:S04]  /*ce10*/  IMAD.WIDE R12, R10, 0x2, R220 ;  /* 0x000000020a0c7825 */ /* 0x001fc800078e02dc */
[----:B------:R-:W-:Y:S01]  /*ce20*/  IMAD.WIDE R10, R10, 0x2, R222 ;  /* 0x000000020a0a7825 */ /* 0x000fe200078e02de */
[----:B-1----:R-:W2:Y:S03]  /*ce30*/  LDL.LU R251, [R1+0x20] ;  /* 0x0000200001fb7983 */ /* 0x002ea60000300800 */
[----:B------:R-:W-:Y:S01]  /*ce40*/  IMAD.WIDE R162, R14, 0x2, R220 ;  /* 0x000000020ea27825 */ /* 0x000fe200078e02dc */
[----:B------:R0:W-:Y:S03]  /*ce50*/  STL [R1+0xc74], R250 ;  /* 0x000c74fa01007387 */ /* 0x0001e60000100800 */
[----:B------:R-:W-:-:S04]  /*ce60*/  IMAD.WIDE R168, R3, 0x2, R168 ;  /* 0x0000000203a87825 */ /* 0x000fc800078e02a8 */
[----:B------:R-:W-:Y:S02]  /*ce70*/  IMAD.WIDE R14, R14, 0x2, R222 ;  /* 0x000000020e0e7825 */ /* 0x000fe400078e02de */
[----:B------:R-:W3:Y:S02]  /*ce80*/  LDG.E.U16 R168, desc[UR4][R168.64] ;  /* 0x00000004a8a87981 */ /* 0x000ee4000c1e1500 */
[----:B------:R-:W-:Y:S02]  /*ce90*/  IMAD.WIDE R6, R3, 0x2, R6 ;  /* 0x0000000203067825 */ /* 0x000fe400078e0206 */
[----:B0-----:R-:W2:Y:S02]  /*cea0*/  LDL.LU R250, [R1+0x24] ;  /* 0x0000240001fa7983 */ /* 0x001ea40000300800 */
[----:B------:R-:W-:Y:S02]  /*ceb0*/  IMAD.WIDE R8, R5, 0x2, R220 ;  /* 0x0000000205087825 */ /* 0x000fe400078e02dc */
[----:B------:R0:W-:Y:S02]  /*cec0*/  STL [R1+0xc60], R249 ;  /* 0x000c60f901007387 */ /* 0x0001e40000100800 */
[----:B------:R-:W-:-:S04]  /*ced0*/  IMAD.WIDE R10, R3, 0x2, R10 ;  /* 0x00000002030a7825 */ /* 0x000fc800078e020a */
[----:B------:R-:W-:Y:S01]  /*cee0*/  IMAD R5, R217, 0x6a, RZ ;  /* 0x0000006ad9057824 */ /* 0x000fe200078e02ff */
[----:B------:R1:W3:Y:S04]  /*cef0*/  LDG.E.U16 R169, desc[UR4][R10.64] ;  /* 0x000000040aa97981 */ /* 0x0002e8000c1e1500 */
[----:B0-----:R-:W3:Y:S01]  /*cf00*/  LDL.LU R249, [R1+0x28] ;  /* 0x0000280001f97983 */ /* 0x001ee20000300800 */
[----:B------:R-:W-:-:S03]  /*cf10*/  IMAD.WIDE R170, R3, 0x2, R170 ;  /* 0x0000000203aa7825 */ /* 0x000fc600078e02aa */
[----:B------:R0:W-:Y:S01]  /*cf20*/  STL [R1+0xc64], R248 ;  /* 0x000c64f801007387 */ /* 0x0001e20000100800 */
[----:B------:R-:W-:-:S03]  /*cf30*/  IMAD.WIDE R14, R3, 0x2, R14 ;  /* 0x00000002030e7825 */ /* 0x000fc600078e020e */
[----:B------:R-:W3:Y:S01]  /*cf40*/  LDG.E.U16 R170, desc[UR4][R170.64] ;  /* 0x00000004aaaa7981 */ /* 0x000ee2000c1e1500 */
[----:B------:R-:W-:-:S03]  /*cf50*/  IMAD.WIDE R12, R3, 0x2, R12 ;  /* 0x00000002030c7825 */ /* 0x000fc600078e020c */
[----:B------:R1:W3:Y:S04]  /*cf60*/  LDG.E.U16 R172, desc[UR4][R14.64] ;  /* 0x000000040eac7981 */ /* 0x0002e8000c1e1500 */
[----:B0-----:R-:W3:Y:S04]  /*cf70*/  LDL.LU R248, [R1+0x2c] ;  /* 0x00002c0001f87983 */ /* 0x001ee80000300800 */
[----:B----4-:R0:W-:Y:S01]  /*cf80*/  STL [R1+0xc68], R245 ;  /* 0x000c68f501007387 */ /* 0x0101e20000100800 */
[C---:B-1----:R-:W-:Y:S02]  /*cf90*/  IMAD R10, R217.reuse, 0x72, RZ ;  /* 0x00000072d90a7824 */ /* 0x042fe400078e02ff */
[----:B------:R-:W-:Y:S01]  /*cfa0*/  IMAD R14, R217, 0x63, RZ ;  /* 0x00000063d90e7824 */ /* 0x000fe200078e02ff */
[----:B------:R-:W4:Y:S04]  /*cfb0*/  LDG.E.U16 R171, desc[UR4][R12.64] ;  /* 0x000000040cab7981 */ /* 0x000f28000c1e1500 */
[----:B0-----:R0:W4:Y:S01]  /*cfc0*/  LDG.E.U16 R245, desc[UR4][R6.64] ;  /* 0x0000000406f57981 */ /* 0x001122000c1e1500 */
[----:B------:R-:W-:-:S04]  /*cfd0*/  IMAD.WIDE R154, R10, 0x2, R220 ;  /* 0x000000020a9a7825 */ /* 0x000fc800078e02dc */
[----:B0-----:R-:W-:-:S04]  /*cfe0*/  IMAD.WIDE R6, R5, 0x2, R222 ;  /* 0x0000000205067825 */ /* 0x001fc800078e02de */
[----:B------:R-:W-:-:S04]  /*cff0*/  IMAD.WIDE R12, R5, 0x2, R220 ;  /* 0x00000002050c7825 */ /* 0x000fc800078e02dc */
[----:B------:R-:W-:-:S04]  /*d000*/  IMAD.WIDE R6, R3, 0x2, R6 ;  /* 0x0000000203067825 */ /* 0x000fc800078e0206 */
[----:B------:R-:W-:Y:S01]  /*d010*/  IMAD.WIDE R10, R10, 0x2, R222 ;  /* 0x000000020a0a7825 */ /* 0x000fe200078e02de */
[----:B------:R0:W4:Y:S03]  /*d020*/  LDG.E.U16 R166, desc[UR4][R6.64] ;  /* 0x0000000406a67981 */ /* 0x000126000c1e1500 */
[----:B------:R-:W-:Y:S02]  /*d030*/  IMAD R5, R217, 0x7a, RZ ;  /* 0x0000007ad9057824 */ /* 0x000fe400078e02ff */
[----:B------:R-:W-:-:S04]  /*d040*/  IMAD.WIDE R8, R3, 0x2, R8 ;  /* 0x0000000203087825 */ /* 0x000fc800078e0208 */
[----:B------:R-:W-:Y:S01]  /*d050*/  IMAD.WIDE R160, R14, 0x2, R220 ;  /* 0x000000020ea07825 */ /* 0x000fe200078e02dc */
[----:B------:R1:W-:Y:S03]  /*d060*/  STL [R1+0xc6c], R244 ;  /* 0x000c6cf401007387 */ /* 0x0003e60000100800 */
[----:B0-----:R-:W-:-:S04]  /*d070*/  IMAD.WIDE R6, R5, 0x2, R222 ;  /* 0x0000000205067825 */ /* 0x001fc800078e02de */
[C---:B------:R-:W-:Y:S01]  /*d080*/  IMAD.WIDE R12, R3.reuse, 0x2, R12 ;  /* 0x00000002030c7825 */ /* 0x040fe200078e020c */
[----:B-1----:R0:W4:Y:S03]  /*d090*/  LDG.E.U16 R244, desc[UR4][R8.64] ;  /* 0x0000000408f47981 */ /* 0x002126000c1e1500 */
[----:B------:R-:W-:Y:S01]  /*d0a0*/  IMAD.WIDE R10, R3, 0x2, R10 ;  /* 0x00000002030a7825 */ /* 0x000fe200078e020a */
[----:B------:R1:W4:Y:S03]  /*d0b0*/  LDG.E.U16 R167, desc[UR4][R12.64] ;  /* 0x000000040ca77981 */ /* 0x000326000c1e1500 */
[----:B------:R-:W-:Y:S02]  /*d0c0*/  IMAD R15, R217, 0x3, RZ ;  /* 0x00000003d90f7824 */ /* 0x000fe400078e02ff */
[----:B------:R-:W-:Y:S01]  /*d0d0*/  IMAD.WIDE R160, R3, 0x2, R160 ;  /* 0x0000000203a07825 */ /* 0x000fe200078e02a0 */
[----:B------:R1:W4:Y:S03]  /*d0e0*/  LDG.E.U16 R164, desc[UR4][R10.64] ;  /* 0x000000040aa47981 */ /* 0x000326000c1e1500 */
[----:B0-----:R-:W-:-:S02]  /*d0f0*/  IMAD.WIDE R8, R5, 0x2, R220 ;  /* 0x0000000205087825 */ /* 0x001fc400078e02dc */
[----:B------:R-:W4:Y:S02]  /*d100*/  LDG.E.U16 R160, desc[UR4][R160.64] ;  /* 0x00000004a0a07981 */ /* 0x000f24000c1e1500 */
[----:B------:R-:W-:-:S04]  /*d110*/  IMAD.WIDE R6, R3, 0x2, R6 ;  /* 0x0000000203067825 */ /* 0x000fc800078e0206 */
[----:B-1----:R-:W-:-:S04]  /*d120*/  IMAD.WIDE R12, R15, 0x2, R220 ;  /* 0x000000020f0c7825 */ /* 0x002fc800078e02dc */
[----:B------:R-:W-:Y:S01]  /*d130*/  IMAD.WIDE R10, R15, 0x2, R222 ;  /* 0x000000020f0a7825 */ /* 0x000fe200078e02de */
[----:B------:R0:W4:Y:S03]  /*d140*/  LDG.E.U16 R161, desc[UR4][R6.64] ;  /* 0x0000000406a17981 */ /* 0x000126000c1e1500 */
[----:B------:R-:W-:-:S04]  /*d150*/  IMAD.WIDE R162, R3, 0x2, R162 ;  /* 0x0000000203a27825 */ /* 0x000fc800078e02a2 */
[----:B------:R-:W-:Y:S02]  /*d160*/  IMAD R15, R217, 0x6b, RZ ;  /* 0x0000006bd90f7824 */ /* 0x000fe400078e02ff */
[----:B------:R-:W-:Y:S01]  /*d170*/  IMAD.WIDE R8, R3, 0x2, R8 ;  /* 0x0000000203087825 */ /* 0x000fe200078e0208 */
[----:B------:R-:W4:Y:S03]  /*d180*/  LDG.E.U16 R162, desc[UR4][R162.64] ;  /* 0x00000004a2a27981 */ /* 0x000f26000c1e1500 */
[----:B0-----:R-:W-:-:S04]  /*d190*/  IMAD.WIDE R6, R15, 0x2, R220 ;  /* 0x000000020f067825 */ /* 0x001fc800078e02dc */
[C---:B------:R-:W-:Y:S01]  /*d1a0*/  IMAD.WIDE R10, R3.reuse, 0x2, R10 ;  /* 0x00000002030a7825 */ /* 0x040fe200078e020a */
[----:B------:R0:W4:Y:S03]  /*d1b0*/  LDG.E.U16 R163, desc[UR4][R8.64] ;  /* 0x0000000408a37981 */ /* 0x000126000c1e1500 */
[----:B------:R-:W-:Y:S01]  /*d1c0*/  IMAD.WIDE R6, R3, 0x2, R6 ;  /* 0x0000000203067825 */ /* 0x000fe200078e0206 */
[----:B------:R1:W4:Y:S03]  /*d1d0*/  LDG.E.U16 R246, desc[UR4][R10.64] ;  /* 0x000000040af67981 */ /* 0x000326000c1e1500 */
[----:B------:R-:W-:Y:S01]  /*d1e0*/  IMAD R5, R217, 0x64, RZ ;  /* 0x00000064d9057824 */ /* 0x000fe200078e02ff */
[----:B------:R1:W4:Y:S01]  /*d1f0*/  LDG.E.U16 R159, desc[UR4][R6.64] ;  /* 0x00000004069f7981 */ /* 0x000322000c1e1500 */
[----:B0-----:R-:W-:-:S04]  /*d200*/  IMAD.WIDE R8, R14, 0x2, R222 ;  /* 0x000000020e087825 */ /* 0x001fc800078e02de */
[----:B-1----:R-:W-:Y:S02]  /*d210*/  IMAD R10, R217, 0x73, RZ ;  /* 0x00000073d90a7824 */ /* 0x002fe400078e02ff */
[----:B------:R-:W-:-:S04]  /*d220*/  IMAD.WIDE R8, R3, 0x2, R8 ;  /* 0x0000000203087825 */ /* 0x000fc800078e0208 */
[C---:B------:R-:W-:Y:S01]  /*d230*/  IMAD.WIDE R18, R10.reuse, 0x2, R220 ;  /* 0x000000020a127825 */ /* 0x040fe200078e02dc */
[----:B------:R0:W4:Y:S03]  /*d240*/  LDG.E.U16 R157, desc[UR4][R8.64] ;  /* 0x00000004089d7981 */ /* 0x000126000c1e1500 */
[----:B------:R-:W-:Y:S02]  /*d250*/  IMAD R6, R217, 0x7b, RZ ;  /* 0x0000007bd9067824 */ /* 0x000fe400078e02ff */
[----:B------:R-:W-:-:S04]  /*d260*/  IMAD.WIDE R10, R10, 0x2, R222 ;  /* 0x000000020a0a7825 */ /* 0x000fc800078e02de */
[----:B------:R-:W-:-:S04]  /*d270*/  IMAD.WIDE R12, R3, 0x2, R12 ;  /* 0x00000002030c7825 */ /* 0x000fc800078e020c */
[--C-:B------:R-:W-:Y:S01]  /*d280*/  IMAD.WIDE R152, R5, 0x2, R220.reuse ;  /* 0x0000000205987825 */ /* 0x100fe200078e02dc */
[----:B------:R1:W4:Y:S03]  /*d290*/  LDG.E.U16 R247, desc[UR4][R12.64] ;  /* 0x000000040cf77981 */ /* 0x000326000c1e1500 */
[----:B0-----:R-:W-:-:S04]  /*d2a0*/  IMAD.WIDE R8, R6, 0x2, R220 ;  /* 0x0000000206087825 */ /* 0x001fc800078e02dc */
[----:B------:R-:W-:-:S04]  /*d2b0*/  IMAD.WIDE R6, R6, 0x2, R222 ;  /* 0x0000000206067825 */ /* 0x000fc800078e02de */
[----:B------:R-:W-:-:S04]  /*d2c0*/  IMAD.WIDE R10, R3, 0x2, R10 ;  /* 0x00000002030a7825 */ /* 0x000fc800078e020a */
[C---:B------:R-:W-:Y:S01]  /*d2d0*/  IMAD.WIDE R154, R3.reuse, 0x2, R154 ;  /* 0x00000002039a7825 */ /* 0x040fe200078e029a */
[----:B------:R0:W4:Y:S03]  /*d2e0*/  LDG.E.U16 R156, desc[UR4][R10.64] ;  /* 0x000000040a9c7981 */ /* 0x000126000c1e1500 */
[----:B------:R-:W-:Y:S02]  /*d2f0*/  IMAD.WIDE R152, R3, 0x2, R152 ;  /* 0x0000000203987825 */ /* 0x000fe400078e0298 */
[----:B------:R-:W4:Y:S02]  /*d300*/  LDG.E.U16 R154, desc[UR4][R154.64] ;  /* 0x000000049a9a7981 */ /* 0x000f24000c1e1500 */
[----:B-1----:R-:W-:Y:S02]  /*d310*/  IMAD.WIDE R12, R15, 0x2, R222 ;  /* 0x000000020f0c7825 */ /* 0x002fe400078e02de */
[----:B------:R-:W4:Y:S02]  /*d320*/  LDG.E.U16 R152, desc[UR4][R152.64] ;  /* 0x0000000498987981 */ /* 0x000f24000c1e1500 */
[----:B------:R-:W-:-:S04]  /*d330*/  IMAD.WIDE R8, R3, 0x2, R8 ;  /* 0x0000000203087825 */ /* 0x000fc800078e0208 */
[----:B------:R-:W-:Y:S01]  /*d340*/  IMAD.WIDE R6, R3, 0x2, R6 ;  /* 0x0000000203067825 */ /* 0x000fe200078e0206 */
[----:B------:R1:W4:Y:S03]  /*d350*/  LDG.E.U16 R155, desc[UR4][R8.64] ;  /* 0x00000004089b7981 */ /* 0x000326000c1e1500 */
[----:B0-----:R-:W-:Y:S01]  /*d360*/  IMAD R10, R217, 0x6c, RZ ;  /* 0x0000006cd90a7824 */ /* 0x001fe200078e02ff */
[----:B------:R0:W4:Y:S01]  /*d370*/  LDG.E.U16 R153, desc[UR4][R6.64] ;  /* 0x0000000406997981 */ /* 0x000122000c1e1500 */
[----:B------:R-:W-:-:S04]  /*d380*/  IMAD.WIDE R12, R3, 0x2, R12 ;  /* 0x00000002030c7825 */ /* 0x000fc800078e020c */
[C---:B-1----:R-:W-:Y:S01]  /*d390*/  IMAD.WIDE R8, R10.reuse, 0x2, R220 ;  /* 0x000000020a087825 */ /* 0x042fe200078e02dc */
[----:B------:R1:W4:Y:S03]  /*d3a0*/  LDG.E.U16 R158, desc[UR4][R12.64] ;  /* 0x000000040c9e7981 */ /* 0x000326000c1e1500 */
[----:B0-----:R-:W-:-:S04]  /*d3b0*/  IMAD.WIDE R6, R10, 0x2, R222 ;  /* 0x000000020a067825 */ /* 0x001fc800078e02de */
[----:B------:R-:W-:-:S04]  /*d3c0*/  IMAD.WIDE R8, R3, 0x2, R8 ;  /* 0x0000000203087825 */ /* 0x000fc800078e0208 */
[----:B-1----:R-:W-:Y:S01]  /*d3d0*/  IMAD.WIDE R12, R5, 0x2, R222 ;  /* 0x00000002050c7825 */ /* 0x002fe200078e02de */
[----:B------:R0:W4:Y:S03]  /*d3e0*/  LDG.E.U16 R23, desc[UR4][R8.64] ;  /* 0x0000000408177981 */ /* 0x000126000c1e1500 */
[----:B------:R-:W-:-:S04]  /*d3f0*/  IMAD.WIDE R6, R3, 0x2, R6 ;  /* 0x0000000203067825 */ /* 0x000fc800078e0206 */
[----:B------:R-:W-:Y:S01]  /*d400*/  IMAD.WIDE R12, R3, 0x2, R12 ;  /* 0x00000002030c7825 */ /* 0x000fe200078e020c */
[----:B------:R1:W4:Y:S03]  /*d410*/  LDG.E.U16 R22, desc[UR4][R6.64] ;  /* 0x0000000406167981 */ /* 0x000326000c1e1500 */
[C---:B0-----:R-:W-:Y:S01]  /*d420*/  IMAD R8, R217.reuse, 0x7c, RZ ;  /* 0x0000007cd9087824 */ /* 0x041fe200078e02ff */
[----:B------:R0:W4:Y:S01]  /*d430*/  LDG.E.U16 R21, desc[UR4][R12.64] ;  /* 0x000000040c157981 */ /* 0x000122000c1e1500 */
[----:B-1----:R-:W-:Y:S02]  /*d440*/  IMAD R6, R217, 0x5, RZ ;  /* 0x00000005d9067824 */ /* 0x002fe400078e02ff */
[----:B0-----:R-:W-:-:S04]  /*d450*/  IMAD.WIDE R12, R8, 0x2, R220 ;  /* 0x00000002080c7825 */ /* 0x001fc800078e02dc */
[----:B------:R-:W-:-:S04]  /*d460*/  IMAD.WIDE R226, R6, 0x2, R220 ;  /* 0x0000000206e27825 */ /* 0x000fc800078e02dc */
[----:B------:R-:W-:-:S04]  /*d470*/  IMAD.WIDE R6, R6, 0x2, R222 ;  /* 0x0000000206067825 */ /* 0x000fc800078e02de */
[----:B------:R-:W-:-:S04]  /*d480*/  IMAD.WIDE R18, R3, 0x2, R18 ;  /* 0x0000000203127825 */ /* 0x000fc800078e0212 */
[C---:B------:R-:W-:Y:S02]  /*d490*/  IMAD.WIDE R12, R3.reuse, 0x2, R12 ;  /* 0x00000002030c7825 */ /* 0x040fe400078e020c */
[----:B------:R-:W4:Y:S02]  /*d4a0*/  LDG.E.U16 R18, desc[UR4][R18.64] ;  /* 0x0000000412127981 */ /* 0x000f24000c1e1500 */
[----:B------:R-:W-:-:S04]  /*d4b0*/  IMAD.WIDE R6, R3, 0x2, R6 ;  /* 0x0000000203067825 */ /* 0x000fc800078e0206 */
[C---:B------:R-:W-:Y:S01]  /*d4c0*/  IMAD R14, R217.reuse, 0x74, RZ ;  /* 0x00000074d90e7824 */ /* 0x040fe200078e02ff */
[----:B------:R0:W4:Y:S01]  /*d4d0*/  LDG.E.U16 R216, desc[UR4][R6.64] ;  /* 0x0000000406d87981 */ /* 0x000122000c1e1500 */
[----:B------:R-:W-:Y:S02]  /*d4e0*/  IMAD R5, R217, 0x65, RZ ;  /* 0x00000065d9057824 */ /* 0x000fe400078e02ff */
[C---:B------:R-:W-:Y:S01]  /*d4f0*/  IMAD.WIDE R10, R14.reuse, 0x2, R220 ;  /* 0x000000020e0a7825 */ /* 0x040fe200078e02dc */
[----:B------:R1:W4:Y:S03]  /*d500*/  LDG.E.U16 R19, desc[UR4][R12.64] ;  /* 0x000000040c137981 */ /* 0x000326000c1e1500 */
[----:B------:R-:W-:-:S04]  /*d510*/  IMAD.WIDE R14, R14, 0x2, R222 ;  /* 0x000000020e0e7825 */ /* 0x000fc800078e02de */
[----:B0-----:R-:W-:-:S04]  /*d520*/  IMAD.WIDE R6, R5, 0x2, R222 ;  /* 0x0000000205067825 */ /* 0x001fc800078e02de */
[----:B-1----:R-:W-:-:S04]  /*d530*/  IMAD.WIDE R12, R5, 0x2, R220 ;  /* 0x00000002050c7825 */ /* 0x002fc800078e02dc */
[----:B------:R-:W-:Y:S02]  /*d540*/  IMAD R5, R217, 0x75, RZ ;  /* 0x00000075d9057824 */ /* 0x000fe400078e02ff */
[----:B------:R-:W-:-:S04]  /*d550*/  IMAD.WIDE R16, R3, 0x2, R16 ;  /* 0x0000000203107825 */ /* 0x000fc800078e0210 */
[C---:B------:R-:W-:Y:S01]  /*d560*/  IMAD.WIDE R12, R3.reuse, 0x2, R12 ;  /* 0x00000002030c7825 */ /* 0x040fe200078e020c */
[----:B------:R-:W4:Y:S03]  /*d570*/  LDG.E.U16 R238, desc[UR4][R16.64] ;  /* 0x0000000410ee7981 */ /* 0x000f26000c1e1500 */
[----:B------:R-:W-:-:S04]  /*d580*/  IMAD.WIDE R14, R3, 0x2, R14 ;  /* 0x00000002030e7825 */ /* 0x000fc800078e020e */
[----:B------:R-:W-:Y:S01]  /*d590*/  IMAD.WIDE R6, R3, 0x2, R6 ;  /* 0x0000000203067825 */ /* 0x000fe200078e0206 */
[----:B------:R0:W4:Y:S03]  /*d5a0*/  LDG.E.U16 R20, desc[UR4][R14.64] ;  /* 0x000000040e147981 */ /* 0x000126000c1e1500 */
[----:B------:R-:W-:Y:S01]  /*d5b0*/  IMAD.WIDE R180, R5, 0x2, R220 ;  /* 0x0000000205b47825 */ /* 0x000fe200078e02dc */
[----:B------:R-:W4:Y:S03]  /*d5c0*/  LDG.E.U16 R16, desc[UR4][R12.64] ;  /* 0x000000040c107981 */ /* 0x000f26000c1e1500 */
[----:B------:R-:W-:Y:S02]  /*d5d0*/  IMAD R182, R217, 0x6d, RZ ;  /* 0x0000006dd9b67824 */ /* 0x000fe400078e02ff */
[----:B------:R-:W-:-:S04]  /*d5e0*/  IMAD.WIDE R8, R8, 0x2, R222 ;  /* 0x0000000208087825 */ /* 0x000fc800078e02de */
[----:B0-----:R-:W-:Y:S01]  /*d5f0*/  IMAD.WIDE R14, R182, 0x2, R220 ;  /* 0x00000002b60e7825 */ /* 0x001fe200078e02dc */
[----:B------:R0:W4:Y:S03]  /*d600*/  LDG.E.U16 R13, desc[UR4][R6.64] ;  /* 0x00000004060d7981 */ /* 0x000126000c1e1500 */
[----:B------:R-:W-:-:S04]  /*d610*/  IMAD.WIDE R180, R3, 0x2, R180 ;  /* 0x0000000203b47825 */ /* 0x000fc800078e02b4 */
[----:B------:R-:W-:-:S04]  /*d620*/  IMAD.WIDE R10, R3, 0x2, R10 ;  /* 0x00000002030a7825 */ /* 0x000fc800078e020a */
[--C-:B0-----:R-:W-:Y:S02]  /*d630*/  IMAD.WIDE R6, R5, 0x2, R222.reuse ;  /* 0x0000000205067825 */ /* 0x101fe400078e02de */
[----:B------:R0:W4:Y:S02]  /*d640*/  LDG.E.U16 R5, desc[UR4][R180.64] ;  /* 0x00000004b4057981 */ /* 0x000124000c1e1500 */
[----:B------:R-:W-:Y:S02]  /*d650*/  IMAD.WIDE R182, R182, 0x2, R222 ;  /* 0x00000002b6b67825 */ /* 0x000fe400078e02de */
[----:B------:R1:W4:Y:S02]  /*d660*/  LDG.E.U16 R10, desc[UR4][R10.64] ;  /* 0x000000040a0a7981 */ /* 0x000324000c1e1500 */
[----:B------:R-:W-:-:S04]  /*d670*/  IMAD.WIDE R8, R3, 0x2, R8 ;  /* 0x0000000203087825 */ /* 0x000fc800078e0208 */
[C---:B------:R-:W-:Y:S01]  /*d680*/  IMAD.WIDE R14, R3.reuse, 0x2, R14 ;  /* 0x00000002030e7825 */ /* 0x040fe200078e020e */
[----:B------:R2:W4:Y:S03]  /*d690*/  LDG.E.U16 R17, desc[UR4][R8.64] ;  /* 0x0000000408117981 */ /* 0x000526000c1e1500 */
[----:B------:R-:W-:Y:S02]  /*d6a0*/  IMAD.WIDE R6, R3, 0x2, R6 ;  /* 0x0000000203067825 */ /* 0x000fe400078e0206 */
[----:B------:R-:W4:Y:S02]  /*d6b0*/  LDG.E.U16 R15, desc[UR4][R14.64] ;  /* 0x000000040e0f7981 */ /* 0x000f24000c1e1500 */
[C---:B0-----:R-:W-:Y:S02]  /*d6c0*/  IMAD R180, R217.reuse, 0x6, RZ ;  /* 0x00000006d9b47824 */ /* 0x041fe400078e02ff */
[----:B-1----:R-:W-:Y:S01]  /*d6d0*/  IMAD R11, R217, 0x66, RZ ;  /* 0x00000066d90b7824 */ /* 0x002fe200078e02ff */
[----:B------:R0:W4:Y:S01]  /*d6e0*/  LDG.E.U16 R12, desc[UR4][R6.64] ;  /* 0x00000004060c7981 */ /* 0x000122000c1e1500 */
[----:B------:R-:W-:-:S04]  /*d6f0*/  IMAD.WIDE R182, R3, 0x2, R182 ;  /* 0x0000000203b67825 */ /* 0x000fc800078e02b6 */
[----:B------:R-:W-:Y:S01]  /*d700*/  IMAD R186, R217, 0x7d, RZ ;  /* 0x0000007dd9ba7824 */ /* 0x000fe200078e02ff */
[----:B------:R1:W4:Y:S01]  /*d710*/  LDG.E.U16 R14, desc[UR4][R182.64] ;  /* 0x00000004b60e7981 */ /* 0x000322000c1e1500 */
[----:B------:R-:W-:-:S04]  /*d720*/  IMAD.WIDE R184, R180, 0x2, R220 ;  /* 0x00000002b4b87825 */ /* 0x000fc800078e02dc */
[----:B------:R-:W-:Y:S02]  /*d730*/  IMAD R190, R217, 0x6e, RZ ;  /* 0x0000006ed9be7824 */ /* 0x000fe400078e02ff */
[----:B--2---:R-:W-:-:S04]  /*d740*/  IMAD.WIDE R8, R11, 0x2, R220 ;  /* 0x000000020b087825 */ /* 0x004fc800078e02dc */
[----:B0-----:R-:W-:-:S04]  /*d750*/  IMAD.WIDE R6, R11, 0x2, R222 ;  /* 0x000000020b067825 */ /* 0x001fc800078e02de */
[----:B------:R-:W-:-:S04]  /*d760*/  IMAD.WIDE R188, R186, 0x2, R220 ;  /* 0x00000002babc7825 */ /* 0x000fc800078e02dc */
[----:B------:R-:W-:-:S04]  /*d770*/  IMAD.WIDE R186, R186, 0x2, R222 ;  /* 0x00000002baba7825 */ /* 0x000fc800078e02de */
[----:B-1----:R-:W-:-:S04]  /*d780*/  IMAD.WIDE R182, R190, 0x2, R220 ;  /* 0x00000002beb67825 */ /* 0x002fc800078e02dc */
[----:B------:R-:W-:-:S04]  /*d790*/  IMAD.WIDE R180, R180, 0x2, R222 ;  /* 0x00000002b4b47825 */ /* 0x000fc800078e02de */
[----:B------:R-:W-:-:S04]  /*d7a0*/  IMAD.WIDE R184, R3, 0x2, R184 ;  /* 0x0000000203b87825 */ /* 0x000fc800078e02b8 */
[C---:B------:R-:W-:Y:S01]  /*d7b0*/  IMAD.WIDE R8, R3.reuse, 0x2, R8 ;  /* 0x0000000203087825 */ /* 0x040fe200078e0208 */
[----:B------:R0:W2:Y:S03]  /*d7c0*/  LDG.E.U16 R199, desc[UR4][R184.64] ;  /* 0x00000004b8c77981 */ /* 0x0000a6000c1e1500 */
[C---:B------:R-:W-:Y:S02]  /*d7d0*/  IMAD.WIDE R6, R3.reuse, 0x2, R6 ;  /* 0x0000000203067825 */ /* 0x040fe400078e0206 */
[----:B------:R-:W2:Y:S02]  /*d7e0*/  LDG.E.U16 R8, desc[UR4][R8.64] ;  /* 0x0000000408087981 */ /* 0x000ea4000c1e1500 */
[C---:B------:R-:W-:Y:S02]  /*d7f0*/  IMAD.WIDE R188, R3.reuse, 0x2, R188 ;  /* 0x0000000203bc7825 */ /* 0x040fe400078e02bc */
[----:B------:R-:W2:Y:S02]  /*d800*/  LDG.E.U16 R6, desc[UR4][R6.64] ;  /* 0x0000000406067981 */ /* 0x000ea4000c1e1500 */
[----:B------:R-:W-:-:S02]  /*d810*/  IMAD.WIDE R186, R3, 0x2, R186 ;  /* 0x0000000203ba7825 */ /* 0x000fc400078e02ba */
[----:B------:R1:W2:Y:S02]  /*d820*/  LDG.E.U16 R11, desc[UR4][R188.64] ;  /* 0x00000004bc0b7981 */ /* 0x0002a4000c1e1500 */
[C---:B------:R-:W-:Y:S02]  /*d830*/  IMAD.WIDE R182, R3.reuse, 0x2, R182 ;  /* 0x0000000203b67825 */ /* 0x040fe400078e02b6 */
[----:B------:R-:W2:Y:S02]  /*d840*/  LDG.E.U16 R9, desc[UR4][R186.64] ;  /* 0x00000004ba097981 */ /* 0x000ea4000c1e1500 */
[----:B------:R-:W-:Y:S02]  /*d850*/  IMAD.WIDE R180, R3, 0x2, R180 ;  /* 0x0000000203b47825 */ /* 0x000fe400078e02b4 */
[----:B------:R3:W2:Y:S02]  /*d860*/  LDG.E.U16 R7, desc[UR4][R182.64] ;  /* 0x00000004b6077981 */ /* 0x0006a4000c1e1500 */
[----:B0-----:R-:W-:-:S02]  /*d870*/  IMAD R185, R217, 0x76, RZ ;  /* 0x00000076d9b97824 */ /* 0x001fc400078e02ff */
[----:B------:R-:W-:Y:S01]  /*d880*/  IMAD R184, R217, 0x7e, RZ ;  /* 0x0000007ed9b87824 */ /* 0x000fe200078e02ff */
[----:B------:R0:W2:Y:S01]  /*d890*/  LDG.E.U16 R198, desc[UR4][R180.64] ;  /* 0x00000004b4c67981 */ /* 0x0000a2000c1e1500 */
[----:B------:R-:W-:-:S04]  /*d8a0*/  IMAD.WIDE R200, R200, 0x2, R222 ;  /* 0x00000002c8c87825 */ /* 0x000fc800078e02de */
[----:B-1----:R-:W-:-:S04]  /*d8b0*/  IMAD.WIDE R188, R185, 0x2, R220 ;  /* 0x00000002b9bc7825 */ /* 0x002fc800078e02dc */
[----:B---3--:R-:W-:-:S04]  /*d8c0*/  IMAD.WIDE R182, R185, 0x2, R222 ;  /* 0x00000002b9b67825 */ /* 0x008fc800078e02de */
[----:B------:R-:W-:-:S04]  /*d8d0*/  IMAD.WIDE R186, R184, 0x2, R220 ;  /* 0x00000002b8ba7825 */ /* 0x000fc800078e02dc */
[----:B------:R-:W-:-:S04]  /*d8e0*/  IMAD.WIDE R184, R184, 0x2, R222 ;  /* 0x00000002b8b87825 */ /* 0x000fc800078e02de */
[----:B0-----:R-:W-:-:S04]  /*d8f0*/  IMAD.WIDE R180, R190, 0x2, R222 ;  /* 0x00000002beb47825 */ /* 0x001fc800078e02de */
[----:B------:R-:W-:-:S04]  /*d900*/  IMAD.WIDE R200, R3, 0x2, R200 ;  /* 0x0000000203c87825 */ /* 0x000fc800078e02c8 */
[----:B------:R-:W-:Y:S02]  /*d910*/  IMAD.WIDE R192, R3, 0x2, R192 ;  /* 0x0000000203c07825 */ /* 0x000fe400078e02c0 */
[----:B------:R-:W3:Y:S02]  /*d920*/  LDG.E.U16 R200, desc[UR4][R200.64] ;  /* 0x00000004c8c87981 */ /* 0x000ee4000c1e1500 */
[----:B------:R-:W-:Y:S02]  /*d930*/  IMAD R212, R217, 0x5a, RZ ;  /* 0x0000005ad9d47824 */ /* 0x000fe400078e02ff */
[C---:B------:R-:W-:Y:S01]  /*d940*/  IMAD.WIDE R184, R3.reuse, 0x2, R184 ;  /* 0x0000000203b87825 */ /* 0x040fe200078e02b8 */
[----:B------:R-:W4:Y:S03]  /*d950*/  LDG.E.U16 R192, desc[UR4][R192.64] ;  /* 0x00000004c0c07981 */ /* 0x000f26000c1e1500 */
[C---:B------:R-:W-:Y:S01]  /*d960*/  IMAD.WIDE R194, R3.reuse, 0x2, R194 ;  /* 0x0000000203c27825 */ /* 0x040fe200078e02c2 */
[----:B------:R0:W3:Y:S03]  /*d970*/  LDG.E.U16 R206, desc[UR4][R184.64] ;  /* 0x00000004b8ce7981 */ /* 0x0000e6000c1e1500 */
[----:B------:R-:W-:-:S02]  /*d980*/  IMAD.WIDE R180, R3, 0x2, R180 ;  /* 0x0000000203b47825 */ /* 0x000fc400078e02b4 */
[----:B------:R-:W2:Y:S02]  /*d990*/  LDG.E.U16 R194, desc[UR4][R194.64] ;  /* 0x00000004c2c27981 */ /* 0x000ea4000c1e1500 */
[----:B------:R-:W-:Y:S02]  /*d9a0*/  IMAD.WIDE R182, R3, 0x2, R182 ;  /* 0x0000000203b67825 */ /* 0x000fe400078e02b6 */
[----:B------:R1:W3:Y:S02]  /*d9b0*/  LDG.E.U16 R193, desc[UR4][R180.64] ;  /* 0x00000004b4c17981 */ /* 0x0002e4000c1e1500 */
[----:B------:R-:W-:Y:S02]  /*d9c0*/  IMAD R190, R217, 0x7, RZ ;  /* 0x00000007d9be7824 */ /* 0x000fe400078e02ff */
[----:B------:R-:W-:Y:S01]  /*d9d0*/  IMAD.WIDE R188, R3, 0x2, R188 ;  /* 0x0000000203bc7825 */ /* 0x000fe200078e02bc */
[----:B------:R1:W3:Y:S03]  /*d9e0*/  LDG.E.U16 R201, desc[UR4][R182.64] ;  /* 0x00000004b6c97981 */ /* 0x0002e6000c1e1500 */
[C---:B------:R-:W-:Y:S01]  /*d9f0*/  IMAD.WIDE R214, R212.reuse, 0x2, R220 ;  /* 0x00000002d4d67825 */ /* 0x040fe200078e02dc */
[----:B------:R1:W3:Y:S03]  /*da00*/  LDG.E.U16 R195, desc[UR4][R188.64] ;  /* 0x00000004bcc37981 */ /* 0x0002e6000c1e1500 */
[----:B------:R-:W-:-:S04]  /*da10*/  IMAD.WIDE R212, R212, 0x2, R222 ;  /* 0x00000002d4d47825 */ /* 0x000fc800078e02de */
[----:B------:R-:W-:Y:S02]  /*da20*/  IMAD.SHL.U32 R234, R217, 0x4, RZ ;  /* 0x00000004d9ea7824 */ /* 0x000fe400078e00ff */
[----:B------:R-:W-:-:S04]  /*da30*/  IMAD.WIDE R186, R3, 0x2, R186 ;  /* 0x0000000203ba7825 */ /* 0x000fc800078e02ba */
[----:B0-----:R-:W-:Y:S01]  /*da40*/  IMAD.WIDE R184, R191, 0x2, R222 ;  /* 0x00000002bfb87825 */ /* 0x001fe200078e02de */
[----:B------:R0:W3:Y:S03]  /*da50*/  LDG.E.U16 R204, desc[UR4][R186.64] ;  /* 0x00000004bacc7981 */ /* 0x0000e6000c1e1500 */
[----:B-1----:R-:W-:-:S04]  /*da60*/  IMAD.WIDE R180, R190, 0x2, R220 ;  /* 0x00000002beb47825 */ /* 0x002fc800078e02dc */
[----:B------:R-:W-:Y:S01]  /*da70*/  IMAD.WIDE R182, R190, 0x2, R222 ;  /* 0x00000002beb67825 */ /* 0x000fe200078e02de */
[----:B------:R1:W-:Y:S03]  /*da80*/  STL [R1+0xc78], R243 ;  /* 0x000c78f301007387 */ /* 0x0003e60000100800 */
[----:B------:R-:W-:Y:S02]  /*da90*/  IMAD R189, R217, 0x5f, RZ ;  /* 0x0000005fd9bd7824 */ /* 0x000fe400078e02ff */
[----:B------:R-:W-:-:S04]  /*daa0*/  IMAD.WIDE R236, R234, 0x2, R220 ;  /* 0x00000002eaec7825 */ /* 0x000fc800078e02dc */
[C---:B------:R-:W-:Y:S01]  /*dab0*/  IMAD.WIDE R212, R3.reuse, 0x2, R212 ;  /* 0x0000000203d47825 */ /* 0x040fe200078e02d4 */
[----:B-1----:R-:W4:Y:S03]  /*dac0*/  LDL.LU R243, [R1+0x30] ;  /* 0x0000300001f37983 */ /* 0x002f260000300800 */
[----:B------:R-:W-:Y:S01]  /*dad0*/  IMAD.WIDE R234, R234, 0x2, R222 ;  /* 0x00000002eaea7825 */ /* 0x000fe200078e02de */
[----:B------:R1:W-:Y:S03]  /*dae0*/  STL [R1+0xc7c], R242 ;  /* 0x000c7cf201007387 */ /* 0x0003e60000100800 */
[C---:B------:R-:W-:Y:S01]  /*daf0*/  IMAD.WIDE R214, R3.reuse, 0x2, R214 ;  /* 0x0000000203d67825 */ /* 0x040fe200078e02d6 */
[----:B------:R-:W3:Y:S03]  /*db00*/  LDG.E.U16 R212, desc[UR4][R212.64] ;  /* 0x00000004d4d47981 */ /* 0x000ee6000c1e1500 */
[----:B0-----:R-:W-:-:S02]  /*db10*/  IMAD.WIDE R186, R3, 0x2, R184 ;  /* 0x0000000203ba7825 */ /* 0x001fc400078e02b8 */
[----:B------:R-:W3:Y:S02]  /*db20*/  LDG.E.U16 R214, desc[UR4][R214.64] ;  /* 0x00000004d6d67981 */ /* 0x000ee4000c1e1500 */
[C---:B------:R-:W-:Y:S02]  /*db30*/  IMAD.WIDE R180, R3.reuse, 0x2, R180 ;  /* 0x0000000203b47825 */ /* 0x040fe400078e02b4 */
[----:B-1----:R-:W2:Y:S02]  /*db40*/  LDL.LU R242, [R1+0x34] ;  /* 0x0000340001f27983 */ /* 0x002ea40000300800 */
[----:B------:R-:W-:-:S04]  /*db50*/  IMAD.WIDE R182, R3, 0x2, R182 ;  /* 0x0000000203b67825 */ /* 0x000fc800078e02b6 */
[----:B------:R-:W-:Y:S01]  /*db60*/  IMAD.WIDE R184, R189, 0x2, R222 ;  /* 0x00000002bdb87825 */ /* 0x000fe200078e02de */
[----:B------:R0:W-:Y:S03]  /*db70*/  STL [R1+0xc80], R241 ;  /* 0x000c80f101007387 */ /* 0x0001e60000100800 */
[----:B------:R-:W-:Y:S01]  /*db80*/  IMAD R188, R217, 0x67, RZ ;  /* 0x00000067d9bc7824 */ /* 0x000fe200078e02ff */
[----:B------:R1:W3:Y:S01]  /*db90*/  LDG.E.U16 R208, desc[UR4][R180.64] ;  /* 0x00000004b4d07981 */ /* 0x0002e2000c1e1500 */
[----:B------:R-:W-:-:S03]  /*dba0*/  IMAD.WIDE R234, R3, 0x2, R234 ;  /* 0x0000000203ea7825 */ /* 0x000fc600078e02ea */
[----:B------:R1:W3:Y:S01]  /*dbb0*/  LDG.E.U16 R213, desc[UR4][R182.64] ;  /* 0x00000004b6d57981 */ /* 0x0002e2000c1e1500 */
[----:B------:R-:W-:-:S03]  /*dbc0*/  IMAD.WIDE R184, R3, 0x2, R184 ;  /* 0x0000000203b87825 */ /* 0x000fc600078e02b8 */
[----:B0-----:R-:W4:Y:S01]  /*dbd0*/  LDL.LU R241, [R1+0x38] ;  /* 0x0000380001f17983 */ /* 0x001f220000300800 */
[----:B------:R-:W-:Y:S02]  /*dbe0*/  IMAD R190, R217, 0x7f, RZ ;  /* 0x0000007fd9be7824 */ /* 0x000fe400078e02ff */
[--C-:B-1----:R-:W-:Y:S01]  /*dbf0*/  IMAD.WIDE R180, R189, 0x2, R220.reuse ;  /* 0x00000002bdb47825 */ /* 0x102fe200078e02dc */
[----:B------:R0:W-:Y:S03]  /*dc00*/  STL [R1+0xc84], R239 ;  /* 0x000c84ef01007387 */ /* 0x0001e60000100800 */
[C---:B------:R-:W-:Y:S01]  /*dc10*/  IMAD.WIDE R182, R188.reuse, 0x2, R220 ;  /* 0x00000002bcb67825 */ /* 0x040fe200078e02dc */
[----:B------:R1:W3:Y:S03]  /*dc20*/  LDG.E.U16 R215, desc[UR4][R186.64] ;  /* 0x00000004bad77981 */ /* 0x0002e6000c1e1500 */
[----:B------:R-:W-:Y:S01]  /*dc30*/  IMAD.WIDE R188, R188, 0x2, R222 ;  /* 0x00000002bcbc7825 */ /* 0x000fe200078e02de */
[----:B------:R-:W3:Y:S04]  /*dc40*/  LDG.E.U16 R234, desc[UR4][R234.64] ;  /* 0x00000004eaea7981 */ /* 0x000ee8000c1e1500 */
[----:B0-----:R-:W2:Y:S01]  /*dc50*/  LDL.LU R239, [R1+0x3c] ;  /* 0x00003c0001ef7983 */ /* 0x001ea20000300800 */
[----:B-1----:R-:W-:-:S02]  /*dc60*/  IMAD R186, R217, 0x6f, RZ ;  /* 0x0000006fd9ba7824 */ /* 0x002fc400078e02ff */
[----:B------:R-:W-:Y:S01]  /*dc70*/  IMAD R187, R217, 0x77, RZ ;  /* 0x00000077d9bb7824 */ /* 0x000fe200078e02ff */
[----:B------:R0:W-:Y:S01]  /*dc80*/  STL [R1+0xba4], R217 ;  /* 0x000ba4d901007387 */ /* 0x0001e20000100800 */
[----:B------:R-:W-:-:S03]  /*dc90*/  IMAD.WIDE R236, R3, 0x2, R236 ;  /* 0x0000000203ec7825 */ /* 0x000fc600078e02ec */
[----:B------:R1:W3:Y:S01]  /*dca0*/  LDG.E.U16 R235, desc[UR4][R184.64] ;  /* 0x00000004b8eb7981 */ /* 0x0002e2000c1e1500 */
[----:B------:R-:W-:-:S03]  /*dcb0*/  IMAD.WIDE R226, R3, 0x2, R226 ;  /* 0x0000000203e27825 */ /* 0x000fc600078e02e2 */
[----:B------:R-:W3:Y:S01]  /*dcc0*/  LDG.E.U16 R236, desc[UR4][R236.64] ;  /* 0x00000004ecec7981 */ /* 0x000ee2000c1e1500 */
[----:B0-----:R-:W0:Y:S01]  /*dcd0*/  S2R R217, SR_TID.X ;  /* 0x0000000000d97919 */ /* 0x001e220000002100 */
[C---:B------:R-:W-:Y:S02]  /*dce0*/  IMAD.WIDE R182, R3.reuse, 0x2, R182 ;  /* 0x0000000203b67825 */ /* 0x040fe400078e02b6 */
[----:B------:R-:W3:Y:S02]  /*dcf0*/  LDG.E.U16 R226, desc[UR4][R226.64] ;  /* 0x00000004e2e27981 */ /* 0x000ee4000c1e1500 */
[----:B-1----:R-:W-:Y:S02]  /*dd00*/  IMAD.WIDE R184, R186, 0x2, R220 ;  /* 0x00000002bab87825 */ /* 0x002fe400078e02dc */
[----:B------:R1:W3:Y:S02]  /*dd10*/  LDG.E.U16 R237, desc[UR4][R182.64] ;  /* 0x00000004b6ed7981 */ /* 0x0002e4000c1e1500 */
[----:B------:R-:W-:-:S04]  /*dd20*/  IMAD.WIDE R180, R3, 0x2, R180 ;  /* 0x0000000203b47825 */ /* 0x000fc800078e02b4 */
[C---:B------:R-:W-:Y:S01]  /*dd30*/  IMAD.WIDE R188, R3.reuse, 0x2, R188 ;  /* 0x0000000203bc7825 */ /* 0x040fe200078e02bc */
[----:B------:R0:W3:Y:S04]  /*dd40*/  LDG.E.U16 R227, desc[UR4][R180.64] ;  /* 0x00000004b4e37981 */ /* 0x0000e8000c1e1500 */
[----:B------:R0:W3:Y:S01]  /*dd50*/  LDG.E.U16 R240, desc[UR4][R188.64] ;  /* 0x00000004bcf07981 */ /* 0x0000e2000c1e1500 */
[----:B-1----:R-:W-:-:S04]  /*dd60*/  IMAD.WIDE R182, R3, 0x2, R184 ;  /* 0x0000000203b67825 */ /* 0x002fc800078e02b8 */
[----:B------:R-:W-:Y:S02]  /*dd70*/  IMAD.WIDE R184, R187, 0x2, R220 ;  /* 0x00000002bbb87825 */ /* 0x000fe400078e02dc */
[----:B------:R-:W3:Y:S02]  /*dd80*/  LDG.E.U16 R182, desc[UR4][R182.64] ;  /* 0x00000004b6b67981 */ /* 0x000ee4000c1e1500 */
[----:B0-----:R-:W-:-:S04]  /*dd90*/  IMAD.WIDE R180, R186, 0x2, R222 ;  /* 0x00000002bab47825 */ /* 0x001fc800078e02de */
[----:B------:R-:W-:-:S04]  /*dda0*/  IMAD.WIDE R188, R190, 0x2, R220 ;  /* 0x00000002bebc7825 */ /* 0x000fc800078e02dc */
[----:B------:R-:W-:-:S04]  /*ddb0*/  IMAD.WIDE R186, R187, 0x2, R222 ;  /* 0x00000002bbba7825 */ /* 0x000fc800078e02de */
[----:B------:R-:W-:-:S04]  /*ddc0*/  IMAD.WIDE R190, R190, 0x2, R222 ;  /* 0x00000002bebe7825 */ /* 0x000fc800078e02de */
[----:B------:R-:W-:-:S04]  /*ddd0*/  IMAD.WIDE R180, R3, 0x2, R180 ;  /* 0x0000000203b47825 */ /* 0x000fc800078e02b4 */
[C---:B------:R-:W-:Y:S02]  /*dde0*/  IMAD.WIDE R184, R3.reuse, 0x2, R184 ;  /* 0x0000000203b87825 */ /* 0x040fe400078e02b8 */
[----:B------:R0:W3:Y:S02]  /*ddf0*/  LDG.E.U16 R180, desc[UR4][R180.64] ;  /* 0x00000004b4b47981 */ /* 0x0000e4000c1e1500 */
[C---:B------:R-:W-:Y:S02]  /*de00*/  IMAD.WIDE R186, R3.reuse, 0x2, R186 ;  /* 0x0000000203ba7825 */ /* 0x040fe400078e02ba */
[----:B------:R1:W3:Y:S02]  /*de10*/  LDG.E.U16 R184, desc[UR4][R184.64] ;  /* 0x00000004b8b87981 */ /* 0x0002e4000c1e1500 */
[C---:B------:R-:W-:Y:S02]  /*de20*/  IMAD.WIDE R188, R3.reuse, 0x2, R188 ;  /* 0x0000000203bc7825 */ /* 0x040fe400078e02bc */
[----:B------:R-:W3:Y:S02]  /*de30*/  LDG.E.U16 R186, desc[UR4][R186.64] ;  /* 0x00000004baba7981 */ /* 0x000ee4000c1e1500 */
[----:B------:R-:W-:-:S02]  /*de40*/  IMAD.WIDE R190, R3, 0x2, R190 ;  /* 0x0000000203be7825 */ /* 0x000fc400078e02be */
[----:B------:R-:W3:Y:S04]  /*de50*/  LDG.E.U16 R188, desc[UR4][R188.64] ;  /* 0x00000004bcbc7981 */ /* 0x000ee8000c1e1500 */
[----:B------:R-:W3:Y:S01]  /*de60*/  LDG.E.U16 R190, desc[UR4][R190.64] ;  /* 0x00000004bebe7981 */ /* 0x000ee2000c1e1500 */
[C---:B------:R-:W-:Y:S02]  /*de70*/  LOP3.LUT R224, R217.reuse, 0x3f, RZ, 0xc0, !PT ;  /* 0x0000003fd9e07812 */ /* 0x040fe400078ec0ff */
[----:B------:R-:W-:Y:S02]  /*de80*/  LOP3.LUT R225, R217, 0x40, RZ, 0xc0, !PT ;  /* 0x00000040d9e17812 */ /* 0x000fe400078ec0ff */
[----:B------:R-:W-:Y:S01]  /*de90*/  SHF.L.U32 R224, R224, 0x1, RZ ;  /* 0x00000001e0e07819 */ /* 0x000fe200000006ff */
[----:B------:R1:W-:Y:S03]  /*dea0*/  STL [R1+0xba8], R220 ;  /* 0x000ba8dc01007387 */ /* 0x0003e60000100800 */
[----:B0-----:R-:W-:-:S04]  /*deb0*/  LEA R181, R225, R224, 0x8 ;  /* 0x000000e0e1b57211 */ /* 0x001fc800078e40ff */
[----:B------:R-:W-:Y:S01]  /*dec0*/  IADD3 R183, R0, R181, RZ ;  /* 0x000000b500b77210 */ /* 0x000fe20007ffe0ff */
[----:B------:R-:W-:Y:S06]  /*ded0*/  BAR.SYNC.DEFER_BLOCKING 0x0 ;  /* 0x0000000000007b1d */ /* 0x000fec0000010000 */
[----:B-1----:R-:W3:Y:S04]  /*dee0*/  LDL.LU R220, [R1+0x40] ;  /* 0x0000400001dc7983 */ /* 0x002ee80000300800 */
[----:B------:R0:W-:Y:S04]  /*def0*/  STL [R1+0xb74], R221 ;  /* 0x000b74dd01007387 */ /* 0x0001e80000100800 */
[----:B0-----:R-:W3:Y:S04]  /*df00*/  LDL.LU R221, [R1+0x44] ;  /* 0x0000440001dd7983 */ /* 0x001ee80000300800 */
[----:B------:R0:W-:Y:S04]  /*df10*/  STL [R1+0xbb0], R222 ;  /* 0x000bb0de01007387 */ /* 0x0001e80000100800 */
[----:B------:R-:W-:Y:S04]  /*df20*/  STS.U16 [R183], R219 ;  /* 0x000000dbb7007388 */ /* 0x000fe80000000400 */
[----:B0-----:R-:W3:Y:S04]  /*df30*/  LDL.LU R222, [R1+0x48] ;  /* 0x0000480001de7983 */ /* 0x001ee80000300800 */
[----:B------:R0:W-:Y:S04]  /*df40*/  STL [R1+0xbac], R223 ;  /* 0x000bacdf01007387 */ /* 0x0001e80000100800 */
[----:B0-----:R-:W3:Y:S04]  /*df50*/  LDL.LU R223, [R1+0x4c] ;  /* 0x00004c0001df7983 */ /* 0x001ee80000300800 */
[----:B------:R0:W-:Y:S04]  /*df60*/  STL [R1+0xbb4], R3 ;  /* 0x000bb40301007387 */ /* 0x0001e80000100800 */
[----:B0-----:R-:W3:Y:S04]  /*df70*/  LDL.LU R3, [R1+0x50] ;  /* 0x0000500001037983 */ /* 0x001ee80000300800 */
[----:B------:R-:W4:Y:S04]  /*df80*/  LDL.LU R219, [R1+0xc94] ;  /* 0x000c940001db7983 */ /* 0x000f280000300800 */
[----:B----4-:R0:W-:Y:S04]  /*df90*/  STS.U16 [R183+0x8000], R219 ;  /* 0x008000dbb7007388 */ /* 0x0101e80000000400 */
[----:B0-----:R-:W4:Y:S04]  /*dfa0*/  LDL.LU R219, [R1+0xc90] ;  /* 0x000c900001db7983 */ /* 0x001f280000300800 */
[----:B----4-:R0:W-:Y:S04]  /*dfb0*/  STS.U16 [R183+0x400], R219 ;  /* 0x000400dbb7007388 */ /* 0x0101e80000000400 */
[----:B0-----:R-:W4:Y:S04]  /*dfc0*/  LDL.LU R219, [R1+0xc8c] ;  /* 0x000c8c0001db7983 */ /* 0x001f280000300800 */
[----:B--2---:R-:W-:Y:S04]  /*dfd0*/  STS.U16 [R183+0x9000], R239 ;  /* 0x009000efb7007388 */ /* 0x004fe80000000400 */
[----:B------:R-:W-:Y:S04]  /*dfe0*/  STS.U16 [R183+0x1400], R241 ;  /* 0x001400f1b7007388 */ /* 0x000fe80000000400 */
[----:B------:R-:W-:Y:S04]  /*dff0*/  STS.U16 [R183+0x9400], R242 ;  /* 0x009400f2b7007388 */ /* 0x000fe80000000400 */
[----:B------:R-:W-:Y:S04]  /*e000*/  STS.U16 [R183+0x1800], R243 ;  /* 0x001800f3b7007388 */ /* 0x000fe80000000400 */
[----:B------:R-:W-:Y:S04]  /*e010*/  STS.U16 [R183+0x9c00], R250 ;  /* 0x009c00fab7007388 */ /* 0x000fe80000000400 */
[----:B------:R-:W-:Y:S04]  /*e020*/  STS.U16 [R183+0x2000], R251 ;  /* 0x002000fbb7007388 */ /* 0x000fe80000000400 */
[----:B---3--:R-:W-:Y:S04]  /*e030*/  STS.U16 [R183+0x800], R3 ;  /* 0x00080003b7007388 */ /* 0x008fe80000000400 */
[----:B------:R-:W-:Y:S04]  /*e040*/  STS.U16 [R183+0x8800], R223 ;  /* 0x008800dfb7007388 */ /* 0x000fe80000000400 */
[----:B------:R-:W-:Y:S04]  /*e050*/  STS.U16 [R183+0xc00], R222 ;  /* 0x000c00deb7007388 */ /* 0x000fe80000000400 */
[----:B------:R-:W-:Y:S04]  /*e060*/  STS.U16 [R183+0x8c00], R221 ;  /* 0x008c00ddb7007388 */ /* 0x000fe80000000400 */
[----:B------:R-:W-:Y:S04]  /*e070*/  STS.U16 [R183+0x1000], R220 ;  /* 0x001000dcb7007388 */ /* 0x000fe80000000400 */
[----:B------:R-:W-:Y:S04]  /*e080*/  STS.U16 [R183+0x9800], R248 ;  /* 0x009800f8b7007388 */ /* 0x000fe80000000400 */
[----:B------:R-:W-:Y:S04]  /*e090*/  STS.U16 [R183+0x1c00], R249 ;  /* 0x001c00f9b7007388 */ /* 0x000fe80000000400 */
[----:B----4-:R0:W-:Y:S04]  /*e0a0*/  STS.U16 [R183+0x8400], R219 ;  /* 0x008400dbb7007388 */ /* 0x0101e80000000400 */
[----:B0-----:R-:W2:Y:S04]  /*e0b0*/  LDL.LU R219, [R1+0xc88] ;  /* 0x000c880001db7983 */ /* 0x001ea80000300800 */
[----:B------:R-:W3:Y:S04]  /*e0c0*/  LDL.LU R239, [R1+0xe0] ;  /* 0x0000e00001ef7983 */ /* 0x000ee80000300800 */
[----:B------:R-:W4:Y:S04]  /*e0d0*/  LDL.LU R241, [R1+0xdc] ;  /* 0x0000dc0001f17983 */ /* 0x000f280000300800 */
        /* <DEDUP_REMOVED lines=10> */
[----:B------:R-:W4:Y:S01]  /*e180*/  LDL.LU R249, [R1+0xa4] ;  /* 0x0000a40001f97983 */ /* 0x000f220000300800 */
[----:B------:R-:W-:-:S03]  /*e190*/  LOP3.LUT R185, R181, 0x10, RZ, 0x3c, !PT ;  /* 0x00000010b5b97812 */ /* 0x000fc600078e3cff */
[----:B------:R0:W-:Y:S04]  /*e1a0*/  STS.U16 [R183+0xa000], R2 ;  /* 0x00a00002b7007388 */ /* 0x0001e80000000400 */
[----:B------:R1:W-:Y:S01]  /*e1b0*/  STS.U16 [R183+0x2400], R4 ;  /* 0x00240004b7007388 */ /* 0x0003e20000000400 */
[----:B------:R-:W-:-:S03]  /*e1c0*/  IADD3 R185, R0, R185, RZ ;  /* 0x000000b900b97210 */ /* 0x000fc60007ffe0ff */
[----:B------:R-:W-:Y:S04]  /*e1d0*/  STS.U16 [R183+0x2800], R218 ;  /* 0x002800dab7007388 */ /* 0x000fe80000000400 */
[----:B0-----:R-:W4:Y:S04]  /*e1e0*/  LDL.LU R2, [R1+0xa0] ;  /* 0x0000a00001027983 */ /* 0x001f280000300800 */
[----:B-1----:R-:W4:Y:S04]  /*e1f0*/  LDL.LU R4, [R1+0x9c] ;  /* 0x00009c0001047983 */ /* 0x002f280000300800 */
        /* <DEDUP_REMOVED lines=11> */
[----:B--2---:R0:W-:Y:S04]  /*e2b0*/  STS.U16 [R183+0xa400], R219 ;  /* 0x00a400dbb7007388 */ /* 0x0041e80000000400 */
[----:B0-----:R-:W2:Y:S04]  /*e2c0*/  LDL.LU R219, [R1+0x84] ;  /* 0x0000840001db7983 */ /* 0x001ea80000300800 */
[----:B------:R-:W2:Y:S04]  /*e2d0*/  LDL.LU R218, [R1+0x80] ;  /* 0x0000800001da7983 */ /* 0x000ea80000300800 */
[----:B------:R-:W2:Y:S04]  /*e2e0*/  LDL.LU R252, [R1+0xc0] ;  /* 0x0000c00001fc7983 */ /* 0x000ea80000300800 */
[----:B------:R-:W2:Y:S04]  /*e2f0*/  LDL.LU R231, [R1+0xc4] ;  /* 0x0000c40001e77983 */ /* 0x000ea80000300800 */
[----:B------:R-:W2:Y:S04]  /*e300*/  LDL.LU R230, [R1+0xc8] ;  /* 0x0000c80001e67983 */ /* 0x000ea80000300800 */
[----:B---3--:R0:W-:Y:S04]  /*e310*/  STS.U16 [R185+0x80], R239 ;  /* 0x000080efb9007388 */ /* 0x0081e80000000400 */
[----:B----4-:R1:W-:Y:S04]  /*e320*/  STS.U16 [R185+0x8080], R241 ;  /* 0x008080f1b9007388 */ /* 0x0103e80000000400 */
[----:B------:R3:W-:Y:S04]  /*e330*/  STS.U16 [R185+0x480], R242 ;  /* 0x000480f2b9007388 */ /* 0x0007e80000000400 */
[----:B0-----:R-:W4:Y:S04]  /*e340*/  LDL.LU R239, [R1+0xc84] ;  /* 0x000c840001ef7983 */ /* 0x001f280000300800 */
[----:B-1----:R-:W4:Y:S04]  /*e350*/  LDL.LU R241, [R1+0xc80] ;  /* 0x000c800001f17983 */ /* 0x002f280000300800 */
[----:B---3--:R-:W3:Y:S04]  /*e360*/  LDL.LU R242, [R1+0xc7c] ;  /* 0x000c7c0001f27983 */ /* 0x008ee80000300800 */
[----:B------:R0:W-:Y:S04]  /*e370*/  STS.U16 [R185+0x8480], R243 ;  /* 0x008480f3b9007388 */ /* 0x0001e80000000400 */
[----:B------:R1:W-:Y:S04]  /*e380*/  STS.U16 [R185+0x880], R250 ;  /* 0x000880fab9007388 */ /* 0x0003e80000000400 */
[----:B------:R1:W-:Y:S04]  /*e390*/  STS.U16 [R185+0x8880], R251 ;  /* 0x008880fbb9007388 */ /* 0x0003e80000000400 */
[----:B0-----:R-:W4:Y:S04]  /*e3a0*/  LDL.LU R243, [R1+0xc78] ;  /* 0x000c780001f37983 */ /* 0x001f280000300800 */
[----:B-1----:R-:W3:Y:S04]  /*e3b0*/  LDL.LU R250, [R1+0xc74] ;  /* 0x000c740001fa7983 */ /* 0x002ee80000300800 */
[----:B------:R-:W4:Y:S04]  /*e3c0*/  LDL.LU R251, [R1+0xc70] ;  /* 0x000c700001fb7983 */ /* 0x000f280000300800 */
[----:B------:R0:W-:Y:S04]  /*e3d0*/  STS.U16 [R185+0x1c80], R248 ;  /* 0x001c80f8b9007388 */ /* 0x0001e80000000400 */
[----:B------:R1:W-:Y:S04]  /*e3e0*/  STS.U16 [R185+0x9c80], R249 ;  /* 0x009c80f9b9007388 */ /* 0x0003e80000000400 */
[----:B0-----:R-:W3:Y:S04]  /*e3f0*/  LDL.LU R248, [R1+0x160] ;  /* 0x0001600001f87983 */ /* 0x001ee80000300800 */
[----:B-1----:R-:W3:Y:S04]  /*e400*/  LDL.LU R249, [R1+0x15c] ;  /* 0x00015c0001f97983 */ /* 0x002ee80000300800 */
[----:B------:R0:W-:Y:S04]  /*e410*/  STS.U16 [R185+0x2080], R2 ;  /* 0x00208002b9007388 */ /* 0x0001e80000000400 */
[----:B------:R1:W-:Y:S04]  /*e420*/  STS.U16 [R185+0xa080], R4 ;  /* 0x00a08004b9007388 */ /* 0x0003e80000000400 */
[----:B0-----:R-:W3:Y:S04]  /*e430*/  LDL.LU R2, [R1+0x158] ;  /* 0x0001580001027983 */ /* 0x001ee80000300800 */
[----:B-1----:R-:W3:Y:S04]  /*e440*/  LDL.LU R4, [R1+0x154] ;  /* 0x0001540001047983 */ /* 0x002ee80000300800 */
[----:B------:R-:W-:Y:S04]  /*e450*/  STS.U16 [R185+0x9080], R3 ;  /* 0x00908003b9007388 */ /* 0x000fe80000000400 */
[----:B------:R-:W-:Y:S04]  /*e460*/  STS.U16 [R185+0x1480], R223 ;  /* 0x001480dfb9007388 */ /* 0x000fe80000000400 */
[----:B------:R-:W-:Y:S04]  /*e470*/  STS.U16 [R185+0x9480], R222 ;  /* 0x009480deb9007388 */ /* 0x000fe80000000400 */
[----:B------:R-:W-:Y:S04]  /*e480*/  STS.U16 [R185+0x1880], R221 ;  /* 0x001880ddb9007388 */ /* 0x000fe80000000400 */
[----:B------:R-:W-:Y:S01]  /*e490*/  STS.U16 [R185+0x9880], R220 ;  /* 0x009880dcb9007388 */ /* 0x000fe20000000400 */
[----:B------:R-:W-:-:S03]  /*e4a0*/  LOP3.LUT R170, R181, 0x20, RZ, 0x3c, !PT ;  /* 0x00000020b5aa7812 */ /* 0x000fc600078e3cff */
[----:B------:R-:W-:Y:S04]  /*e4b0*/  STS.U16 [R185+0x2c80], R229 ;  /* 0x002c80e5b9007388 */ /* 0x000fe80000000400 */
[----:B------:R-:W-:Y:S01]  /*e4c0*/  STS.U16 [R185+0xac80], R228 ;  /* 0x00ac80e4b9007388 */ /* 0x000fe20000000400 */
[----:B------:R-:W-:-:S03]  /*e4d0*/  IADD3 R170, R0, R170, RZ ;  /* 0x000000aa00aa7210 */ /* 0x000fc60007ffe0ff */
        /* <DEDUP_REMOVED lines=11> */
[----:B------:R0:W-:Y:S04]  /*e590*/  STS.U16 [R185+0xc80], R230 ;  /* 0x000c80e6b9007388 */ /* 0x0001e80000000400 */
[----:B0-----:R-:W2:Y:S04]  /*e5a0*/  LDL.LU R230, [R1+0x140] ;  /* 0x0001400001e67983 */ /* 0x001ea80000300800 */
[----:B------:R-:W2:Y:S04]  /*e5b0*/  LDL.LU R231, [R1+0x13c] ;  /* 0x00013c0001e77983 */ /* 0x000ea80000300800 */
[----:B------:R-:W2:Y:S04]  /*e5c0*/  LDL.LU R252, [R1+0x138] ;  /* 0x0001380001fc7983 */ /* 0x000ea80000300800 */
[----:B------:R-:W2:Y:S04]  /*e5d0*/  LDL.LU R3, [R1+0x134] ;  /* 0x0001340001037983 */ /* 0x000ea80000300800 */
[----:B------:R-:W2:Y:S04]  /*e5e0*/  LDL.LU R223, [R1+0x12c] ;  /* 0x00012c0001df7983 */ /* 0x000ea80000300800 */
[----:B------:R-:W2:Y:S04]  /*e5f0*/  LDL.LU R222, [R1+0x128] ;  /* 0x0001280001de7983 */ /* 0x000ea80000300800 */
[----:B------:R-:W2:Y:S04]  /*e600*/  LDL.LU R221, [R1+0xfc] ;  /* 0x0000fc0001dd7983 */ /* 0x000ea80000300800 */
[----:B------:R-:W2:Y:S04]  /*e610*/  LDL.LU R220, [R1+0xf8] ;  /* 0x0000f80001dc7983 */ /* 0x000ea80000300800 */
[----:B------:R0:W-:Y:S04]  /*e620*/  STS.U16 [R185+0xa480], R218 ;  /* 0x00a480dab9007388 */ /* 0x0001e80000000400 */
[----:B------:R-:W2:Y:S04]  /*e630*/  LDL.LU R219, [R1+0x7c] ;  /* 0x00007c0001db7983 */ /* 0x000ea80000300800 */
[----:B----4-:R1:W-:Y:S04]  /*e640*/  STS.U16 [R185+0x2880], R251 ;  /* 0x002880fbb9007388 */ /* 0x0103e80000000400 */
[----:B0-----:R-:W4:Y:S04]  /*e650*/  LDL.LU R218, [R1+0x78] ;  /* 0x0000780001da7983 */ /* 0x001f280000300800 */
[----:B---3--:R0:W-:Y:S04]  /*e660*/  STS.U16 [R185+0xa880], R250 ;  /* 0x00a880fab9007388 */ /* 0x0081e80000000400 */
[----:B-1----:R-:W3:Y:S04]  /*e670*/  LDL.LU R251, [R1+0x144] ;  /* 0x0001440001fb7983 */ /* 0x002ee80000300800 */
[----:B0-----:R-:W3:Y:S04]  /*e680*/  LDL.LU R250, [R1+0x148] ;  /* 0x0001480001fa7983 */ /* 0x001ee80000300800 */
[----:B------:R-:W3:Y:S04]  /*e690*/  LDL.LU R229, [R1+0x14c] ;  /* 0x00014c0001e57983 */ /* 0x000ee80000300800 */
[----:B------:R-:W3:Y:S04]  /*e6a0*/  LDL.LU R228, [R1+0x150] ;  /* 0x0001500001e47983 */ /* 0x000ee80000300800 */
[----:B------:R0:W-:Y:S04]  /*e6b0*/  STS.U16 [R170+0x100], R244 ;  /* 0x000100f4aa007388 */ /* 0x0001e80000000400 */
[----:B------:R1:W-:Y:S04]  /*e6c0*/  STS.U16 [R170+0x8100], R245 ;  /* 0x008100f5aa007388 */ /* 0x0003e80000000400 */
[----:B------:R1:W-:Y:S04]  /*e6d0*/  STS.U16 [R170+0x500], R248 ;  /* 0x000500f8aa007388 */ /* 0x0003e80000000400 */
[----:B0-----:R-:W3:Y:S04]  /*e6e0*/  LDL.LU R244, [R1+0xc6c] ;  /* 0x000c6c0001f47983 */ /* 0x001ee80000300800 */
[----:B-1----:R-:W3:Y:S04]  /*e6f0*/  LDL.LU R245, [R1+0xc68] ;  /* 0x000c680001f57983 */ /* 0x002ee80000300800 */
[----:B------:R-:W3:Y:S04]  /*e700*/  LDL.LU R248, [R1+0xc64] ;  /* 0x000c640001f87983 */ /* 0x000ee80000300800 */
[----:B------:R0:W-:Y:S04]  /*e710*/  STS.U16 [R170+0x8500], R249 ;  /* 0x008500f9aa007388 */ /* 0x0001e80000000400 */
[----:B0-----:R-:W3:Y:S04]  /*e720*/  LDL.LU R249, [R1+0xc60] ;  /* 0x000c600001f97983 */ /* 0x001ee80000300800 */
[----:B------:R0:W-:Y:S04]  /*e730*/  STS.U16 [R170+0x900], R2 ;  /* 0x00090002aa007388 */ /* 0x0001e80000000400 */
[----:B------:R1:W-:Y:S04]  /*e740*/  STS.U16 [R170+0x8900], R4 ;  /* 0x00890004aa007388 */ /* 0x0003e80000000400 */
[----:B0-----:R-:W3:Y:S04]  /*e750*/  LDL.LU R2, [R1+0xc5c] ;  /* 0x000c5c0001027983 */ /* 0x001ee80000300800 */
[----:B-1----:R-:W3:Y:S01]  /*e760*/  LDL.LU R4, [R1+0xc58] ;  /* 0x000c580001047983 */ /* 0x002ee20000300800 */
[----:B------:R-:W-:-:S05]  /*e770*/  LOP3.LUT R162, R181, 0x30, RZ, 0x3c, !PT ;  /* 0x00000030b5a27812 */ /* 0x000fca00078e3cff */
[----:B------:R-:W-:Y:S01]  /*e780*/  IMAD.IADD R162, R0, 0x1, R162 ;  /* 0x0000000100a27824 */ /* 0x000fe200078e02a2 */
        /* <DEDUP_REMOVED lines=16> */
[----:B------:R-:W-:Y:S04]  /*e890*/  STS.U16 [R170+0x2100], R221 ;  /* 0x002100ddaa007388 */ /* 0x000fe80000000400 */
[----:B------:R0:W-:Y:S04]  /*e8a0*/  STS.U16 [R170+0x2500], R219 ;  /* 0x002500dbaa007388 */ /* 0x0001e80000000400 */
[----:B----4-:R1:W-:Y:S04]  /*e8b0*/  STS.U16 [R170+0xa500], R218 ;  /* 0x00a500daaa007388 */ /* 0x0103e80000000400 */
[----:B0-----:R-:W2:Y:S04]  /*e8c0*/  LDL.LU R219, [R1+0x1dc] ;  /* 0x0001dc0001db7983 */ /* 0x001ea80000300800 */
[----:B-1----:R-:W4:Y:S04]  /*e8d0*/  LDL.LU R218, [R1+0x1d8] ;  /* 0x0001d80001da7983 */ /* 0x002f280000300800 */
[----:B---3--:R-:W-:Y:S04]  /*e8e0*/  STS.U16 [R170+0x1100], R250 ;  /* 0x001100faaa007388 */ /* 0x008fe80000000400 */
[----:B------:R-:W-:Y:S04]  /*e8f0*/  STS.U16 [R170+0x8d00], R229 ;  /* 0x008d00e5aa007388 */ /* 0x000fe80000000400 */
[----:B------:R0:W-:Y:S04]  /*e900*/  STS.U16 [R170+0xd00], R228 ;  /* 0x000d00e4aa007388 */ /* 0x0001e80000000400 */
[----:B------:R1:W-:Y:S04]  /*e910*/  STS.U16 [R170+0x9100], R251 ;  /* 0x009100fbaa007388 */ /* 0x0003e80000000400 */
[----:B0-----:R-:W3:Y:S04]  /*e920*/  LDL.LU R228, [R1+0x1c4] ;  /* 0x0001c40001e47983 */ /* 0x001ee80000300800 */
[----:B------:R-:W3:Y:S04]  /*e930*/  LDL.LU R229, [R1+0x1c0] ;  /* 0x0001c00001e57983 */ /* 0x000ee80000300800 */
[----:B------:R-:W3:Y:S04]  /*e940*/  LDL.LU R250, [R1+0x1ac] ;  /* 0x0001ac0001fa7983 */ /* 0x000ee80000300800 */
[----:B-1----:R-:W3:Y:S04]  /*e950*/  LDL.LU R251, [R1+0x1a8] ;  /* 0x0001a80001fb7983 */ /* 0x002ee80000300800 */
[----:B------:R-:W3:Y:S04]  /*e960*/  LDL.LU R230, [R1+0x184] ;  /* 0x0001840001e67983 */ /* 0x000ee80000300800 */
[----:B------:R-:W3:Y:S04]  /*e970*/  LDL.LU R231, [R1+0x180] ;  /* 0x0001800001e77983 */ /* 0x000ee80000300800 */
[----:B------:R-:W3:Y:S04]  /*e980*/  LDL.LU R252, [R1+0x124] ;  /* 0x0001240001fc7983 */ /* 0x000ee80000300800 */
[----:B------:R-:W3:Y:S04]  /*e990*/  LDL.LU R3, [R1+0x120] ;  /* 0x0001200001037983 */ /* 0x000ee80000300800 */
[----:B------:R-:W3:Y:S04]  /*e9a0*/  LDL.LU R223, [R1+0xf4] ;  /* 0x0000f40001df7983 */ /* 0x000ee80000300800 */
[----:B------:R-:W3:Y:S04]  /*e9b0*/  LDL.LU R222, [R1+0xf0] ;  /* 0x0000f00001de7983 */ /* 0x000ee80000300800 */
[----:B------:R0:W-:Y:S04]  /*e9c0*/  STS.U16 [R170+0xa100], R220 ;  /* 0x00a100dcaa007388 */ /* 0x0001e80000000400 */
[----:B------:R-:W3:Y:S04]  /*e9d0*/  LDL.LU R221, [R1+0x74] ;  /* 0x0000740001dd7983 */ /* 0x000ee80000300800 */
[----:B------:R1:W-:Y:S04]  /*e9e0*/  STS.U16 [R170+0x2900], R249 ;  /* 0x002900f9aa007388 */ /* 0x0003e80000000400 */
[----:B0-----:R-:W3:Y:S04]  /*e9f0*/  LDL.LU R220, [R1+0x70] ;  /* 0x0000700001dc7983 */ /* 0x001ee80000300800 */
[----:B------:R0:W-:Y:S04]  /*ea00*/  STS.U16 [R170+0xa900], R248 ;  /* 0x00a900f8aa007388 */ /* 0x0001e80000000400 */
[----:B-1----:R-:W3:Y:S04]  /*ea10*/  LDL.LU R249, [R1+0x1c8] ;  /* 0x0001c80001f97983 */ /* 0x002ee80000300800 */
[----:B------:R1:W-:Y:S04]  /*ea20*/  STS.U16 [R162+0x180], R247 ;  /* 0x000180f7a2007388 */ /* 0x0003e80000000400 */
[----:B0-----:R-:W3:Y:S04]  /*ea30*/  LDL.LU R248, [R1+0x1cc] ;  /* 0x0001cc0001f87983 */ /* 0x001ee80000300800 */
[----:B------:R0:W-:Y:S04]  /*ea40*/  STS.U16 [R162+0x8180], R246 ;  /* 0x008180f6a2007388 */ /* 0x0001e80000000400 */
[----:B-1----:R-:W3:Y:S04]  /*ea50*/  LDL.LU R247, [R1+0x1d0] ;  /* 0x0001d00001f77983 */ /* 0x002ee80000300800 */
[----:B0-----:R-:W3:Y:S04]  /*ea60*/  LDL.LU R246, [R1+0x1d4] ;  /* 0x0001d40001f67983 */ /* 0x001ee80000300800 */
[----:B------:R-:W-:Y:S04]  /*ea70*/  STS.U16 [R162+0x2980], R245 ;  /* 0x002980f5a2007388 */ /* 0x000fe80000000400 */
[----:B------:R-:W-:Y:S04]  /*ea80*/  STS.U16 [R162+0xa980], R244 ;  /* 0x00a980f4a2007388 */ /* 0x000fe80000000400 */
[----:B--2---:R0:W-:Y:S04]  /*ea90*/  STS.U16 [R162+0x580], R219 ;  /* 0x000580dba2007388 */ /* 0x0041e80000000400 */
[----:B----4-:R1:W-:Y:S04]  /*eaa0*/  STS.U16 [R162+0x8580], R218 ;  /* 0x008580daa2007388 */ /* 0x0103e80000000400 */
[----:B0-----:R-:W2:Y:S04]  /*eab0*/  LDL.LU R219, [R1+0xc54] ;  /* 0x000c540001db7983 */ /* 0x001ea80000300800 */
[----:B-1----:R-:W4:Y:S04]  /*eac0*/  LDL.LU R218, [R1+0xc50] ;  /* 0x000c500001da7983 */ /* 0x002f280000300800 */
[----:B---3--:R-:W-:Y:S04]  /*ead0*/  STS.U16 [R162+0x1180], R228 ;  /* 0x001180e4a2007388 */ /* 0x008fe80000000400 */
        /* <DEDUP_REMOVED lines=14> */
[----:B0-----:R-:W3:Y:S04]  /*ebc0*/  LDL.LU R246, [R1+0x22c] ;  /* 0x00022c0001f67983 */ /* 0x001ee80000300800 */
[----:B------:R-:W2:Y:S04]  /*ebd0*/  LDL.LU R247, [R1+0x228] ;  /* 0x0002280001f77983 */ /* 0x000ea80000300800 */
        /* <DEDUP_REMOVED lines=12> */
[----:B------:R0:W-:Y:S04]  /*eca0*/  STS.U16 [R162+0xa580], R220 ;  /* 0x00a580dca2007388 */ /* 0x0001e80000000400 */
[----:B------:R-:W4:Y:S04]  /*ecb0*/  LDL.LU R221, [R1+0x6c] ;  /* 0x00006c0001dd7983 */ /* 0x000f280000300800 */
[----:B0-----:R-:W4:Y:S04]  /*ecc0*/  LDL.LU R220, [R1+0x68] ;  /* 0x0000680001dc7983 */ /* 0x001f280000300800 */
[----:B------:R-:W4:Y:S04]  /*ecd0*/  LDL.LU R245, [R1+0x248] ;  /* 0x0002480001f57983 */ /* 0x000f280000300800 */
[----:B------:R-:W4:Y:S01]  /*ece0*/  LDL.LU R244, [R1+0x24c] ;  /* 0x00024c0001f47983 */ /* 0x000f220000300800 */
[----:B------:R-:W-:-:S04]  /*ecf0*/  LOP3.LUT R154, R181, 0x40, RZ, 0x3c, !PT ;  /* 0x00000040b59a7812 */ /* 0x000fc800078e3cff */
        /* <DEDUP_REMOVED lines=11> */
[----:B---3--:R-:W-:Y:S04]  /*edb0*/  STS.U16 [R154+0xa00], R246 ;  /* 0x000a00f69a007388 */ /* 0x008fe80000000400 */
[----:B--2---:R-:W-:Y:S04]  /*edc0*/  STS.U16 [R154+0x8a00], R247 ;  /* 0x008a00f79a007388 */ /* 0x004fe80000000400 */
        /* <DEDUP_REMOVED lines=13> */
[----:B0-----:R-:W2:Y:S04]  /*eea0*/  LDL.LU R244, [R1+0x244] ;  /* 0x0002440001f47983 */ /* 0x001ea80000300800 */
[----:B------:R-:W3:Y:S04]  /*eeb0*/  LDL.LU R245, [R1+0x240] ;  /* 0x0002400001f57983 */ /* 0x000ee80000300800 */
[----:B------:R-:W4:Y:S04]  /*eec0*/  LDL.LU R246, [R1+0x224] ;  /* 0x0002240001f67983 */ /* 0x000f280000300800 */
[----:B------:R-:W2:Y:S04]  /*eed0*/  LDL.LU R247, [R1+0x220] ;  /* 0x0002200001f77983 */ /* 0x000ea80000300800 */
[----:B------:R-:W3:Y:S04]  /*eee0*/  LDL.LU R248, [R1+0x204] ;  /* 0x0002040001f87983 */ /* 0x000ee80000300800 */
        /* <DEDUP_REMOVED lines=15> */
[----:B0-----:R-:W3:Y:S01]  /*efe0*/  LDL.LU R220, [R1+0x10] ;  /* 0x0000100001dc7983 */ /* 0x001ee20000300800 */
        /* <DEDUP_REMOVED lines=16> */
[----:B----4-:R0:W-:Y:S04]  /*f0f0*/  STS.U16 [R18+0xa80], R246 ;  /* 0x000a80f612007388 */ /* 0x0101e80000000400 */
[----:B--2---:R1:W-:Y:S04]  /*f100*/  STS.U16 [R18+0x8a80], R247 ;  /* 0x008a80f712007388 */ /* 0x0043e80000000400 */
[----:B---3--:R2:W-:Y:S04]  /*f110*/  STS.U16 [R18+0xe80], R248 ;  /* 0x000e80f812007388 */ /* 0x0085e80000000400 */
[----:B0-----:R-:W3:Y:S04]  /*f120*/  LDL.LU R246, [R1+0x23c] ;  /* 0x00023c0001f67983 */ /* 0x001ee80000300800 */
[----:B-1----:R-:W4:Y:S04]  /*f130*/  LDL.LU R247, [R1+0x238] ;  /* 0x0002380001f77983 */ /* 0x002f280000300800 */
[----:B------:R0:W-:Y:S04]  /*f140*/  STS.U16 [R18+0x8e80], R249 ;  /* 0x008e80f912007388 */ /* 0x0001e80000000400 */
[----:B--2---:R-:W2:Y:S04]  /*f150*/  LDL.LU R248, [R1+0x21c] ;  /* 0x00021c0001f87983 */ /* 0x004ea80000300800 */
[----:B------:R1:W-:Y:S04]  /*f160*/  STS.U16 [R18+0x1280], R228 ;  /* 0x001280e412007388 */ /* 0x0003e80000000400 */
[----:B0-----:R-:W2:Y:S04]  /*f170*/  LDL.LU R249, [R1+0x218] ;  /* 0x0002180001f97983 */ /* 0x001ea80000300800 */
[----:B------:R0:W-:Y:S04]  /*f180*/  STS.U16 [R18+0x9280], R229 ;  /* 0x009280e512007388 */ /* 0x0001e80000000400 */
[----:B-1----:R-:W2:Y:S04]  /*f190*/  LDL.LU R228, [R1+0x1fc] ;  /* 0x0001fc0001e47983 */ /* 0x002ea80000300800 */
[----:B0-----:R-:W2:Y:S04]  /*f1a0*/  LDL.LU R229, [R1+0x1f8] ;  /* 0x0001f80001e57983 */ /* 0x001ea80000300800 */
[----:B------:R0:W-:Y:S04]  /*f1b0*/  STS.U16 [R18+0x1680], R250 ;  /* 0x001680fa12007388 */ /* 0x0001e80000000400 */
[----:B------:R1:W-:Y:S04]  /*f1c0*/  STS.U16 [R18+0x9680], R251 ;  /* 0x009680fb12007388 */ /* 0x0003e80000000400 */
[----:B------:R1:W-:Y:S04]  /*f1d0*/  STS.U16 [R18+0x1a80], R230 ;  /* 0x001a80e612007388 */ /* 0x0003e80000000400 */
[----:B0-----:R-:W2:Y:S04]  /*f1e0*/  LDL.LU R250, [R1+0x1bc] ;  /* 0x0001bc0001fa7983 */ /* 0x001ea80000300800 */
[----:B-1----:R-:W2:Y:S04]  /*f1f0*/  LDL.LU R251, [R1+0x1b8] ;  /* 0x0001b80001fb7983 */ /* 0x002ea80000300800 */
[----:B------:R0:W-:Y:S04]  /*f200*/  STS.U16 [R18+0x9a80], R231 ;  /* 0x009a80e712007388 */ /* 0x0001e80000000400 */
[----:B------:R-:W2:Y:S04]  /*f210*/  LDL.LU R230, [R1+0x194] ;  /* 0x0001940001e67983 */ /* 0x000ea80000300800 */
[----:B------:R1:W-:Y:S04]  /*f220*/  STS.U16 [R18+0x1e80], R252 ;  /* 0x001e80fc12007388 */ /* 0x0003e80000000400 */
[----:B0-----:R-:W2:Y:S04]  /*f230*/  LDL.LU R231, [R1+0x190] ;  /* 0x0001900001e77983 */ /* 0x001ea80000300800 */
[----:B------:R0:W-:Y:S04]  /*f240*/  STS.U16 [R18+0x9e80], R3 ;  /* 0x009e800312007388 */ /* 0x0001e80000000400 */
[----:B-1----:R-:W2:Y:S04]  /*f250*/  LDL.LU R252, [R1+0x16c] ;  /* 0x00016c0001fc7983 */ /* 0x002ea80000300800 */
        /* <DEDUP_REMOVED lines=8> */
[----:B0-----:R-:W2:Y:S01]  /*f2e0*/  LDL.LU R220, [R1+0x90] ;  /* 0x0000900001dc7983 */ /* 0x001ea20000300800 */
        /* <DEDUP_REMOVED lines=21> */
[----:B----4-:R-:W-:Y:S04]  /*f440*/  STS.U16 [R10+0x8700], R247 ;  /* 0x008700f70a007388 */ /* 0x010fe80000000400 */
[----:B--2---:R-:W-:Y:S04]  /*f450*/  STS.U16 [R10+0xb00], R248 ;  /* 0x000b00f80a007388 */ /* 0x004fe80000000400 */
[----:B------:R-:W-:Y:S04]  /*f460*/  STS.U16 [R10+0x8b00], R249 ;  /* 0x008b00f90a007388 */ /* 0x000fe80000000400 */
[----:B------:R-:W-:Y:S04]  /*f470*/  STS.U16 [R10+0xf00], R228 ;  /* 0x000f00e40a007388 */ /* 0x000fe80000000400 */
[----:B------:R-:W-:Y:S04]  /*f480*/  STS.U16 [R10+0x8f00], R229 ;  /* 0x008f00e50a007388 */ /* 0x000fe80000000400 */
[----:B------:R0:W-:Y:S04]  /*f490*/  STS.U16 [R10+0x2700], R218 ;  /* 0x002700da0a007388 */ /* 0x0001e80000000400 */
[----:B0-----:R-:W2:Y:S04]  /*f4a0*/  LDL.LU R218, [R1+0xc4c] ;  /* 0x000c4c0001da7983 */ /* 0x001ea80000300800 */
[----:B------:R-:W3:Y:S04]  /*f4b0*/  LDL.LU R248, [R1+0x234] ;  /* 0x0002340001f87983 */ /* 0x000ee80000300800 */
[----:B------:R-:W4:Y:S04]  /*f4c0*/  LDL.LU R249, [R1+0x230] ;  /* 0x0002300001f97983 */ /* 0x000f280000300800 */
[----:B------:R-:W4:Y:S04]  /*f4d0*/  LDL.LU R228, [R1+0x214] ;  /* 0x0002140001e47983 */ /* 0x000f280000300800 */
[----:B------:R0:W-:Y:S04]  /*f4e0*/  STS.U16 [R10+0x1300], R250 ;  /* 0x001300fa0a007388 */ /* 0x0001e80000000400 */
[----:B------:R-:W4:Y:S04]  /*f4f0*/  LDL.LU R229, [R1+0x210] ;  /* 0x0002100001e57983 */ /* 0x000f280000300800 */
[----:B------:R1:W-:Y:S04]  /*f500*/  STS.U16 [R10+0x9300], R251 ;  /* 0x009300fb0a007388 */ /* 0x0003e80000000400 */
[----:B0-----:R-:W4:Y:S04]  /*f510*/  LDL.LU R250, [R1+0x1f4] ;  /* 0x0001f40001fa7983 */ /* 0x001f280000300800 */
[----:B------:R0:W-:Y:S04]  /*f520*/  STS.U16 [R10+0x1700], R230 ;  /* 0x001700e60a007388 */ /* 0x0001e80000000400 */
[----:B-1----:R-:W4:Y:S04]  /*f530*/  LDL.LU R251, [R1+0x1f0] ;  /* 0x0001f00001fb7983 */ /* 0x002f280000300800 */
        /* <DEDUP_REMOVED lines=16> */
[----:B0-----:R-:W4:Y:S01]  /*f640*/  LDL.LU R219, [R1+0xc48] ;  /* 0x000c480001db7983 */ /* 0x001f220000300800 */
[----:B------:R-:W-:-:S04]  /*f650*/  LOP3.LUT R181, R181, 0x70, RZ, 0x3c, !PT ;  /* 0x00000070b5b57812 */ /* 0x000fc800078e3cff */
[C---:B------:R-:W-:Y:S01]  /*f660*/  IADD3 R5, R0.reuse, R181, RZ ;  /* 0x000000b500057210 */ /* 0x040fe20007ffe0ff */
[----:B------:R-:W-:Y:S04]  /*f670*/  STS.U16 [R10+0x2b00], R238 ;  /* 0x002b00ee0a007388 */ /* 0x000fe80000000400 */
[----:B------:R-:W-:Y:S04]  /*f680*/  STS.U16 [R10+0xab00], R233 ;  /* 0x00ab00e90a007388 */ /* 0x000fe80000000400 */
[----:B------:R-:W-:Y:S04]  /*f690*/  STS.U16 [R10+0x2f00], R202 ;  /* 0x002f00ca0a007388 */ /* 0x000fe80000000400 */
[----:B------:R-:W-:Y:S04]  /*f6a0*/  STS.U16 [R10+0xaf00], R200 ;  /* 0x00af00c80a007388 */ /* 0x000fe80000000400 */
[----:B------:R-:W-:Y:S04]  /*f6b0*/  STS.U16 [R10+0x3300], R8 ;  /* 0x003300080a007388 */ /* 0x000fe80000000400 */
[----:B------:R0:W-:Y:S04]  /*f6c0*/  STS.U16 [R10+0xb300], R6 ;  /* 0x00b300060a007388 */ /* 0x0001e80000000400 */
        /* <DEDUP_REMOVED lines=21> */
[----:B------:R-:W-:Y:S01]  /*f820*/  STS.U16 [R5+0xbf80], R190 ;  /* 0x00bf80be05007388 */ /* 0x000fe20000000400 */
[----:B0-----:R-:W-:-:S04]  /*f830*/  IADD3 R6, R0, 0x10000, RZ ;  /* 0x0001000000067810 */ /* 0x001fc80007ffe0ff */
[----:B------:R-:W-:-:S04]  /*f840*/  SHF.R.U32.HI R6, RZ, 0x4, R6 ;  /* 0x00000004ff067819 */ /* 0x000fc80000011606 */
[----:B------:R-:W-:-:S04]  /*f850*/  SGXT.U32 R6, R6, 0xe ;  /* 0x0000000e0606781a */ /* 0x000fc80000000000 */
[----:B------:R-:W-:Y:S01]  /*f860*/  R2UR UR56, R6 ;  /* 0x00000000063872ca */ /* 0x000fe200000e0000 */
[----:B------:R-:W-:Y:S01]  /*f870*/  UMOV UR57, 0x40000040 ;  /* 0x4000004000397882 */ /* 0x000fe20000000000 */
[----:B--2---:R-:W-:Y:S04]  /*f880*/  STS.U16 [R5+0xa380], R218 ;  /* 0x00a380da05007388 */ /* 0x004fe80000000400 */
[----:B---3--:R-:W-:Y:S04]  /*f890*/  STS.U16 [R5+0x780], R248 ;  /* 0x000780f805007388 */ /* 0x008fe80000000400 */
        /* <DEDUP_REMOVED lines=13> */
[----:B------:R0:W-:Y:S01]  /*f970*/  STS.U16 [R5+0x2380], R219 ;  /* 0x002380db05007388 */ /* 0x0001e20000000400 */
[----:B------:R1:W-:Y:S06]  /*f980*/  MEMBAR.ALL.CTA ;  /* 0x0000000000007992 */ /* 0x0003ec0000008000 */
[----:B-1----:R-:W1:Y:S01]  /*f990*/  FENCE.VIEW.ASYNC.S ;  /* 0x00000000000073c6 */ /* 0x002e620000000000 */
[----:B------:R-:W-:-:S02]  /*f9a0*/  UIADD3.64 UR44, UR8, 0x180, URZ ;  /* 0x00000180082c7897 */ /* 0x000fc4000fffe03f */
[----:B------:R-:W-:Y:S02]  /*f9b0*/  UIADD3.64 UR46, UR10, 0x3fe, URZ ;  /* 0x000003fe0a2e7897 */ /* 0x000fe4000fffe03f */
[----:B------:R-:W-:Y:S01]  /*f9c0*/  UIADD3.64 UR48, UR8, 0x200, URZ ;  /* 0x0000020008307897 */ /* 0x000fe2000fffe03f */
[----:B0-----:R-:W2:Y:S01]  /*f9d0*/  LDL.LU R219, [R1+0xc44] ;  /* 0x000c440001db7983 */ /* 0x001ea20000300800 */
[----:B------:R-:W-:Y:S02]  /*f9e0*/  UIADD3.64 UR50, UR10, 0x400, URZ ;  /* 0x000004000a327897 */ /* 0x000fe4000fffe03f */
[----:B------:R-:W-:Y:S01]  /*f9f0*/  UIADD3.64 UR52, UR8, 0x280, URZ ;  /* 0x0000028008347897 */ /* 0x000fe2000fffe03f */
[----:B------:R-:W3:Y:S01]  /*fa00*/  LDL.LU R218, [R1+0xc40] ;  /* 0x000c400001da7983 */ /* 0x000ee20000300800 */
[----:B------:R-:W-:-:S03]  /*fa10*/  UIADD3.64 UR54, UR10, 0x402, URZ ;  /* 0x000004020a367897 */ /* 0x000fc6000fffe03f */
[----:B------:R-:W4:Y:S04]  /*fa20*/  LDL.LU R4, [R1+0xc3c] ;  /* 0x000c3c0001047983 */ /* 0x000f280000300800 */
[----:B------:R-:W2:Y:S04]  /*fa30*/  LDL.LU R2, [R1+0xc38] ;  /* 0x000c380001027983 */ /* 0x000ea80000300800 */
[----:B------:R-:W3:Y:S01]  /*fa40*/  LDL.LU R230, [R1+0x27c] ;  /* 0x00027c0001e67983 */ /* 0x000ee20000300800 */
[----:B-1----:R-:W-:Y:S06]  /*fa50*/  BAR.SYNC.DEFER_BLOCKING 0x0 ;  /* 0x0000000000007b1d */ /* 0x002fec0000010000 */
[----:B------:R-:W4:Y:S04]  /*fa60*/  LDL.LU R231, [R1+0x278] ;  /* 0x0002780001e77983 */ /* 0x000f280000300800 */
[----:B------:R-:W2:Y:S04]  /*fa70*/  LDL.LU R252, [R1+0x274] ;  /* 0x0002740001fc7983 */ /* 0x000ea80000300800 */
[----:B------:R-:W2:Y:S04]  /*fa80*/  LDL.LU R3, [R1+0x270] ;  /* 0x0002700001037983 */ /* 0x000ea80000300800 */
[----:B------:R-:W2:Y:S01]  /*fa90*/  LDL.LU R223, [R1+0x26c] ;  /* 0x00026c0001df7983 */ /* 0x000ea20000300800 */
[----:B------:R-:W-:-:S03]  /*faa0*/  WARPGROUP.ARRIVE ;  /* 0x00000000000079c5 */ /* 0x000fc60000000000 */
[----:B------:R-:W2:Y:S04]  /*fab0*/  LDL.LU R222, [R1+0x268] ;  /* 0x0002680001de7983 */ /* 0x000ea80000300800 */
[----:B------:R-:W2:Y:S01]  /*fac0*/  LDL.LU R221, [R1+0x264] ;  /* 0x0002640001dd7983 */ /* 0x000ea20000300800 */
[----:B------:R-:W-:Y:S03]  /*fad0*/  HGMMA.64x128x16.F32.BF16 R152, gdesc[UR56].tnspA, RZ, !UPT ;  /* 0x21e00000389879f0 */ /* 0x000fe6000c7018ff */
[----:B------:R-:W2:Y:S09]  /*fae0*/  LDL.LU R220, [R1+0x260] ;  /* 0x0002600001dc7983 */ /* 0x000eb20000300800 */
[----:B------:R-:W-:-:S12]  /*faf0*/  HGMMA.64x128x16.F32.BF16 R152, gdesc[UR8].tnspA, R152 ;  /* 0x21e00000089879f0 */ /* 0x000fd80008701898 */
        /* <DEDUP_REMOVED lines=9> */
[----:B------:R-:W-:Y:S01]  /*fb90*/  HGMMA.64x128x16.F32.BF16 R152, gdesc[UR36].tnspA, R152 ;  /* 0x21e00000249879f0 */ /* 0x000fe20008701898 */
[----:B---3--:R-:W-:Y:S02]  /*fba0*/  R2UR UR47, R230 ;  /* 0x00000000e62f72ca */ /* 0x008fe400000e0000 */
[----:B----4-:R-:W-:Y:S02]  /*fbb0*/  R2UR UR46, R231 ;  /* 0x00000000e72e72ca */ /* 0x010fe400000e0000 */
[----:B--2---:R-:W-:Y:S02]  /*fbc0*/  R2UR UR45, R252 ;  /* 0x00000000fc2d72ca */ /* 0x004fe400000e0000 */
[----:B------:R-:W-:-:S05]  /*fbd0*/  R2UR UR44, R3 ;  /* 0x00000000032c72ca */ /* 0x000fca00000e0000 */
[----:B------:R-:W-:Y:S01]  /*fbe0*/  HGMMA.64x128x16.F32.BF16 R152, gdesc[UR40].tnspA, R152 ;  /* 0x21e00000289879f0 */ /* 0x000fe20008701898 */
[----:B------:R-:W-:Y:S02]  /*fbf0*/  R2UR UR49, R221 ;  /* 0x00000000dd3172ca */ /* 0x000fe400000e0000 */
[----:B------:R-:W2:Y:S01]  /*fc00*/  LDL.LU R221, [R1+0x2e4] ;  /* 0x0002e40001dd7983 */ /* 0x000ea20000300800 */
[----:B------:R-:W-:-:S03]  /*fc10*/  R2UR UR55, R2 ;  /* 0x00000000023772ca */ /* 0x000fc600000e0000 */
[----:B------:R-:W3:Y:S01]  /*fc20*/  LDL.LU R2, [R1+0xc34] ;  /* 0x000c340001027983 */ /* 0x000ee20000300800 */
[----:B------:R-:W-:Y:S02]  /*fc30*/  R2UR UR51, R223 ;  /* 0x00000000df3372ca */ /* 0x000fe400000e0000 */
[----:B------:R-:W-:Y:S02]  /*fc40*/  R2UR UR50, R222 ;  /* 0x00000000de3272ca */ /* 0x000fe400000e0000 */
[----:B------:R-:W-:Y:S01]  /*fc50*/  R2UR UR48, R220 ;  /* 0x00000000dc3072ca */ /* 0x000fe200000e0000 */
[----:B------:R-:W-:Y:S01]  /*fc60*/  HGMMA.64x128x16.F32.BF16 R152, gdesc[UR44].tnspA, R152 ;  /* 0x21e000002c9879f0 */ /* 0x000fe20008701898 */
[----:B------:R-:W-:Y:S02]  /*fc70*/  R2UR UR54, R4 ;  /* 0x00000000043672ca */ /* 0x000fe400000e0000 */
[----:B------:R-:W-:Y:S01]  /*fc80*/  R2UR UR53, R218 ;  /* 0x00000000da3572ca */ /* 0x000fe200000e0000 */
[----:B------:R-:W-:Y:S01]  /*fc90*/  IMAD.SHL.U32 R216, R217, 0x2, RZ ;  /* 0x00000002d9d87824 */ /* 0x000fe200078e00ff */
[----:B------:R-:W-:Y:S01]  /*fca0*/  R2UR UR52, R219 ;  /* 0x00000000db3472ca */ /* 0x000fe200000e0000 */
[----:B------:R-:W0:Y:S01]  /*fcb0*/  LDC R217, c[0x0][0x238] ;  /* 0x00008e00ffd97b82 */ /* 0x000e220000000800 */
[----:B------:R-:W4:Y:S05]  /*fcc0*/  LDL.LU R4, [R1+0xc30] ;  /* 0x000c300001047983 */ /* 0x000f2a0000300800 */
[----:B------:R-:W-:Y:S01]  /*fcd0*/  HGMMA.64x128x16.F32.BF16 R152, gdesc[UR48].tnspA, R152 ;  /* 0x21e00000309879f0 */ /* 0x000fe20008701898 */
[----:B------:R-:W-:Y:S01]  /*fce0*/  LOP3.LUT R216, R216, 0x6, RZ, 0xc0, !PT ;  /* 0x00000006d8d87812 */ /* 0x000fe200078ec0ff */
[----:B------:R-:W4:Y:S01]  /*fcf0*/  LDL.LU R218, [R1+0xc2c] ;  /* 0x000c2c0001da7983 */ /* 0x000f220000300800 */
[----:B------:R-:W-:-:S03]  /*fd00*/  LEA R6, R225, R224, 0x9 ;  /* 0x000000e0e1067211 */ /* 0x000fc600078e48ff */
[----:B------:R-:W4:Y:S06]  /*fd10*/  LDL.LU R219, [R1+0xc28] ;  /* 0x000c280001db7983 */ /* 0x000f2c0000300800 */
[----:B------:R-:W-:Y:S01]  /*fd20*/  HGMMA.64x128x16.F32.BF16 R152, gdesc[UR52].tnspA, R152, gsb0 ;  /* 0x21e00000349879f0 */ /* 0x000fe20008001898 */
[----:B--2---:R-:W-:Y:S02]  /*fd30*/  IADD3 R216, R216, R221, RZ ;  /* 0x000000ddd8d87210 */ /* 0x004fe40007ffe0ff */
[----:B---3--:R-:W-:Y:S02]  /*fd40*/  LOP3.LUT R21, R2, 0x8, RZ, 0xfc, !PT ;  /* 0x0000000802157812 */ /* 0x008fe400078efcff */
[----:B------:R-:W-:-:S02]  /*fd50*/  LOP3.LUT R5, R216, 0x70, RZ, 0xfc, !PT ;  /* 0x00000070d8057812 */ /* 0x000fc400078efcff */
[----:B------:R-:W-:Y:S02]  /*fd60*/  LOP3.LUT R7, R216, 0x71, RZ, 0xfc, !PT ;  /* 0x00000071d8077812 */ /* 0x000fe400078efcff */
[-C--:B------:R-:W-:Y:S02]  /*fd70*/  ISETP.GE.AND P3, PT, R2, R5.reuse, PT ;  /* 0x000000050200720c */ /* 0x080fe40003f66270 */
[----:B------:R-:W-:Y:S02]  /*fd80*/  ISETP.GE.AND P4, PT, R21, R5, PT ;  /* 0x000000051500720c */ /* 0x000fe40003f86270 */
[C---:B------:R-:W-:Y:S02]  /*fd90*/  LOP3.LUT R8, R216.reuse, 0x79, RZ, 0xfc, !PT ;  /* 0x00000079d8087812 */ /* 0x040fe400078efcff */
[----:B------:R-:W-:Y:S02]  /*fda0*/  LOP3.LUT R5, R216, 0x78, RZ, 0xfc, !PT ;  /* 0x00000078d8057812 */ /* 0x000fe400078efcff */
[----:B------:R-:W-:-:S02]  /*fdb0*/  ISETP.GE.AND P2, PT, R2, R7, PT ;  /* 0x000000070200720c */ /* 0x000fc40003f46270 */
[C---:B------:R-:W-:Y:S02]  /*fdc0*/  ISETP.GE.AND P5, PT, R21.reuse, R7, PT ;  /* 0x000000071500720c */ /* 0x040fe40003fa6270 */
[----:B------:R-:W-:Y:S02]  /*fdd0*/  LOP3.LUT R7, R216, 0x60, RZ, 0xfc, !PT ;  /* 0x00000060d8077812 */ /* 0x000fe400078efcff */
[----:B------:R-:W-:Y:S02]  /*fde0*/  SEL R16, RZ, 0x7fff8, P3 ;  /* 0x0007fff8ff107807 */ /* 0x000fe40001800000 */
[C---:B------:R-:W-:Y:S02]  /*fdf0*/  ISETP.GE.AND P1, PT, R2.reuse, R8, PT ;  /* 0x000000080200720c */ /* 0x040fe40003f26270 */
[-C--:B------:R-:W-:Y:S02]  /*fe00*/  ISETP.GE.AND P6, PT, R2, R5.reuse, PT ;  /* 0x000000050200720c */ /* 0x080fe40003fc6270 */
[----:B------:R-:W-:-:S02]  /*fe10*/  ISETP.GE.AND P3, PT, R21, R5, PT ;  /* 0x000000051500720c */ /* 0x000fc40003f66270 */
[----:B------:R-:W-:Y:S02]  /*fe20*/  LOP3.LUT R5, R216, 0x61, RZ, 0xfc, !PT ;  /* 0x00000061d8057812 */ /* 0x000fe400078efcff */
[----:B------:R-:W-:Y:S02]  /*fe30*/  SEL R20, RZ, 0x1fffe, P4 ;  /* 0x0001fffeff147807 */ /* 0x000fe40002000000 */
[----:B------:R-:W-:Y:S02]  /*fe40*/  SEL R9, RZ, 0x4, P2 ;  /* 0x00000004ff097807 */ /* 0x000fe40001000000 */
[-C--:B------:R-:W-:Y:S02]  /*fe50*/  ISETP.GE.AND P4, PT, R2, R7.reuse, PT ;  /* 0x000000070200720c */ /* 0x080fe40003f86270 */
[C---:B------:R-:W-:Y:S02]  /*fe60*/  ISETP.GE.AND P2, PT, R21.reuse, R7, PT ;  /* 0x000000071500720c */ /* 0x040fe40003f46270 */
[----:B------:R-:W-:-:S02]  /*fe70*/  ISETP.GE.AND P0, PT, R21, R8, PT ;  /* 0x000000081500720c */ /* 0x000fc40003f06270 */
[----:B------:R-:W-:Y:S02]  /*fe80*/  LOP3.LUT R7, R216, 0x69, RZ, 0xfc, !PT ;  /* 0x00000069d8077812 */ /* 0x000fe400078efcff */
[----:B------:R-:W-:Y:S02]  /*fe90*/  SEL R19, RZ, 0x1, P5 ;  /* 0x00000001ff137807 */ /* 0x000fe40002800000 */
[----:B------:R-:W-:Y:S02]  /*fea0*/  SEL R8, RZ, 0x4, P1 ;  /* 0x00000004ff087807 */ /* 0x000fe40000800000 */
[-C--:B------:R-:W-:Y:S02]  /*feb0*/  ISETP.GE.AND P5, PT, R2, R5.reuse, PT ;  /* 0x000000050200720c */ /* 0x080fe40003fa6270 */
[----:B------:R-:W-:Y:S02]  /*fec0*/  ISETP.GE.AND P1, PT, R21, R5, PT ;  /* 0x000000051500720c */ /* 0x000fe40003f26270 */
[----:B------:R-:W-:-:S02]  /*fed0*/  LOP3.LUT R5, R216, 0x68, RZ, 0xfc, !PT ;  /* 0x00000068d8057812 */ /* 0x000fc400078efcff */
[----:B------:R-:W-:Y:S02]  /*fee0*/  SEL R14, RZ, 0x7fff8, P6 ;  /* 0x0007fff8ff0e7807 */ /* 0x000fe40003000000 */
[----:B------:R-:W-:Y:S02]  /*fef0*/  SEL R11, RZ, 0x1fffe, P3 ;  /* 0x0001fffeff0b7807 */ /* 0x000fe40001800000 */
[-C--:B------:R-:W-:Y:S02]  /*ff00*/  ISETP.GE.AND P6, PT, R2, R7.reuse, PT ;  /* 0x000000070200720c */ /* 0x080fe40003fc6270 */
[----:B------:R-:W-:Y:S02]  /*ff10*/  ISETP.GE.AND P3, PT, R21, R7, PT ;  /* 0x000000071500720c */ /* 0x000fe40003f66270 */
[----:B------:R-:W-:Y:S02]  /*ff20*/  IADD3 R7, R216, 0x9, RZ ;  /* 0x00000009d8077810 */ /* 0x000fe40007ffe0ff */
[----:B------:R-:W-:-:S02]  /*ff30*/  SEL R12, RZ, 0x7fff8, P4 ;  /* 0x0007fff8ff0c7807 */ /* 0x000fc40002000000 */
[----:B------:R-:W-:Y:S02]  /*ff40*/  SEL R15, RZ, 0x1fffe, P2 ;  /* 0x0001fffeff0f7807 */ /* 0x000fe40001000000 */
[-C--:B------:R-:W-:Y:S02]  /*ff50*/  ISETP.GE.AND P4, PT, R2, R5.reuse, PT ;  /* 0x000000050200720c */ /* 0x080fe40003f86270 */
[----:B------:R-:W-:Y:S02]  /*ff60*/  ISETP.GE.AND P2, PT, R21, R5, PT ;  /* 0x000000051500720c */ /* 0x000fe40003f46270 */
[----:B------:R-:W-:Y:S02]  /*ff70*/  IADD3 R10, R216, 0x10, RZ ;  /* 0x00000010d80a7810 */ /* 0x000fe40007ffe0ff */
[----:B------:R-:W-:Y:S02]  /*ff80*/  SEL R5, RZ, 0x4, P5 ;  /* 0x00000004ff057807 */ /* 0x000fe40002800000 */
[----:B------:R-:W-:-:S02]  /*ff90*/  SEL R18, RZ, 0x1, P1 ;  /* 0x00000001ff127807 */ /* 0x000fc40000800000 */
[CC--:B------:R-:W-:Y:S02]  /*ffa0*/  ISETP.GE.AND P5, PT, R2.reuse, R7.reuse, PT ;  /* 0x000000070200720c */ /* 0x0c0fe40003fa6270 */
[C---:B------:R-:W-:Y:S02]  /*ffb0*/  ISETP.GE.AND P1, PT, R21.reuse, R7, PT ;  /* 0x000000071500720c */ /* 0x040fe40003f26270 */
[----:B------:R-:W-:Y:S02]  /*ffc0*/  SEL R7, RZ, 0x4, P6 ;  /* 0x00000004ff077807 */ /* 0x000fe40003000000 */
[----:B------:R-:W-:Y:S02]  /*ffd0*/  SEL R17, RZ, 0x1, P3 ;  /* 0x00000001ff117807 */ /* 0x000fe40001800000 */
[-C--:B------:R-:W-:Y:S02]  /*ffe0*/  ISETP.GE.AND P6, PT, R2, R10.reuse, PT ;  /* 0x0000000a0200720c */ /* 0x080fe40003fc6270 */
[----:B------:R-:W-:-:S02]  /*fff0*/  ISETP.GE.AND P3, PT, R21, R10, PT ;  /* 0x0000000a1500720c */ /* 0x000fc40003f66270 */
[----:B------:R-:W-:Y:S02]  /*10000*/  SEL R10, RZ, 0x7fff8, P4 ;  /* 0x0007fff8ff0a7807 */ /* 0x000fe40002000000 */
[-C--:B------:R-:W-:Y:S02]  /*10010*/  ISETP.GT.AND P4, PT, R2, R216.reuse, PT ;  /* 0x000000d80200720c */ /* 0x080fe40003f84270 */
[----:B------:R-:W-:Y:S02]  /*10020*/  SEL R13, RZ, 0x1fffe, P2 ;  /* 0x0001fffeff0d7807 */ /* 0x000fe40001000000 */
[----:B------:R-:W-:Y:S02]  /*10030*/  ISETP.GE.AND P2, PT, R21, R216, PT ;  /* 0x000000d81500720c */ /* 0x000fe40003f46270 */
[----:B------:R-:W-:Y:S01]  /*10040*/  IADD3 R224, R216, 0x18, RZ ;  /* 0x00000018d8e07810 */ /* 0x000fe20007ffe0ff */
[----:B------:R-:W-:Y:S02]  /*10050*/  WARPGROUP.DEPBAR.LE gsb0, 0x0 ;  /* 0x00008000000079c5 */ /* 0x000fe40000010000 */
[-C--:B0-----:R-:W-:Y:S01]  /*10060*/  FMUL R22, R153, R217.reuse ;  /* 0x000000d999167220 */ /* 0x081fe20000400000 */
[-C--:B------:R-:W-:Y:S01]  /*10070*/  FMUL R23, R154, R217.reuse ;  /* 0x000000d99a177220 */ /* 0x080fe20000400000 */
[----:B------:R-:W-:Y:S01]  /*10080*/  IADD3 R153, R216, 0x8, RZ ;  /* 0x00000008d8997810 */ /* 0x000fe20007ffe0ff */
[----:B------:R-:W-:-:S02]  /*10090*/  FMUL R155, R155, R217 ;  /* 0x000000d99b9b7220 */ /* 0x000fc40000400000 */
[----:B------:R-:W-:Y:S02]  /*100a0*/  FSEL R22, R22, -INF , P4 ;  /* 0xff80000016167808 */ /* 0x000fe40002000000 */
[-C--:B------:R-:W-:Y:S02]  /*100b0*/  ISETP.GT.AND P4, PT, R21, R216.reuse, PT ;  /* 0x000000d81500720c */ /* 0x080fe40003f84270 */
[----:B------:R-:W-:Y:S01]  /*100c0*/  FSEL R23, R23, -INF , P2 ;  /* 0xff80000017177808 */ /* 0x000fe20001000000 */
[----:B------:R-:W-:Y:S01]  /*100d0*/  FMUL R154, R156, R217 ;  /* 0x000000d99c9a7220 */ /* 0x000fe20000400000 */
[----:B------:R-:W-:Y:S01]  /*100e0*/  ISETP.GE.AND P2, PT, R2, R153, PT ;  /* 0x000000990200720c */ /* 0x000fe20003f46270 */
[-C--:B------:R-:W-:Y:S01]  /*100f0*/  FMUL R157, R157, R217.reuse ;  /* 0x000000d99d9d7220 */ /* 0x080fe20000400000 */
[----:B------:R-:W-:Y:S01]  /*10100*/  FSEL R153, R155, -INF , P4 ;  /* 0xff8000009b997808 */ /* 0x000fe20002000000 */
[----:B------:R-:W-:Y:S02]  /*10110*/  VIADD R155, R216, 0x11 ;  /* 0x00000011d89b7836 */ /* 0x000fe40000000000 */
[-C--:B------:R-:W-:Y:S01]  /*10120*/  FMUL R156, R152, R217.reuse ;  /* 0x000000d9989c7220 */ /* 0x080fe20000400000 */
[-C--:B------:R-:W-:Y:S01]  /*10130*/  FMUL R159, R159, R217.reuse ;  /* 0x000000d99f9f7220 */ /* 0x080fe20000400000 */
[----:B------:R-:W-:Y:S01]  /*10140*/  ISETP.GE.AND P4, PT, R2, R216, PT ;  /* 0x000000d80200720c */ /* 0x000fe20003f86270 */
[----:B------:R-:W-:Y:S01]  /*10150*/  FMUL R158, R158, R217 ;  /* 0x000000d99e9e7220 */ /* 0x000fe20000400000 */
[----:B------:R-:W-:-:S02]  /*10160*/  FSEL R154, R154, -INF , P2 ;  /* 0xff8000009a9a7808 */ /* 0x000fc40001000000 */
[----:B------:R-:W-:Y:S02]  /*10170*/  FSEL R152, R157, -INF , P5 ;  /* 0xff8000009d987808 */ /* 0x000fe40002800000 */
[-C--:B------:R-:W-:Y:S02]  /*10180*/  ISETP.GE.AND P2, PT, R2, R155.reuse, PT ;  /* 0x0000009b0200720c */ /* 0x080fe40003f46270 */
[----:B------:R-:W-:Y:S01]  /*10190*/  ISETP.GE.AND P5, PT, R21, R155, PT ;  /* 0x0000009b1500720c */ /* 0x000fe20003fa6270 */
[-C--:B------:R-:W-:Y:S01]  /*101a0*/  FMUL R163, R163, R217.reuse ;  /* 0x000000d9a3a37220 */ /* 0x080fe20000400000 */
[----:B------:R-:W-:Y:S02]  /*101b0*/  FSEL R155, R156, -INF , P4 ;  /* 0xff8000009c9b7808 */ /* 0x000fe40002000000 */
[----:B------:R-:W-:Y:S02]  /*101c0*/  FSEL R3, R159, -INF , P1 ;  /* 0xff8000009f037808 */ /* 0x000fe40000800000 */
[----:B------:R-:W-:Y:S01]  /*101d0*/  FSEL R156, R158, -INF , P4 ;  /* 0xff8000009e9c7808 */ /* 0x000fe20002000000 */
[-C--:B------:R-:W-:Y:S01]  /*101e0*/  FMUL R158, R161, R217.reuse ;  /* 0x000000d9a19e7220 */ /* 0x080fe20000400000 */
[----:B------:R-:W-:Y:S01]  /*101f0*/  STL [R1+0xc1c], R22 ;  /* 0x000c1c1601007387 */ /* 0x000fe20000100800 */
[----:B------:R-:W-:Y:S01]  /*10200*/  FMUL R157, R160, R217 ;  /* 0x000000d9a09d7220 */ /* 0x000fe20000400000 */
[----:B------:R-:W-:-:S02]  /*10210*/  IADD3 R159, R216, 0x19, RZ ;  /* 0x00000019d89f7810 */ /* 0x000fc40007ffe0ff */
[----:B------:R-:W-:Y:S01]  /*10220*/  STL [R1+0xbf8], R23 ;  /* 0x000bf81701007387 */ /* 0x000fe20000100800 */
[-C--:B------:R-:W-:Y:S01]  /*10230*/  FMUL R166, R166, R217.reuse ;  /* 0x000000d9a6a67220 */ /* 0x080fe20000400000 */
[----:B------:R-:W-:Y:S02]  /*10240*/  ISETP.GE.AND P1, PT, R21, R224, PT ;  /* 0x000000e01500720c */ /* 0x000fe40003f26270 */
[----:B------:R0:W-:Y:S01]  /*10250*/  STL [R1+0xf0], R3 ;  /* 0x0000f00301007387 */ /* 0x0001e20000100800 */
[----:B------:R-:W-:Y:S01]  /*10260*/  FSEL R158, R158, -INF , P2 ;  /* 0xff8000009e9e7808 */ /* 0x000fe20001000000 */
[-C--:B------:R-:W-:Y:S01]  /*10270*/  FMUL R167, R167, R217.reuse ;  /* 0x000000d9a7a77220 */ /* 0x080fe20000400000 */
[----:B------:R-:W-:Y:S01]  /*10280*/  FSEL R157, R157, -INF , P6 ;  /* 0xff8000009d9d7808 */ /* 0x000fe20003000000 */
[----:B------:R-:W-:Y:S01]  /*10290*/  FMUL R161, R165, R217 ;  /* 0x000000d9a5a17220 */ /* 0x000fe20000400000 */
[-C--:B------:R-:W-:Y:S02]  /*102a0*/  ISETP.GE.AND P2, PT, R21, R159.reuse, PT ;  /* 0x0000009f1500720c */ /* 0x080fe40003f46270 */
[----:B------:R-:W-:-:S02]  /*102b0*/  ISETP.GE.AND P6, PT, R2, R159, PT ;  /* 0x0000009f0200720c */ /* 0x000fc40003fc6270 */
[----:B0-----:R-:W-:Y:S02]  /*102c0*/  FSEL R3, R163, -INF , P5 ;  /* 0xff800000a3037808 */ /* 0x001fe40002800000 */
[----:B------:R-:W-:Y:S02]  /*102d0*/  IADD3 R163, R216, 0x21, RZ ;  /* 0x00000021d8a37810 */ /* 0x000fe40007ffe0ff */
[----:B------:R-:W-:Y:S01]  /*102e0*/  FSEL R22, R166, -INF , P1 ;  /* 0xff800000a6167808 */ /* 0x000fe20000800000 */
[----:B------:R0:W-:Y:S01]  /*102f0*/  STL [R1+0xf4], R3 ;  /* 0x0000f40301007387 */ /* 0x0001e20000100800 */
[----:B------:R-:W-:Y:S01]  /*10300*/  FSEL R161, R161, -INF , P6 ;  /* 0xff800000a1a17808 */ /* 0x000fe20003000000 */
[----:B------:R-:W-:Y:S01]  /*10310*/  FMUL R171, R171, R217 ;  /* 0x000000d9abab7220 */ /* 0x000fe20000400000 */
[----:B------:R-:W-:Y:S01]  /*10320*/  ISETP.GE.AND P6, PT, R21, R163, PT ;  /* 0x000000a31500720c */ /* 0x000fe20003fc6270 */
[----:B------:R-:W-:Y:S01]  /*10330*/  STL [R1+0x100], R22 ;  /* 0x0001001601007387 */ /* 0x000fe20000100800 */
[----:B0-----:R-:W-:-:S05]  /*10340*/  FSEL R3, R167, -INF , P2 ;  /* 0xff800000a7037808 */ /* 0x001fca0001000000 */
[----:B------:R0:W-:Y:S01]  /*10350*/  STL [R1+0x104], R3 ;  /* 0x0001040301007387 */ /* 0x0001e20000100800 */
[----:B------:R-:W-:Y:S02]  /*10360*/  ISETP.GE.AND P4, PT, R2, R224, PT ;  /* 0x000000e00200720c */ /* 0x000fe40003f86270 */
[----:B0-----:R-:W-:-:S05]  /*10370*/  FSEL R3, R171, -INF , P6 ;  /* 0xff800000ab037808 */ /* 0x001fca0003000000 */
[----:B------:R0:W-:Y:S04]  /*10380*/  STL [R1+0xf8], R3 ;  /* 0x0000f80301007387 */ /* 0x0001e80000100800 */
[----:B------:R-:W2:Y:S04]  /*10390*/  LDL.64 R224, [R1+0xb60] ;  /* 0x000b600001e07983 */ /* 0x000ea80000100a00 */
[----:B------:R-:W3:Y:S01]  /*103a0*/  LDL.64 R236, [R1+0xb58] ;  /* 0x000b580001ec7983 */ /* 0x000ee20000100a00 */
[-C--:B------:R-:W-:Y:S01]  /*103b0*/  FMUL R162, R162, R217.reuse ;  /* 0x000000d9a2a27220 */ /* 0x080fe20000400000 */
[----:B------:R-:W-:Y:S01]  /*103c0*/  IADD3 R160, R216, 0x20, RZ ;  /* 0x00000020d8a07810 */ /* 0x000fe20007ffe0ff */
[-C--:B------:R-:W-:Y:S01]  /*103d0*/  FMUL R170, R170, R217.reuse ;  /* 0x000000d9aaaa7220 */ /* 0x080fe20000400000 */
[----:B------:R-:W-:Y:S01]  /*103e0*/  IADD3 R165, R216, 0x30, RZ ;  /* 0x00000030d8a57810 */ /* 0x000fe20007ffe0ff */
[-C--:B------:R-:W-:Y:S01]  /*103f0*/  FMUL R166, R173, R217.reuse ;  /* 0x000000d9ada67220 */ /* 0x080fe20000400000 */
[----:B------:R-:W-:Y:S01]  /*10400*/  FSEL R159, R162, -INF , P3 ;  /* 0xff800000a29f7808 */ /* 0x000fe20001800000 */
[----:B------:R-:W-:Y:S01]  /*10410*/  FMUL R175, R175, R217 ;  /* 0x000000d9afaf7220 */ /* 0x000fe20000400000 */
[----:B------:R-:W-:-:S02]  /*10420*/  ISETP.GE.AND P3, PT, R2, R160, PT ;  /* 0x000000a00200720c */ /* 0x000fc40003f66270 */
[----:B------:R-:W-:Y:S01]  /*10430*/  IADD3 R167, R216, 0x31, RZ ;  /* 0x00000031d8a77810 */ /* 0x000fe20007ffe0ff */
[-C--:B------:R-:W-:Y:S01]  /*10440*/  FMUL R171, R177, R217.reuse ;  /* 0x000000d9b1ab7220 */ /* 0x080fe20000400000 */
[----:B------:R-:W-:Y:S01]  /*10450*/  ISETP.GE.AND P5, PT, R21, R160, PT ;  /* 0x000000a01500720c */ /* 0x000fe20003fa6270 */
[-C--:B------:R-:W-:Y:S01]  /*10460*/  FMUL R160, R164, R217.reuse ;  /* 0x000000d9a4a07220 */ /* 0x080fe20000400000 */
[C---:B------:R-:W-:Y:S01]  /*10470*/  IADD3 R162, R216.reuse, 0x28, RZ ;  /* 0x00000028d8a27810 */ /* 0x040fe20007ffe0ff */
[----:B------:R-:W-:Y:S02]  /*10480*/  VIADD R164, R216, 0x29 ;  /* 0x00000029d8a47836 */ /* 0x000fe40000000000 */
[-C--:B------:R-:W-:Y:S01]  /*10490*/  FMUL R179, R179, R217.reuse ;  /* 0x000000d9b3b37220 */ /* 0x080fe20000400000 */
[-C--:B------:R-:W-:Y:S01]  /*104a0*/  FMUL R183, R183, R217.reuse ;  /* 0x000000d9b7b77220 */ /* 0x080fe20000400000 */
[----:B------:R-:W-:Y:S01]  /*104b0*/  FSEL R160, R160, -INF , P4 ;  /* 0xff800000a0a07808 */ /* 0x000fe20002000000 */
[----:B------:R-:W-:Y:S01]  /*104c0*/  FMUL R187, R187, R217 ;  /* 0x000000d9bbbb7220 */ /* 0x000fe20000400000 */
[C---:B------:R-:W-:Y:S01]  /*104d0*/  ISETP.GE.AND P4, PT, R2.reuse, R163, PT ;  /* 0x000000a30200720c */ /* 0x040fe20003f86270 */
[-C--:B------:R-:W-:Y:S01]  /*104e0*/  FMUL R163, R169, R217.reuse ;  /* 0x000000d9a9a37220 */ /* 0x080fe20000400000 */
[-C--:B------:R-:W-:Y:S01]  /*104f0*/  ISETP.GE.AND P1, PT, R2, R162.reuse, PT ;  /* 0x000000a20200720c */ /* 0x080fe20003f26270 */
[-C--:B------:R-:W-:Y:S01]  /*10500*/  FMUL R191, R191, R217.reuse ;  /* 0x000000d9bfbf7220 */ /* 0x080fe20000400000 */
[----:B------:R-:W-:Y:S01]  /*10510*/  ISETP.GE.AND P2, PT, R21, R162, PT ;  /* 0x000000a21500720c */ /* 0x000fe20003f46270 */
[----:B------:R-:W-:Y:S01]  /*10520*/  FMUL R162, R168, R217 ;  /* 0x000000d9a8a27220 */ /* 0x000fe20000400000 */
[----:B------:R-:W-:Y:S01]  /*10530*/  FSEL R163, R163, -INF , P4 ;  /* 0xff800000a3a37808 */ /* 0x000fe20002000000 */
[----:B------:R-:W3:Y:S01]  /*10540*/  LDL.64 R234, [R1+0xb50] ;  /* 0x000b500001ea7983 */ /* 0x000ee20000100a00 */
[----:B------:R-:W-:-:S02]  /*10550*/  ISETP.GE.AND P4, PT, R21, R164, PT ;  /* 0x000000a41500720c */ /* 0x000fc40003f86270 */
[----:B------:R-:W-:Y:S01]  /*10560*/  FSEL R162, R162, -INF , P3 ;  /* 0xff800000a2a27808 */ /* 0x000fe20001800000 */
[----:B------:R-:W3:Y:S01]  /*10570*/  LDL.64 R232, [R1+0xb48] ;  /* 0x000b480001e87983 */ /* 0x000ee20000100a00 */
[----:B------:R-:W-:Y:S02]  /*10580*/  ISETP.GE.AND P3, PT, R2, R164, PT ;  /* 0x000000a40200720c */ /* 0x000fe40003f66270 */
[----:B------:R-:W-:Y:S01]  /*10590*/  FSEL R164, R170, -INF , P5 ;  /* 0xff800000aaa47808 */ /* 0x000fe20002800000 */
[----:B------:R-:W3:Y:S01]  /*105a0*/  LDL.64 R228, [R1+0xb40] ;  /* 0x000b400001e47983 */ /* 0x000ee20000100a00 */
[-C--:B------:R-:W-:Y:S02]  /*105b0*/  ISETP.GE.AND P5, PT, R2, R165.reuse, PT ;  /* 0x000000a50200720c */ /* 0x080fe40003fa6270 */
[----:B------:R-:W-:Y:S01]  /*105c0*/  ISETP.GE.AND P6, PT, R21, R165, PT ;  /* 0x000000a51500720c */ /* 0x000fe20003fc6270 */
[-C--:B------:R-:W-:Y:S01]  /*105d0*/  FMUL R165, R172, R217.reuse ;  /* 0x000000d9aca57220 */ /* 0x080fe20000400000 */
[----:B------:R-:W-:Y:S01]  /*105e0*/  FMUL R168, R174, R217 ;  /* 0x000000d9aea87220 */ /* 0x000fe20000400000 */
[----:B------:R-:W-:Y:S01]  /*105f0*/  IADD3 R169, R216, 0x38, RZ ;  /* 0x00000038d8a97810 */ /* 0x000fe20007ffe0ff */
[----:B------:R-:W3:Y:S01]  /*10600*/  LDL.64 R226, [R1+0xb38] ;  /* 0x000b380001e27983 */ /* 0x000ee20000100a00 */
[----:B------:R-:W-:-:S02]  /*10610*/  FSEL R166, R166, -INF , P3 ;  /* 0xff800000a6a67808 */ /* 0x000fc40001800000 */
[----:B------:R-:W-:Y:S01]  /*10620*/  FSEL R165, R165, -INF , P1 ;  /* 0xff800000a5a57808 */ /* 0x000fe20000800000 */
[----:B------:R-:W3:Y:S01]  /*10630*/  LDL.64 R230, [R1+0xb30] ;  /* 0x000b300001e67983 */ /* 0x000ee20000100a00 */
[-C--:B------:R-:W-:Y:S02]  /*10640*/  ISETP.GE.AND P1, PT, R2, R167.reuse, PT ;  /* 0x000000a70200720c */ /* 0x080fe40003f26270 */
[----:B------:R-:W-:Y:S01]  /*10650*/  ISETP.GE.AND P3, PT, R21, R167, PT ;  /* 0x000000a71500720c */ /* 0x000fe20003f66270 */
[----:B------:R-:W3:Y:S01]  /*10660*/  LDL.64 R222, [R1+0xb28] ;  /* 0x000b280001de7983 */ /* 0x000ee20000100a00 */
[----:B------:R-:W-:Y:S02]  /*10670*/  FSEL R168, R168, -INF , P2 ;  /* 0xff800000a8a87808 */ /* 0x000fe40001000000 */
[----:B------:R-:W-:Y:S02]  /*10680*/  FSEL R167, R175, -INF , P4 ;  /* 0xff800000afa77808 */ /* 0x000fe40002000000 */
[----:B------:R-:W-:-:S02]  /*10690*/  ISETP.GE.AND P2, PT, R2, R169, PT ;  /* 0x000000a90200720c */ /* 0x000fc40003f46270 */
[----:B------:R-:W-:Y:S01]  /*106a0*/  ISETP.GE.AND P4, PT, R21, R169, PT ;  /* 0x000000a91500720c */ /* 0x000fe20003f86270 */
[-C--:B------:R-:W-:Y:S01]  /*106b0*/  FMUL R169, R176, R217.reuse ;  /* 0x000000d9b0a97220 */ /* 0x080fe20000400000 */
[----:B------:R-:W-:Y:S01]  /*106c0*/  IADD3 R170, R216, 0x39, RZ ;  /* 0x00000039d8aa7810 */ /* 0x000fe20007ffe0ff */
[----:B------:R-:W-:Y:S01]  /*106d0*/  FMUL R172, R178, R217 ;  /* 0x000000d9b2ac7220 */ /* 0x000fe20000400000 */
[----:B------:R-:W-:Y:S02]  /*106e0*/  LOP3.LUT R173, R216, 0x59, RZ, 0xfc, !PT ;  /* 0x00000059d8ad7812 */ /* 0x000fe400078efcff */
[----:B------:R-:W-:Y:S02]  /*106f0*/  FSEL R169, R169, -INF , P5 ;  /* 0xff800000a9a97808 */ /* 0x000fe40002800000 */
[----:B------:R-:W-:Y:S02]  /*10700*/  FSEL R171, R171, -INF , P1 ;  /* 0xff800000abab7808 */ /* 0x000fe40000800000 */
[----:B------:R-:W-:-:S02]  /*10710*/  ISETP.GE.AND P5, PT, R2, R170, PT ;  /* 0x000000aa0200720c */ /* 0x000fc40003fa6270 */
[----:B------:R-:W-:Y:S02]  /*10720*/  ISETP.GE.AND P1, PT, R21, R170, PT ;  /* 0x000000aa1500720c */ /* 0x000fe40003f26270 */
[----:B------:R-:W-:Y:S02]  /*10730*/  FSEL R172, R172, -INF , P6 ;  /* 0xff800000acac7808 */ /* 0x000fe40003000000 */
[----:B------:R-:W-:Y:S01]  /*10740*/  FSEL R170, R179, -INF , P3 ;  /* 0xff800000b3aa7808 */ /* 0x000fe20001800000 */
[----:B------:R-:W-:Y:S01]  /*10750*/  FMUL R174, R181, R217 ;  /* 0x000000d9b5ae7220 */ /* 0x000fe20000400000 */
[-C--:B------:R-:W-:Y:S02]  /*10760*/  ISETP.GE.AND P6, PT, R21, R173.reuse, PT ;  /* 0x000000ad1500720c */ /* 0x080fe40003fc6270 */
[----:B------:R-:W-:Y:S01]  /*10770*/  ISETP.GE.AND P3, PT, R2, R173, PT ;  /* 0x000000ad0200720c */ /* 0x000fe20003f66270 */
[-C--:B------:R-:W-:Y:S01]  /*10780*/  FMUL R173, R180, R217.reuse ;  /* 0x000000d9b4ad7220 */ /* 0x080fe20000400000 */
[----:B------:R-:W-:Y:S01]  /*10790*/  LOP3.LUT R175, R216, 0x41, RZ, 0xfc, !PT ;  /* 0x00000041d8af7812 */ /* 0x000fe200078efcff */
[----:B------:R-:W-:Y:S01]  /*107a0*/  FMUL R176, R182, R217 ;  /* 0x000000d9b6b07220 */ /* 0x000fe20000400000 */
[----:B------:R-:W-:-:S02]  /*107b0*/  LOP3.LUT R177, R216, 0x40, RZ, 0xfc, !PT ;  /* 0x00000040d8b17812 */ /* 0x000fc400078efcff */
[----:B------:R-:W-:Y:S02]  /*107c0*/  FSEL R173, R173, -INF , P2 ;  /* 0xff800000adad7808 */ /* 0x000fe40001000000 */
[----:B------:R-:W-:Y:S02]  /*107d0*/  FSEL R174, R174, -INF , P5 ;  /* 0xff800000aeae7808 */ /* 0x000fe40002800000 */
[-C--:B------:R-:W-:Y:S02]  /*107e0*/  ISETP.GE.AND P2, PT, R21, R175.reuse, PT ;  /* 0x000000af1500720c */ /* 0x080fe40003f46270 */
[----:B------:R-:W-:Y:S02]  /*107f0*/  ISETP.GE.AND P5, PT, R2, R175, PT ;  /* 0x000000af0200720c */ /* 0x000fe40003fa6270 */
[----:B------:R-:W-:Y:S02]  /*10800*/  FSEL R176, R176, -INF , P4 ;  /* 0xff800000b0b07808 */ /* 0x000fe40002000000 */
[----:B------:R-:W-:Y:S01]  /*10810*/  FSEL R175, R183, -INF , P1 ;  /* 0xff800000b7af7808 */ /* 0x000fe20000800000 */
[----:B------:R-:W-:Y:S01]  /*10820*/  FMUL R180, R185, R217 ;  /* 0x000000d9b9b47220 */ /* 0x000fe20000400000 */
[----:B------:R-:W-:-:S02]  /*10830*/  ISETP.GE.AND P4, PT, R21, R177, PT ;  /* 0x000000b11500720c */ /* 0x000fc40003f86270 */
[----:B------:R-:W-:Y:S01]  /*10840*/  ISETP.GE.AND P1, PT, R2, R177, PT ;  /* 0x000000b10200720c */ /* 0x000fe20003f26270 */
[-C--:B------:R-:W-:Y:S01]  /*10850*/  FMUL R177, R184, R217.reuse ;  /* 0x000000d9b8b17220 */ /* 0x080fe20000400000 */
[----:B------:R-:W-:Y:S01]  /*10860*/  LOP3.LUT R178, R216, 0x49, RZ, 0xfc, !PT ;  /* 0x00000049d8b27812 */ /* 0x000fe200078efcff */
        /* <DEDUP_REMOVED lines=9> */
[----:B------:R-:W-:Y:S01]  /*10900*/  ISETP.GE.AND P4, PT, R21, R181, PT ;  /* 0x000000b51500720c */ /* 0x000fe20003f86270 */
[----:B------:R-:W-:Y:S01]  /*10910*/  FMUL R182, R190, R217 ;  /* 0x000000d9beb67220 */ /* 0x000fe20000400000 */
[----:B------:R-:W-:Y:S01]  /*10920*/  ISETP.GE.AND P2, PT, R2, R181, PT ;  /* 0x000000b50200720c */ /* 0x000fe20003f46270 */
[----:B------:R-:W-:Y:S01]  /*10930*/  FMUL R181, R188, R217 ;  /* 0x000000d9bcb57220 */ /* 0x000fe20000400000 */
[----:B------:R-:W-:-:S02]  /*10940*/  LOP3.LUT R22, R216, 0x58, RZ, 0xfc, !PT ;  /* 0x00000058d8167812 */ /* 0x000fc400078efcff */
[C---:B0-----:R-:W-:Y:S02]  /*10950*/  LOP3.LUT R3, R216.reuse, 0x51, RZ, 0xfc, !PT ;  /* 0x00000051d8037812 */ /* 0x041fe400078efcff */
[----:B------:R-:W-:Y:S02]  /*10960*/  LOP3.LUT R216, R216, 0x50, RZ, 0xfc, !PT ;  /* 0x00000050d8d87812 */ /* 0x000fe400078efcff */
[----:B------:R-:W-:Y:S02]  /*10970*/  SEL R184, RZ, 0x1, P0 ;  /* 0x00000001ffb87807 */ /* 0x000fe40000000000 */
[----:B------:R-:W-:Y:S02]  /*10980*/  FSEL R181, R181, -INF , P2 ;  /* 0xff800000b5b57808 */ /* 0x000fe40001000000 */
[----:B------:R-:W-:Y:S02]  /*10990*/  FSEL R183, R183, -INF , P5 ;  /* 0xff800000b7b77808 */ /* 0x000fe40002800000 */
[----:B------:R-:W-:-:S02]  /*109a0*/  FSEL R182, R182, -INF , P4 ;  /* 0xff800000b6b67808 */ /* 0x000fc40002000000 */
[C---:B------:R-:W-:Y:S02]  /*109b0*/  ISETP.GE.AND P2, PT, R21.reuse, R22, PT ;  /* 0x000000161500720c */ /* 0x040fe40003f46270 */
[----:B------:R-:W-:Y:S02]  /*109c0*/  ISETP.GE.AND P5, PT, R21, R3, PT ;  /* 0x000000031500720c */ /* 0x000fe40003fa6270 */
[----:B------:R-:W-:Y:S01]  /*109d0*/  IADD3 R19, R19, R20, RZ ;  /* 0x0000001413137210 */ /* 0x000fe20007ffe0ff */
[----:B------:R-:W-:Y:S01]  /*109e0*/  IMAD.IADD R11, R184, 0x1, R11 ;  /* 0x00000001b80b7824 */ /* 0x000fe200078e020b */
[----:B------:R-:W-:Y:S01]  /*109f0*/  ISETP.GE.AND P4, PT, R21, R216, PT ;  /* 0x000000d81500720c */ /* 0x000fe20003f86270 */
[----:B------:R-:W3:Y:S01]  /*10a00*/  LDL.64 R22, [R1+0xb20] ;  /* 0x000b200001167983 */ /* 0x000ee20000100a00 */
[----:B------:R-:W-:Y:S02]  /*10a10*/  FSEL R21, R191, -INF , P1 ;  /* 0xff800000bf157808 */ /* 0x000fe40000800000 */
[----:B------:R-:W-:Y:S01]  /*10a20*/  LOP3.LUT R19, R19, 0x3, RZ, 0xc0, !PT ;  /* 0x0000000313137812 */ /* 0x000fe200078ec0ff */
[----:B------:R-:W-:Y:S01]  /*10a30*/  STL [R1+0xc20], R221 ;  /* 0x000c20dd01007387 */ /* 0x000fe20000100800 */
[----:B------:R-:W-:-:S02]  /*10a40*/  IADD3 R15, R18, R15, RZ ;  /* 0x0000000f120f7210 */ /* 0x000fc40007ffe0ff */
[----:B------:R-:W-:Y:S01]  /*10a50*/  IADD3 R13, R17, R13, RZ ;  /* 0x0000000d110d7210 */ /* 0x000fe20007ffe0ff */
[----:B------:R-:W-:Y:S01]  /*10a60*/  STL [R1+0xbf4], R21 ;  /* 0x000bf41501007387 */ /* 0x000fe20000100800 */
[----:B------:R-:W-:Y:S02]  /*10a70*/  ISETP.GE.AND P1, PT, R2, R216, PT ;  /* 0x000000d80200720c */ /* 0x000fe40003f26270 */
[----:B------:R-:W-:Y:S01]  /*10a80*/  LOP3.LUT R11, R11, 0x3, RZ, 0xc0, !PT ;  /* 0x000000030b0b7812 */ /* 0x000fe200078ec0ff */
[----:B------:R0:W-:Y:S01]  /*10a90*/  STL [R1+0xc24], R2 ;  /* 0x000c240201007387 */ /* 0x0001e20000100800 */
[----:B------:R-:W-:Y:S02]  /*10aa0*/  LOP3.LUT R15, R15, 0x3, RZ, 0xc0, !PT ;  /* 0x000000030f0f7812 */ /* 0x000fe400078ec0ff */
[----:B------:R-:W-:Y:S02]  /*10ab0*/  LOP3.LUT R13, R13, 0x3, RZ, 0xc0, !PT ;  /* 0x000000030d0d7812 */ /* 0x000fe400078ec0ff */
[----:B------:R-:W-:-:S02]  /*10ac0*/  IADD3 R8, R11, R14, R8 ;  /* 0x0000000e0b087210 */ /* 0x000fc40007ffe008 */
[----:B0-----:R-:W-:Y:S02]  /*10ad0*/  IADD3 R2, R19, R16, R9 ;  /* 0x0000001013027210 */ /* 0x001fe40007ffe009 */
[----:B------:R-:W-:-:S03]  /*10ae0*/  IADD3 R3, R15, R12, R5 ;  /* 0x0000000c0f037210 */ /* 0x000fc60007ffe005 */
[----:B------:R0:W-:Y:S04]  /*10af0*/  STL [R1+0x1a4], R2 ;  /* 0x0001a40201007387 */ /* 0x0001e80000100800 */
[----:B------:R4:W-:Y:S01]  /*10b00*/  STL [R1+0x194], R8 ;  /* 0x0001940801007387 */ /* 0x0009e20000100800 */
[----:B0-----:R-:W-:-:S03]  /*10b10*/  IADD3 R2, R13, R10, R7 ;  /* 0x0000000a0d027210 */ /* 0x001fc60007ffe007 */
[----:B------:R-:W-:Y:S01]  /*10b20*/  STL [R1+0x1ac], R3 ;  /* 0x0001ac0301007387 */ /* 0x000fe20000100800 */
[----:B----4-:R-:W-:-:S03]  /*10b30*/  IMAD.WIDE R8, R4, 0x2, R218 ;  /* 0x0000000204087825 */ /* 0x010fc600078e02da */
[----:B------:R0:W-:Y:S04]  /*10b40*/  STL [R1+0x1a0], R2 ;  /* 0x0001a00201007387 */ /* 0x0001e80000100800 */
[----:B------:R-:W4:Y:S04]  /*10b50*/  LDL.64 R216, [R1+0xb10] ;  /* 0x000b100001d87983 */ /* 0x000f280000100a00 */
[----:B------:R-:W4:Y:S04]  /*10b60*/  LDL.64 R20, [R1+0xb08] ;  /* 0x000b080001147983 */ /* 0x000f280000100a00 */
[----:B------:R-:W4:Y:S04]  /*10b70*/  LDL.64 R18, [R1+0xb00] ;  /* 0x000b000001127983 */ /* 0x000f280000100a00 */
[----:B0-----:R-:W4:Y:S04]  /*10b80*/  LDL.64 R2, [R1+0xaf8] ;  /* 0x000af80001027983 */ /* 0x001f280000100a00 */
[----:B------:R-:W4:Y:S01]  /*10b90*/  LDL.64 R220, [R1+0xad8] ;  /* 0x000ad80001dc7983 */ /* 0x000f220000100a00 */
[----:B--2---:R-:W-:-:S03]  /*10ba0*/  IMAD.WIDE R10, R4, 0x2, R224 ;  /* 0x00000002040a7825 */ /* 0x004fc600078e02e0 */
[----:B------:R-:W2:Y:S01]  /*10bb0*/  LDL.64 R224, [R1+0xb18] ;  /* 0x000b180001e07983 */ /* 0x000ea20000100a00 */
[----:B---3--:R-:W-:-:S03]  /*10bc0*/  IMAD.WIDE R12, R4, 0x2, R236 ;  /* 0x00000002040c7825 */ /* 0x008fc600078e02ec */
[----:B------:R0:W3:Y:S04]  /*10bd0*/  LDG.E.U16 R236, desc[UR4][R8.64] ;  /* 0x0000000408ec7981 */ /* 0x0000e8000c1e1500 */
[----:B------:R1:W3:Y:S01]  /*10be0*/  LDG.E.U16 R7, desc[UR4][R10.64] ;  /* 0x000000040a077981 */ /* 0x0002e2000c1e1500 */
[----:B------:R-:W-:-:S03]  /*10bf0*/  IMAD.WIDE R14, R4, 0x2, R234 ;  /* 0x00000002040e7825 */ /* 0x000fc600078e02ea */
[----:B------:R1:W3:Y:S01]  /*10c00*/  LDG.E.U16 R235, desc[UR4][R12.64] ;  /* 0x000000040ceb7981 */ /* 0x0002e2000c1e1500 */
[----:B------:R-:W-:-:S03]  /*10c10*/  IMAD.WIDE R16, R4, 0x2, R232 ;  /* 0x0000000204107825 */ /* 0x000fc600078e02e8 */
[----:B------:R1:W3:Y:S01]  /*10c20*/  LDG.E.U16 R233, desc[UR4][R14.64] ;  /* 0x000000040ee97981 */ /* 0x0002e2000c1e1500 */
[----:B0-----:R-:W-:-:S03]  /*10c30*/  IMAD.WIDE R8, R4, 0x2, R228 ;  /* 0x0000000204087825 */ /* 0x001fc600078e02e4 */
[----:B------:R0:W3:Y:S04]  /*10c40*/  LDG.E.U16 R232, desc[UR4][R16.64] ;  /* 0x0000000410e87981 */ /* 0x0000e8000c1e1500 */
[----:B------:R-:W3:Y:S01]  /*10c50*/  LDL.64 R228, [R1+0xaf0] ;  /* 0x000af00001e47983 */ /* 0x000ee20000100a00 */
[----:B-1----:R-:W-:-:S03]  /*10c60*/  IMAD.WIDE R10, R4, 0x2, R226 ;  /* 0x00000002040a7825 */ /* 0x002fc600078e02e2 */
[----:B------:R-:W3:Y:S01]  /*10c70*/  LDL.64 R226, [R1+0xae8] ;  /* 0x000ae80001e27983 */ /* 0x000ee20000100a00 */
[----:B------:R-:W-:-:S03]  /*10c80*/  IMAD.WIDE R12, R4, 0x2, R230 ;  /* 0x00000002040c7825 */ /* 0x000fc600078e02e6 */
[----:B------:R-:W3:Y:S01]  /*10c90*/  LDG.E.U16 R234, desc[UR4][R8.64] ;  /* 0x0000000408ea7981 */ /* 0x000ee2000c1e1500 */
[----:B------:R-:W-:-:S03]  /*10ca0*/  IMAD.WIDE R14, R4, 0x2, R222 ;  /* 0x00000002040e7825 */ /* 0x000fc600078e02de */
[----:B------:R-:W3:Y:S04]  /*10cb0*/  LDL.64 R222, [R1+0xae0] ;  /* 0x000ae00001de7983 */ /* 0x000ee80000100a00 */
[----:B------:R4:W3:Y:S04]  /*10cc0*/  LDG.E.U16 R5, desc[UR4][R10.64] ;  /* 0x000000040a057981 */ /* 0x0008e8000c1e1500 */
[----:B------:R1:W3:Y:S04]  /*10cd0*/  LDG.E.U16 R231, desc[UR4][R12.64] ;  /* 0x000000040ce77981 */ /* 0x0002e8000c1e1500 */
[----:B------:R1:W3:Y:S01]  /*10ce0*/  LDG.E.U16 R230, desc[UR4][R14.64] ;  /* 0x000000040ee67981 */ /* 0x0002e2000c1e1500 */
[----:B0-----:R-:W-:-:S03]  /*10cf0*/  IMAD.WIDE R16, R4, 0x2, R22 ;  /* 0x0000000204107825 */ /* 0x001fc600078e0216 */
[----:B------:R-:W3:Y:S04]  /*10d00*/  LDL.64 R22, [R1+0xad0] ;  /* 0x000ad00001167983 */ /* 0x000ee80000100a00 */
[----:B------:R0:W3:Y:S01]  /*10d10*/  LDG.E.U16 R238, desc[UR4][R16.64] ;  /* 0x0000000410ee7981 */ /* 0x0000e2000c1e1500 */
[----:B----4-:R-:W-:-:S03]  /*10d20*/  IMAD.WIDE R10, R4, 0x2, R216 ;  /* 0x00000002040a7825 */ /* 0x010fc600078e02d8 */
[----:B------:R-:W4:Y:S01]  /*10d30*/  LDL.64 R216, [R1+0xac0] ;  /* 0x000ac00001d87983 */ /* 0x000f220000100a00 */
[----:B-1----:R-:W-:-:S03]  /*10d40*/  IMAD.WIDE R12, R4, 0x2, R20 ;  /* 0x00000002040c7825 */ /* 0x002fc600078e0214 */
[----:B------:R-:W4:Y:S01]  /*10d50*/  LDL.64 R20, [R1+0xab8] ;  /* 0x000ab80001147983 */ /* 0x000f220000100a00 */
[----:B------:R-:W-:-:S03]  /*10d60*/  IMAD.WIDE R14, R4, 0x2, R18 ;  /* 0x00000002040e7825 */ /* 0x000fc600078e0212 */
[----:B------:R-:W4:Y:S01]  /*10d70*/  LDL.64 R18, [R1+0xab0] ;  /* 0x000ab00001127983 */ /* 0x000f220000100a00 */
[----:B0-----:R-:W-:-:S04]  /*10d80*/  IMAD.WIDE R16, R4, 0x2, R2 ;  /* 0x0000000204107825 */ /* 0x001fc800078e0202 */
[C---:B--2---:R-:W-:Y:S02]  /*10d90*/  IMAD.WIDE R8, R4.reuse, 0x2, R224 ;  /* 0x0000000204087825 */ /* 0x044fe400078e02e0 */
[----:B------:R-:W2:Y:S04]  /*10da0*/  LDL.64 R224, [R1+0xac8] ;  /* 0x000ac80001e07983 */ /* 0x000ea80000100a00 */
[----:B---3--:R0:W-:Y:S04]  /*10db0*/  STL [R1+0x180], R236 ;  /* 0x000180ec01007387 */ /* 0x0081e80000100800 */
[----:B------:R1:W3:Y:S04]  /*10dc0*/  LDG.E.U16 R237, desc[UR4][R8.64] ;  /* 0x0000000408ed7981 */ /* 0x0002e8000c1e1500 */
[----:B------:R-:W3:Y:S04]  /*10dd0*/  LDL.64 R2, [R1+0xaa8] ;  /* 0x000aa80001027983 */ /* 0x000ee80000100a00 */
[----:B------:R1:W-:Y:S04]  /*10de0*/  STL [R1+0x240], R7 ;  /* 0x0002400701007387 */ /* 0x0003e80000100800 */
[----:B0-----:R0:W3:Y:S04]  /*10df0*/  LDG.E.U16 R236, desc[UR4][R10.64] ;  /* 0x000000040aec7981 */ /* 0x0010e8000c1e1500 */
[----:B-1----:R-:W3:Y:S04]  /*10e00*/  LDG.E.U16 R7, desc[UR4][R12.64] ;  /* 0x000000040c077981 */ /* 0x002ee8000c1e1500 */
[----:B------:R1:W-:Y:S04]  /*10e10*/  STL [R1+0x320], R235 ;  /* 0x000320eb01007387 */ /* 0x0003e80000100800 */
[----:B------:R0:W-:Y:S04]  /*10e20*/  STL [R1+0x344], R233 ;  /* 0x000344e901007387 */ /* 0x0001e80000100800 */
[----:B------:R0:W-:Y:S01]  /*10e30*/  STL [R1+0x354], R232 ;  /* 0x000354e801007387 */ /* 0x0001e20000100800 */
[----:B------:R-:W-:-:S03]  /*10e40*/  IMAD.WIDE R8, R4, 0x2, R228 ;  /* 0x0000000204087825 */ /* 0x000fc600078e02e4 */
[----:B-1----:R1:W3:Y:S01]  /*10e50*/  LDG.E.U16 R235, desc[UR4][R14.64] ;  /* 0x000000040eeb7981 */ /* 0x0022e2000c1e1500 */
[----:B0-----:R-:W-:-:S03]  /*10e60*/  IMAD.WIDE R10, R4, 0x2, R226 ;  /* 0x00000002040a7825 */ /* 0x001fc600078e02e2 */
[----:B------:R-:W3:Y:S04]  /*10e70*/  LDL.64 R228, [R1+0xaa0] ;  /* 0x000aa00001e47983 */ /* 0x000ee80000100a00 */
[----:B------:R0:W3:Y:S01]  /*10e80*/  LDG.E.U16 R233, desc[UR4][R16.64] ;  /* 0x0000000410e97981 */ /* 0x0000e2000c1e1500 */
[----:B-1----:R-:W-:-:S03]  /*10e90*/  IMAD.WIDE R14, R4, 0x2, R220 ;  /* 0x00000002040e7825 */ /* 0x002fc600078e02dc */
[----:B------:R-:W3:Y:S01]  /*10ea0*/  LDL.64 R226, [R1+0xa98] ;  /* 0x000a980001e27983 */ /* 0x000ee20000100a00 */
[----:B------:R-:W-:-:S03]  /*10eb0*/  IMAD.WIDE R12, R4, 0x2, R222 ;  /* 0x00000002040c7825 */ /* 0x000fc600078e02de */
[----:B------:R-:W3:Y:S04]  /*10ec0*/  LDL.64 R222, [R1+0xa90] ;  /* 0x000a900001de7983 */ /* 0x000ee80000100a00 */
[----:B------:R-:W3:Y:S04]  /*10ed0*/  LDL.64 R220, [R1+0xa88] ;  /* 0x000a880001dc7983 */ /* 0x000ee80000100a00 */
[----:B------:R1:W-:Y:S04]  /*10ee0*/  STL [R1+0x358], R234 ;  /* 0x000358ea01007387 */ /* 0x0003e80000100800 */
[----:B------:R-:W3:Y:S04]  /*10ef0*/  LDG.E.U16 R232, desc[UR4][R8.64] ;  /* 0x0000000408e87981 */ /* 0x000ee8000c1e1500 */
[----:B-1----:R4:W3:Y:S01]  /*10f00*/  LDG.E.U16 R234, desc[UR4][R10.64] ;  /* 0x000000040aea7981 */ /* 0x0028e2000c1e1500 */
[----:B0-----:R-:W-:-:S03]  /*10f10*/  IMAD.WIDE R16, R4, 0x2, R22 ;  /* 0x0000000204107825 */ /* 0x001fc600078e0216 */
[----:B------:R-:W3:Y:S04]  /*10f20*/  LDL.64 R22, [R1+0xa80] ;  /* 0x000a800001167983 */ /* 0x000ee80000100a00 */
[----:B------:R0:W-:Y:S04]  /*10f30*/  STL [R1+0x168], R5 ;  /* 0x0001680501007387 */ /* 0x0001e80000100800 */
[----:B------:R1:W-:Y:S04]  /*10f40*/  STL [R1+0x228], R231 ;  /* 0x000228e701007387 */ /* 0x0003e80000100800 */
[----:B------:R1:W-:Y:S04]  /*10f50*/  STL [R1+0x2f4], R230 ;  /* 0x0002f4e601007387 */ /* 0x0003e80000100800 */
[----:B0-----:R0:W3:Y:S04]  /*10f60*/  LDG.E.U16 R5, desc[UR4][R12.64] ;  /* 0x000000040c057981 */ /* 0x0010e8000c1e1500 */
[----:B-1----:R1:W3:Y:S04]  /*10f70*/  LDG.E.U16 R231, desc[UR4][R14.64] ;  /* 0x000000040ee77981 */ /* 0x0022e8000c1e1500 */
[----:B------:R2:W-:Y:S04]  /*10f80*/  STL [R1+0x310], R238 ;  /* 0x000310ee01007387 */ /* 0x0005e80000100800 */
[----:B------:R3:W3:Y:S01]  /*10f90*/  LDG.E.U16 R230, desc[UR4][R16.64] ;  /* 0x0000000410e67981 */ /* 0x0006e2000c1e1500 */
[----:B----4-:R-:W-:-:S03]  /*10fa0*/  IMAD.WIDE R10, R4, 0x2, R216 ;  /* 0x00000002040a7825 */ /* 0x010fc600078e02d8 */
[----:B------:R-:W4:Y:S01]  /*10fb0*/  LDL.64 R216, [R1+0xa70] ;  /* 0x000a700001d87983 */ /* 0x000f220000100a00 */
[----:B0-----:R-:W-:-:S03]  /*10fc0*/  IMAD.WIDE R12, R4, 0x2, R20 ;  /* 0x00000002040c7825 */ /* 0x001fc600078e0214 */
[----:B------:R-:W4:Y:S01]  /*10fd0*/  LDL.64 R20, [R1+0xa68] ;  /* 0x000a680001147983 */ /* 0x000f220000100a00 */
[----:B-1----:R-:W-:-:S03]  /*10fe0*/  IMAD.WIDE R14, R4, 0x2, R18 ;  /* 0x00000002040e7825 */ /* 0x002fc600078e0212 */
[----:B------:R-:W4:Y:S01]  /*10ff0*/  LDL.64 R18, [R1+0xa60] ;  /* 0x000a600001127983 */ /* 0x000f220000100a00 */
[----:B--2---:R-:W-:-:S03]  /*11000*/  IMAD.WIDE R8, R4, 0x2, R224 ;  /* 0x0000000204087825 */ /* 0x004fc600078e02e0 */
[----:B------:R-:W2:Y:S04]  /*11010*/  LDL.64 R224, [R1+0xa78] ;  /* 0x000a780001e07983 */ /* 0x000ea80000100a00 */
[----:B------:R0:W2:Y:S04]  /*11020*/  LDG.E.U16 R238, desc[UR4][R8.64] ;  /* 0x0000000408ee7981 */ /* 0x0000a8000c1e1500 */
[----:B---3--:R1:W-:Y:S01]  /*11030*/  STL [R1+0x328], R237 ;  /* 0x000328ed01007387 */ /* 0x0083e20000100800 */
[----:B------:R-:W-:-:S03]  /*11040*/  IMAD.WIDE R16, R4, 0x2, R2 ;  /* 0x0000000204107825 */ /* 0x000fc600078e0202 */
[----:B------:R-:W3:Y:S04]  /*11050*/  LDL.64 R2, [R1+0xa58] ;  /* 0x000a580001027983 */ /* 0x000ee80000100a00 */
[----:B------:R0:W-:Y:S04]  /*11060*/  STL [R1+0x338], R236 ;  /* 0x000338ec01007387 */ /* 0x0001e80000100800 */
[----:B-1----:R1:W3:Y:S04]  /*11070*/  LDG.E.U16 R237, desc[UR4][R10.64] ;  /* 0x000000040aed7981 */ /* 0x0022e8000c1e1500 */
[----:B------:R1:W-:Y:S04]  /*11080*/  STL [R1+0x34c], R7 ;  /* 0x00034c0701007387 */ /* 0x0003e80000100800 */
[----:B0-----:R0:W3:Y:S04]  /*11090*/  LDG.E.U16 R236, desc[UR4][R12.64] ;  /* 0x000000040cec7981 */ /* 0x0010e8000c1e1500 */
[----:B-1----:R1:W3:Y:S04]  /*110a0*/  LDG.E.U16 R7, desc[UR4][R14.64] ;  /* 0x000000040e077981 */ /* 0x0022e8000c1e1500 */
[----:B------:R0:W-:Y:S01]  /*110b0*/  STL [R1+0x350], R235 ;  /* 0x000350eb01007387 */ /* 0x0001e20000100800 */
[----:B------:R-:W-:-:S03]  /*110c0*/  IMAD.WIDE R8, R4, 0x2, R228 ;  /* 0x0000000204087825 */ /* 0x000fc600078e02e4 */
[----:B------:R1:W-:Y:S04]  /*110d0*/  STL [R1+0x14c], R233 ;  /* 0x00014ce901007387 */ /* 0x0003e80000100800 */
[----:B0-----:R0:W3:Y:S01]  /*110e0*/  LDG.E.U16 R235, desc[UR4][R16.64] ;  /* 0x0000000410eb7981 */ /* 0x0010e2000c1e1500 */
[----:B------:R-:W-:-:S03]  /*110f0*/  IMAD.WIDE R10, R4, 0x2, R226 ;  /* 0x00000002040a7825 */ /* 0x000fc600078e02e2 */
[----:B------:R-:W3:Y:S01]  /*11100*/  LDL.64 R228, [R1+0xa50] ;  /* 0x000a500001e47983 */ /* 0x000ee20000100a00 */
[----:B------:R-:W-:-:S03]  /*11110*/  IMAD.WIDE R12, R4, 0x2, R222 ;  /* 0x00000002040c7825 */ /* 0x000fc600078e02de */
[----:B------:R-:W3:Y:S01]  /*11120*/  LDL.64 R226, [R1+0xa48] ;  /* 0x000a480001e27983 */ /* 0x000ee20000100a00 */
[----:B-1----:R-:W-:-:S03]  /*11130*/  IMAD.WIDE R14, R4, 0x2, R220 ;  /* 0x00000002040e7825 */ /* 0x002fc600078e02dc */
        /* <DEDUP_REMOVED lines=8> */
[----:B0-----:R0:W3:Y:S04]  /*111c0*/  LDG.E.U16 R234, desc[UR4][R12.64] ;  /* 0x000000040cea7981 */ /* 0x0010e8000c1e1500 */
[----:B------:R1:W-:Y:S04]  /*111d0*/  STL [R1+0x2fc], R5 ;  /* 0x0002fc0501007387 */ /* 0x0003e80000100800 */
[----:B------:R0:W-:Y:S04]  /*111e0*/  STL [R1+0x314], R231 ;  /* 0x000314e701007387 */ /* 0x0001e80000100800 */
[----:B------:R2:W-:Y:S04]  /*111f0*/  STL [R1+0x330], R230 ;  /* 0x000330e601007387 */ /* 0x0005e80000100800 */
[----:B-1----:R1:W3:Y:S04]  /*11200*/  LDG.E.U16 R5, desc[UR4][R14.64] ;  /* 0x000000040e057981 */ /* 0x0022e8000c1e1500 */
[----:B0-----:R3:W3:Y:S01]  /*11210*/  LDG.E.U16 R231, desc[UR4][R16.64] ;  /* 0x0000000410e77981 */ /* 0x0016e2000c1e1500 */
[----:B----4-:R-:W-:-:S03]  /*11220*/  IMAD.WIDE R10, R4, 0x2, R216 ;  /* 0x00000002040a7825 */ /* 0x010fc600078e02d8 */
[----:B------:R-:W4:Y:S01]  /*11230*/  LDL.64 R216, [R1+0xa20] ;  /* 0x000a200001d87983 */ /* 0x000f220000100a00 */
[----:B------:R-:W-:-:S03]  /*11240*/  IMAD.WIDE R12, R4, 0x2, R20 ;  /* 0x00000002040c7825 */ /* 0x000fc600078e0214 */
[----:B------:R-:W4:Y:S01]  /*11250*/  LDL.64 R20, [R1+0xa18] ;  /* 0x000a180001147983 */ /* 0x000f220000100a00 */
[----:B-1----:R-:W-:-:S03]  /*11260*/  IMAD.WIDE R14, R4, 0x2, R18 ;  /* 0x00000002040e7825 */ /* 0x002fc600078e0212 */
[----:B------:R-:W4:Y:S01]  /*11270*/  LDL.64 R18, [R1+0xa10] ;  /* 0x000a100001127983 */ /* 0x000f220000100a00 */
[----:B--2---:R-:W-:-:S03]  /*11280*/  IMAD.WIDE R8, R4, 0x2, R224 ;  /* 0x0000000204087825 */ /* 0x004fc600078e02e0 */
[----:B------:R-:W2:Y:S04]  /*11290*/  LDL.64 R224, [R1+0xa28] ;  /* 0x000a280001e07983 */ /* 0x000ea80000100a00 */
[----:B------:R0:W-:Y:S04]  /*112a0*/  STL [R1+0x340], R238 ;  /* 0x000340ee01007387 */ /* 0x0001e80000100800 */
[----:B------:R-:W2:Y:S01]  /*112b0*/  LDG.E.U16 R230, desc[UR4][R8.64] ;  /* 0x0000000408e67981 */ /* 0x000ea2000c1e1500 */
[----:B---3--:R-:W-:-:S03]  /*112c0*/  IMAD.WIDE R16, R4, 0x2, R2 ;  /* 0x0000000204107825 */ /* 0x008fc600078e0202 */
[----:B------:R-:W3:Y:S04]  /*112d0*/  LDL.64 R2, [R1+0xa08] ;  /* 0x000a080001027983 */ /* 0x000ee80000100a00 */
[----:B0-----:R0:W3:Y:S04]  /*112e0*/  LDG.E.U16 R238, desc[UR4][R10.64] ;  /* 0x000000040aee7981 */ /* 0x0010e8000c1e1500 */
[----:B------:R1:W-:Y:S04]  /*112f0*/  STL [R1+0x348], R237 ;  /* 0x000348ed01007387 */ /* 0x0003e80000100800 */
[----:B------:R0:W-:Y:S04]  /*11300*/  STL [R1+0x12c], R236 ;  /* 0x00012cec01007387 */ /* 0x0001e80000100800 */
[----:B-1----:R1:W3:Y:S04]  /*11310*/  LDG.E.U16 R237, desc[UR4][R12.64] ;  /* 0x000000040ced7981 */ /* 0x0022e8000c1e1500 */
[----:B------:R1:W-:Y:S04]  /*11320*/  STL [R1+0x1ec], R7 ;  /* 0x0001ec0701007387 */ /* 0x0003e80000100800 */
[----:B0-----:R0:W3:Y:S04]  /*11330*/  LDG.E.U16 R236, desc[UR4][R14.64] ;  /* 0x000000040eec7981 */ /* 0x0010e8000c1e1500 */
[----:B-1----:R1:W3:Y:S04]  /*11340*/  LDG.E.U16 R7, desc[UR4][R16.64] ;  /* 0x0000000410077981 */ /* 0x0022e8000c1e1500 */
[----:B------:R1:W-:Y:S01]  /*11350*/  STL [R1+0x2bc], R235 ;  /* 0x0002bceb01007387 */ /* 0x0003e20000100800 */
[----:B------:R-:W-:-:S03]  /*11360*/  IMAD.WIDE R10, R4, 0x2, R228 ;  /* 0x00000002040a7825 */ /* 0x000fc600078e02e4 */
[----:B------:R-:W3:Y:S01]  /*11370*/  LDL.64 R228, [R1+0xa00] ;  /* 0x000a000001e47983 */ /* 0x000ee20000100a00 */
[----:B------:R-:W-:-:S03]  /*11380*/  IMAD.WIDE R12, R4, 0x2, R226 ;  /* 0x00000002040c7825 */ /* 0x000fc600078e02e2 */
[----:B------:R-:W3:Y:S01]  /*11390*/  LDL.64 R226, [R1+0x9f8] ;  /* 0x0009f80001e27983 */ /* 0x000ee20000100a00 */
[----:B0-----:R-:W-:-:S03]  /*113a0*/  IMAD.WIDE R14, R4, 0x2, R222 ;  /* 0x00000002040e7825 */ /* 0x001fc600078e02de */
[----:B------:R-:W3:Y:S01]  /*113b0*/  LDL.64 R222, [R1+0x9f0] ;  /* 0x0009f00001de7983 */ /* 0x000ee20000100a00 */
[----:B-1----:R-:W-:-:S03]  /*113c0*/  IMAD.WIDE R16, R4, 0x2, R220 ;  /* 0x0000000204107825 */ /* 0x002fc600078e02dc */
[----:B------:R-:W3:Y:S04]  /*113d0*/  LDL.64 R220, [R1+0x9e8] ;  /* 0x0009e80001dc7983 */ /* 0x000ee80000100a00 */
[----:B------:R4:W3:Y:S04]  /*113e0*/  LDG.E.U16 R235, desc[UR4][R10.64] ;  /* 0x000000040aeb7981 */ /* 0x0008e8000c1e1500 */
[----:B------:R0:W-:Y:S04]  /*113f0*/  STL [R1+0x2e0], R233 ;  /* 0x0002e0e901007387 */ /* 0x0001e80000100800 */
[----:B0-----:R0:W3:Y:S01]  /*11400*/  LDG.E.U16 R233, desc[UR4][R12.64] ;  /* 0x000000040ce97981 */ /* 0x0010e2000c1e1500 */
[----:B------:R-:W-:-:S03]  /*11410*/  IMAD.WIDE R8, R4, 0x2, R22 ;  /* 0x0000000204087825 */ /* 0x000fc600078e0216 */
[----:B------:R-:W3:Y:S04]  /*11420*/  LDL.64 R22, [R1+0x9e0] ;  /* 0x0009e00001167983 */ /* 0x000ee80000100a00 */
[----:B------:R1:W-:Y:S04]  /*11430*/  STL [R1+0x300], R232 ;  /* 0x000300e801007387 */ /* 0x0003e80000100800 */
[----:B------:R0:W-:Y:S04]  /*11440*/  STL [R1+0x31c], R234 ;  /* 0x00031cea01007387 */ /* 0x0001e80000100800 */
[----:B-1----:R1:W3:Y:S04]  /*11450*/  LDG.E.U16 R232, desc[UR4][R14.64] ;  /* 0x000000040ee87981 */ /* 0x0022e8000c1e1500 */
[----:B0-----:R-:W3:Y:S04]  /*11460*/  LDG.E.U16 R234, desc[UR4][R16.64] ;  /* 0x0000000410ea7981 */ /* 0x001ee8000c1e1500 */
[----:B------:R0:W-:Y:S04]  /*11470*/  STL [R1+0x334], R5 ;  /* 0x0003340501007387 */ /* 0x0001e80000100800 */
[----:B------:R2:W-:Y:S04]  /*11480*/  STL [R1+0x33c], R231 ;  /* 0x00033ce701007387 */ /* 0x0005e80000100800 */
        /* <DEDUP_REMOVED lines=9> */
[----:B------:R-:W2:Y:S04]  /*11520*/  LDG.E.U16 R231, desc[UR4][R8.64] ;  /* 0x0000000408e77981 */ /* 0x000ea8000c1e1500 */
[----:B------:R0:W-:Y:S01]  /*11530*/  STL [R1+0x114], R230 ;  /* 0x000114e601007387 */ /* 0x0001e20000100800 */
[----:B---3--:R-:W-:-:S03]  /*11540*/  IMAD.WIDE R16, R4, 0x2, R2 ;  /* 0x0000000204107825 */ /* 0x008fc600078e0202 */
[----:B------:R-:W3:Y:S04]  /*11550*/  LDL.64 R2, [R1+0x9b8] ;  /* 0x0009b80001027983 */ /* 0x000ee80000100a00 */
[----:B------:R1:W-:Y:S04]  /*11560*/  STL [R1+0x1d0], R238 ;  /* 0x0001d0ee01007387 */ /* 0x0003e80000100800 */
[----:B0-----:R-:W3:Y:S04]  /*11570*/  LDG.E.U16 R230, desc[UR4][R10.64] ;  /* 0x000000040ae67981 */ /* 0x001ee8000c1e1500 */
[----:B-1----:R-:W3:Y:S04]  /*11580*/  LDG.E.U16 R238, desc[UR4][R12.64] ;  /* 0x000000040cee7981 */ /* 0x002ee8000c1e1500 */
[----:B------:R0:W-:Y:S04]  /*11590*/  STL [R1+0x2a4], R237 ;  /* 0x0002a4ed01007387 */ /* 0x0001e80000100800 */
[----:B------:R1:W-:Y:S04]  /*115a0*/  STL [R1+0x2c8], R236 ;  /* 0x0002c8ec01007387 */ /* 0x0003e80000100800 */
[----:B0-----:R0:W3:Y:S04]  /*115b0*/  LDG.E.U16 R237, desc[UR4][R14.64] ;  /* 0x000000040eed7981 */ /* 0x0010e8000c1e1500 */
[----:B------:R0:W-:Y:S04]  /*115c0*/  STL [R1+0x2e8], R7 ;  /* 0x0002e80701007387 */ /* 0x0001e80000100800 */
[----:B-1----:R1:W3:Y:S01]  /*115d0*/  LDG.E.U16 R236, desc[UR4][R16.64] ;  /* 0x0000000410ec7981 */ /* 0x0022e2000c1e1500 */
[----:B0-----:R-:W-:-:S03]  /*115e0*/  IMAD.WIDE R14, R4, 0x2, R228 ;  /* 0x00000002040e7825 */ /* 0x001fc600078e02e4 */
[----:B------:R-:W3:Y:S01]  /*115f0*/  LDL.64 R228, [R1+0x9b0] ;  /* 0x0009b00001e47983 */ /* 0x000ee20000100a00 */
[----:B-1----:R-:W-:-:S03]  /*11600*/  IMAD.WIDE R16, R4, 0x2, R226 ;  /* 0x0000000204107825 */ /* 0x002fc600078e02e2 */
[----:B------:R-:W3:Y:S01]  /*11610*/  LDG.E.U16 R7, desc[UR4][R14.64] ;  /* 0x000000040e077981 */ /* 0x000ee2000c1e1500 */
[----:B------:R-:W-:-:S03]  /*11620*/  IMAD.WIDE R8, R4, 0x2, R222 ;  /* 0x0000000204087825 */ /* 0x000fc600078e02de */
[----:B------:R-:W3:Y:S01]  /*11630*/  LDL.64 R226, [R1+0x9a8] ;  /* 0x0009a80001e27983 */ /* 0x000ee20000100a00 */
[----:B------:R-:W-:-:S03]  /*11640*/  IMAD.WIDE R10, R4, 0x2, R220 ;  /* 0x00000002040a7825 */ /* 0x000fc600078e02dc */
[----:B------:R-:W3:Y:S04]  /*11650*/  LDL.64 R222, [R1+0x9a0] ;  /* 0x0009a00001de7983 */ /* 0x000ee80000100a00 */
[----:B------:R-:W3:Y:S04]  /*11660*/  LDL.64 R220, [R1+0x998] ;  /* 0x0009980001dc7983 */ /* 0x000ee80000100a00 */
[----:B------:R0:W-:Y:S04]  /*11670*/  STL [R1+0x308], R235 ;  /* 0x000308eb01007387 */ /* 0x0001e80000100800 */
[----:B0-----:R-:W3:Y:S01]  /*11680*/  LDG.E.U16 R235, desc[UR4][R16.64] ;  /* 0x0000000410eb7981 */ /* 0x001ee2000c1e1500 */
[----:B------:R-:W-:-:S03]  /*11690*/  IMAD.WIDE R12, R4, 0x2, R22 ;  /* 0x00000002040c7825 */ /* 0x000fc600078e0216 */
[----:B------:R-:W3:Y:S04]  /*116a0*/  LDL.64 R22, [R1+0x990] ;  /* 0x0009900001167983 */ /* 0x000ee80000100a00 */
[----:B------:R0:W-:Y:S04]  /*116b0*/  STL [R1+0x324], R233 ;  /* 0x000324e901007387 */ /* 0x0001e80000100800 */
[----:B------:R1:W-:Y:S04]  /*116c0*/  STL [R1+0x32c], R232 ;  /* 0x00032ce801007387 */ /* 0x0003e80000100800 */
[----:B0-----:R-:W3:Y:S04]  /*116d0*/  LDG.E.U16 R233, desc[UR4][R8.64] ;  /* 0x0000000408e97981 */ /* 0x001ee8000c1e1500 */
[----:B------:R0:W-:Y:S04]  /*116e0*/  STL [R1+0xe4], R234 ;  /* 0x0000e4ea01007387 */ /* 0x0001e80000100800 */
[----:B-1----:R4:W3:Y:S04]  /*116f0*/  LDG.E.U16 R232, desc[UR4][R10.64] ;  /* 0x000000040ae87981 */ /* 0x0028e8000c1e1500 */
[----:B0-----:R0:W3:Y:S04]  /*11700*/  LDG.E.U16 R234, desc[UR4][R12.64] ;  /* 0x000000040cea7981 */ /* 0x0010e8000c1e1500 */
[----:B------:R1:W-:Y:S01]  /*11710*/  STL [R1+0x1b8], R5 ;  /* 0x0001b80501007387 */ /* 0x0003e20000100800 */
[----:B----4-:R-:W-:-:S03]  /*11720*/  IMAD.WIDE R10, R4, 0x2, R216 ;  /* 0x00000002040a7825 */ /* 0x010fc600078e02d8 */
[----:B------:R-:W4:Y:S01]  /*11730*/  LDL.64 R216, [R1+0x980] ;  /* 0x0009800001d87983 */ /* 0x000f220000100a00 */
[----:B0-----:R-:W-:-:S03]  /*11740*/  IMAD.WIDE R12, R4, 0x2, R20 ;  /* 0x00000002040c7825 */ /* 0x001fc600078e0214 */
[----:B------:R-:W4:Y:S01]  /*11750*/  LDL.64 R20, [R1+0x978] ;  /* 0x0009780001147983 */ /* 0x000f220000100a00 */
[----:B------:R-:W-:-:S03]  /*11760*/  IMAD.WIDE R14, R4, 0x2, R18 ;  /* 0x00000002040e7825 */ /* 0x000fc600078e0212 */
[----:B------:R-:W4:Y:S01]  /*11770*/  LDL.64 R18, [R1+0x970] ;  /* 0x0009700001127983 */ /* 0x000f220000100a00 */
[----:B--2---:R-:W-:-:S03]  /*11780*/  IMAD.WIDE R8, R4, 0x2, R224 ;  /* 0x0000000204087825 */ /* 0x004fc600078e02e0 */
[----:B------:R-:W2:Y:S04]  /*11790*/  LDL.64 R224, [R1+0x988] ;  /* 0x0009880001e07983 */ /* 0x000ea80000100a00 */
[----:B------:R0:W-:Y:S04]  /*117a0*/  STL [R1+0x28c], R231 ;  /* 0x00028ce701007387 */ /* 0x0001e80000100800 */
[----:B-1----:R1:W2:Y:S01]  /*117b0*/  LDG.E.U16 R5, desc[UR4][R8.64] ;  /* 0x0000000408057981 */ /* 0x0022a2000c1e1500 */
[----:B---3--:R-:W-:-:S03]  /*117c0*/  IMAD.WIDE R16, R4, 0x2, R2 ;  /* 0x0000000204107825 */ /* 0x008fc600078e0202 */
[----:B------:R-:W3:Y:S04]  /*117d0*/  LDL.64 R2, [R1+0x968] ;  /* 0x0009680001027983 */ /* 0x000ee80000100a00 */
[----:B0-----:R0:W3:Y:S04]  /*117e0*/  LDG.E.U16 R231, desc[UR4][R10.64] ;  /* 0x000000040ae77981 */ /* 0x0010e8000c1e1500 */
[----:B------:R1:W-:Y:S04]  /*117f0*/  STL [R1+0x2ac], R230 ;  /* 0x0002ace601007387 */ /* 0x0003e80000100800 */
[----:B------:R0:W-:Y:S04]  /*11800*/  STL [R1+0x2cc], R238 ;  /* 0x0002ccee01007387 */ /* 0x0001e80000100800 */
[----:B-1----:R1:W3:Y:S04]  /*11810*/  LDG.E.U16 R230, desc[UR4][R12.64] ;  /* 0x000000040ce67981 */ /* 0x0022e8000c1e1500 */
[----:B0-----:R0:W3:Y:S04]  /*11820*/  LDG.E.U16 R238, desc[UR4][R14.64] ;  /* 0x000000040eee7981 */ /* 0x0010e8000c1e1500 */
[----:B------:R1:W-:Y:S04]  /*11830*/  STL [R1+0x2f0], R237 ;  /* 0x0002f0ed01007387 */ /* 0x0003e80000100800 */
[----:B------:R0:W-:Y:S04]  /*11840*/  STL [R1+0x30c], R236 ;  /* 0x00030cec01007387 */ /* 0x0001e80000100800 */
[----:B-1----:R1:W3:Y:S01]  /*11850*/  LDG.E.U16 R237, desc[UR4][R16.64] ;  /* 0x0000000410ed7981 */ /* 0x0022e2000c1e1500 */
[----:B------:R-:W-:-:S03]  /*11860*/  IMAD.WIDE R8, R4, 0x2, R228 ;  /* 0x0000000204087825 */ /* 0x000fc600078e02e4 */
[----:B------:R-:W3:Y:S04]  /*11870*/  LDL.64 R228, [R1+0x960] ;  /* 0x0009600001e47983 */ /* 0x000ee80000100a00 */
[----:B0-----:R-:W3:Y:S01]  /*11880*/  LDG.E.U16 R236, desc[UR4][R8.64] ;  /* 0x0000000408ec7981 */ /* 0x001ee2000c1e1500 */
[----:B------:R-:W-:-:S03]  /*11890*/  IMAD.WIDE R10, R4, 0x2, R226 ;  /* 0x00000002040a7825 */ /* 0x000fc600078e02e2 */
[----:B------:R-:W3:Y:S01]  /*118a0*/  LDL.64 R226, [R1+0x958] ;  /* 0x0009580001e27983 */ /* 0x000ee20000100a00 */
[----:B------:R-:W-:-:S03]  /*118b0*/  IMAD.WIDE R12, R4, 0x2, R222 ;  /* 0x00000002040c7825 */ /* 0x000fc600078e02de */
[----:B------:R-:W3:Y:S01]  /*118c0*/  LDL.64 R222, [R1+0x950] ;  /* 0x0009500001de7983 */ /* 0x000ee20000100a00 */
[----:B------:R-:W-:-:S03]  /*118d0*/  IMAD.WIDE R14, R4, 0x2, R220 ;  /* 0x00000002040e7825 */ /* 0x000fc600078e02dc */
[----:B------:R-:W3:Y:S04]  /*118e0*/  LDL.64 R220, [R1+0x948] ;  /* 0x0009480001dc7983 */ /* 0x000ee80000100a00 */
[----:B------:R0:W-:Y:S04]  /*118f0*/  STL [R1+0x318], R7 ;  /* 0x0003180701007387 */ /* 0x0001e80000100800 */
[----:B0-----:R-:W3:Y:S01]  /*11900*/  LDG.E.U16 R7, desc[UR4][R10.64] ;  /* 0x000000040a077981 */ /* 0x001ee2000c1e1500 */
[----:B-1----:R-:W-:-:S03]  /*11910*/  IMAD.WIDE R16, R4, 0x2, R22 ;  /* 0x0000000204107825 */ /* 0x002fc600078e0216 */
[----:B------:R-:W3:Y:S04]  /*11920*/  LDL.64 R22, [R1+0x940] ;  /* 0x0009400001167983 */ /* 0x000ee80000100a00 */
[----:B------:R0:W-:Y:S04]  /*11930*/  STL [R1+0xd0], R235 ;  /* 0x0000d0eb01007387 */ /* 0x0001e80000100800 */
[----:B0-----:R-:W3:Y:S04]  /*11940*/  LDG.E.U16 R235, desc[UR4][R12.64] ;  /* 0x000000040ceb7981 */ /* 0x001ee8000c1e1500 */
[----:B------:R0:W-:Y:S04]  /*11950*/  STL [R1+0x190], R233 ;  /* 0x000190e901007387 */ /* 0x0001e80000100800 */
[----:B------:R1:W-:Y:S04]  /*11960*/  STL [R1+0x27c], R232 ;  /* 0x00027ce801007387 */ /* 0x0003e80000100800 */
[----:B0-----:R4:W3:Y:S04]  /*11970*/  LDG.E.U16 R233, desc[UR4][R14.64] ;  /* 0x000000040ee97981 */ /* 0x0018e8000c1e1500 */
[----:B------:R0:W-:Y:S04]  /*11980*/  STL [R1+0x298], R234 ;  /* 0x000298ea01007387 */ /* 0x0001e80000100800 */
[----:B-1----:R1:W3:Y:S01]  /*11990*/  LDG.E.U16 R232, desc[UR4][R16.64] ;  /* 0x0000000410e87981 */ /* 0x0022e2000c1e1500 */
[----:B----4-:R-:W-:-:S03]  /*119a0*/  IMAD.WIDE R14, R4, 0x2, R216 ;  /* 0x00000002040e7825 */ /* 0x010fc600078e02d8 */
[----:B------:R-:W4:Y:S01]  /*119b0*/  LDL.64 R216, [R1+0x930] ;  /* 0x0009300001d87983 */ /* 0x000f220000100a00 */
[----:B-1----:R-:W-:-:S03]  /*119c0*/  IMAD.WIDE R16, R4, 0x2, R20 ;  /* 0x0000000204107825 */ /* 0x002fc600078e0214 */
[----:B------:R-:W4:Y:S01]  /*119d0*/  LDL.64 R20, [R1+0x928] ;  /* 0x0009280001147983 */ /* 0x000f220000100a00 */
[----:B------:R-:W-:-:S03]  /*119e0*/  IMAD.WIDE R8, R4, 0x2, R18 ;  /* 0x0000000204087825 */ /* 0x000fc600078e0212 */
[----:B------:R-:W4:Y:S01]  /*119f0*/  LDL.64 R18, [R1+0x920] ;  /* 0x0009200001127983 */ /* 0x000f220000100a00 */
[----:B--2---:R-:W-:-:S03]  /*11a00*/  IMAD.WIDE R12, R4, 0x2, R224 ;  /* 0x00000002040c7825 */ /* 0x004fc600078e02e0 */
[----:B------:R-:W2:Y:S04]  /*11a10*/  LDL.64 R224, [R1+0x938] ;  /* 0x0009380001e07983 */ /* 0x000ea80000100a00 */
[----:B0-----:R-:W2:Y:S04]  /*11a20*/  LDG.E.U16 R234, desc[UR4][R12.64] ;  /* 0x000000040cea7981 */ /* 0x001ea8000c1e1500 */
        /* <DEDUP_REMOVED lines=9> */
[----:B-1----:R1:W3:Y:S04]  /*11ac0*/  LDG.E.U16 R238, desc[UR4][R10.64] ;  /* 0x000000040aee7981 */ /* 0x0022e8000c1e1500 */
[----:B------:R1:W-:Y:S01]  /*11ad0*/  STL [R1+0xc0], R237 ;  /* 0x0000c0ed01007387 */ /* 0x0003e20000100800 */
[----:B0-----:R-:W-:-:S03]  /*11ae0*/  IMAD.WIDE R8, R4, 0x2, R228 ;  /* 0x0000000204087825 */ /* 0x001fc600078e02e4 */
[----:B------:R-:W3:Y:S04]  /*11af0*/  LDL.64 R228, [R1+0x910] ;  /* 0x0009100001e47983 */ /* 0x000ee80000100a00 */
[----:B-1----:R4:W3:Y:S01]  /*11b00*/  LDG.E.U16 R237, desc[UR4][R8.64] ;  /* 0x0000000408ed7981 */ /* 0x0028e2000c1e1500 */
[----:B------:R-:W-:-:S03]  /*11b10*/  IMAD.WIDE R10, R4, 0x2, R226 ;  /* 0x00000002040a7825 */ /* 0x000fc600078e02e2 */
[----:B------:R-:W3:Y:S01]  /*11b20*/  LDL.64 R226, [R1+0x908] ;  /* 0x0009080001e27983 */ /* 0x000ee20000100a00 */
[----:B------:R-:W-:-:S03]  /*11b30*/  IMAD.WIDE R12, R4, 0x2, R222 ;  /* 0x00000002040c7825 */ /* 0x000fc600078e02de */
[----:B------:R-:W3:Y:S01]  /*11b40*/  LDL.64 R222, [R1+0x900] ;  /* 0x0009000001de7983 */ /* 0x000ee20000100a00 */
[----:B------:R-:W-:-:S03]  /*11b50*/  IMAD.WIDE R14, R4, 0x2, R220 ;  /* 0x00000002040e7825 */ /* 0x000fc600078e02dc */
[----:B------:R-:W3:Y:S04]  /*11b60*/  LDL.64 R220, [R1+0x8f8] ;  /* 0x0008f80001dc7983 */ /* 0x000ee80000100a00 */
        /* <DEDUP_REMOVED lines=23> */
[----:B0-----:R-:W2:Y:S04]  /*11ce0*/  LDG.E.U16 R234, desc[UR4][R8.64] ;  /* 0x0000000408ea7981 */ /* 0x001ea8000c1e1500 */
[----:B------:R0:W-:Y:S04]  /*11cf0*/  STL [R1+0x2ec], R5 ;  /* 0x0002ec0501007387 */ /* 0x0001e80000100800 */
[----:B------:R1:W-:Y:S04]  /*11d00*/  STL [R1+0xa0], R231 ;  /* 0x0000a0e701007387 */ /* 0x0003e80000100800 */
[----:B0-----:R0:W2:Y:S04]  /*11d10*/  LDG.E.U16 R5, desc[UR4][R10.64] ;  /* 0x000000040a057981 */ /* 0x0010a8000c1e1500 */
[----:B-1----:R1:W2:Y:S04]  /*11d20*/  LDG.E.U16 R231, desc[UR4][R12.64] ;  /* 0x000000040ce77981 */ /* 0x0022a8000c1e1500 */
[----:B------:R0:W-:Y:S04]  /*11d30*/  STL [R1+0x154], R230 ;  /* 0x000154e601007387 */ /* 0x0001e80000100800 */
[----:B------:R1:W-:Y:S04]  /*11d40*/  STL [R1+0x244], R238 ;  /* 0x000244ee01007387 */ /* 0x0003e80000100800 */
[----:B0-----:R0:W2:Y:S01]  /*11d50*/  LDG.E.U16 R230, desc[UR4][R14.64] ;  /* 0x000000040ee67981 */ /* 0x0010a2000c1e1500 */
[----:B------:R-:W-:-:S03]  /*11d60*/  IMAD.WIDE R10, R4, 0x2, R228 ;  /* 0x00000002040a7825 */ /* 0x000fc600078e02e4 */
[----:B------:R-:W2:Y:S04]  /*11d70*/  LDL.64 R228, [R1+0x8c0] ;  /* 0x0008c00001e47983 */ /* 0x000ea80000100a00 */
[----:B------:R4:W2:Y:S01]  /*11d80*/  LDG.E.U16 R239, desc[UR4][R10.64] ;  /* 0x000000040aef7981 */ /* 0x0008a2000c1e1500 */
[----:B-1----:R-:W-:-:S03]  /*11d90*/  IMAD.WIDE R12, R4, 0x2, R226 ;  /* 0x00000002040c7825 */ /* 0x002fc600078e02e2 */
[----:B------:R-:W2:Y:S01]  /*11da0*/  LDL.64 R226, [R1+0x8b8] ;  /* 0x0008b80001e27983 */ /* 0x000ea20000100a00 */
[----:B0-----:R-:W-:-:S03]  /*11db0*/  IMAD.WIDE R14, R4, 0x2, R222 ;  /* 0x00000002040e7825 */ /* 0x001fc600078e02de */
[----:B------:R-:W2:Y:S01]  /*11dc0*/  LDL.64 R222, [R1+0x8b0] ;  /* 0x0008b00001de7983 */ /* 0x000ea20000100a00 */
[----:B------:R-:W-:-:S03]  /*11dd0*/  IMAD.WIDE R16, R4, 0x2, R220 ;  /* 0x0000000204107825 */ /* 0x000fc600078e02dc */
[----:B------:R-:W2:Y:S04]  /*11de0*/  LDL.64 R220, [R1+0x8a8] ;  /* 0x0008a80001dc7983 */ /* 0x000ea80000100a00 */
[----:B------:R-:W2:Y:S01]  /*11df0*/  LDG.E.U16 R238, desc[UR4][R12.64] ;  /* 0x000000040cee7981 */ /* 0x000ea2000c1e1500 */
[----:B------:R-:W-:-:S03]  /*11e00*/  IMAD.WIDE R8, R4, 0x2, R22 ;  /* 0x0000000204087825 */ /* 0x000fc600078e0216 */
[----:B------:R-:W2:Y:S04]  /*11e10*/  LDL.64 R22, [R1+0x8a0] ;  /* 0x0008a00001167983 */ /* 0x000ea80000100a00 */
[----:B------:R0:W-:Y:S04]  /*11e20*/  STL [R1+0x268], R237 ;  /* 0x000268ed01007387 */ /* 0x0001e80000100800 */
[----:B------:R1:W-:Y:S04]  /*11e30*/  STL [R1+0x288], R236 ;  /* 0x000288ec01007387 */ /* 0x0003e80000100800 */
[----:B------:R1:W-:Y:S04]  /*11e40*/  STL [R1+0x2a8], R7 ;  /* 0x0002a80701007387 */ /* 0x0003e80000100800 */
[----:B0-----:R-:W2:Y:S04]  /*11e50*/  LDG.E.U16 R237, desc[UR4][R14.64] ;  /* 0x000000040eed7981 */ /* 0x001ea8000c1e1500 */
[----:B-1----:R-:W2:Y:S04]  /*11e60*/  LDG.E.U16 R236, desc[UR4][R8.64] ;  /* 0x0000000408ec7981 */ /* 0x002ea8000c1e1500 */
[----:B------:R3:W2:Y:S01]  /*11e70*/  LDG.E.U16 R7, desc[UR4][R16.64] ;  /* 0x0000000410077981 */ /* 0x0006a2000c1e1500 */
[----:B----4-:R-:W-:-:S04]  /*11e80*/  IMAD.WIDE R10, R4, 0x2, R216 ;  /* 0x00000002040a7825 */ /* 0x010fc800078e02d8 */
[C---:B---3--:R-:W-:Y:S02]  /*11e90*/  IMAD.WIDE R16, R4.reuse, 0x2, R2 ;  /* 0x0000000204107825 */ /* 0x048fe400078e0202 */
[----:B------:R-:W3:Y:S02]  /*11ea0*/  LDG.E.U16 R3, desc[UR4][R10.64] ;  /* 0x000000040a037981 */ /* 0x000ee4000c1e1500 */
[C---:B--2---:R-:W-:Y:S02]  /*11eb0*/  IMAD.WIDE R8, R4.reuse, 0x2, R224 ;  /* 0x0000000204087825 */ /* 0x044fe400078e02e0 */
[----:B------:R0:W-:Y:S02]  /*11ec0*/  STL [R1+0x2c4], R235 ;  /* 0x0002c4eb01007387 */ /* 0x0001e40000100800 */
[C---:B------:R-:W-:Y:S02]  /*11ed0*/  IMAD.WIDE R12, R4.reuse, 0x2, R20 ;  /* 0x00000002040c7825 */ /* 0x040fe400078e0214 */
[----:B------:R-:W-:Y:S02]  /*11ee0*/  STL [R1+0x2d0], R233 ;  /* 0x0002d0e901007387 */ /* 0x000fe40000100800 */
[----:B------:R-:W-:-:S02]  /*11ef0*/  IMAD.WIDE R14, R4, 0x2, R18 ;  /* 0x00000002040e7825 */ /* 0x000fc400078e0212 */
[----:B------:R-:W2:Y:S04]  /*11f00*/  LDL.64 R224, [R1+0x898] ;  /* 0x0008980001e07983 */ /* 0x000ea80000100a00 */
[----:B------:R-:W4:Y:S04]  /*11f10*/  LDL.64 R216, [R1+0x890] ;  /* 0x0008900001d87983 */ /* 0x000f280000100a00 */
[----:B------:R-:W4:Y:S04]  /*11f20*/  LDL.64 R20, [R1+0x888] ;  /* 0x0008880001147983 */ /* 0x000f280000100a00 */
[----:B------:R-:W4:Y:S04]  /*11f30*/  LDL.64 R18, [R1+0x880] ;  /* 0x0008800001127983 */ /* 0x000f280000100a00 */
[----:B------:R1:W-:Y:S04]  /*11f40*/  STL [R1+0x7c], R232 ;  /* 0x00007ce801007387 */ /* 0x0003e80000100800 */
[----:B------:R-:W4:Y:S04]  /*11f50*/  LDG.E.U16 R2, desc[UR4][R8.64] ;  /* 0x0000000408027981 */ /* 0x000f28000c1e1500 */
[----:B0-----:R0:W4:Y:S04]  /*11f60*/  LDG.E.U16 R235, desc[UR4][R14.64] ;  /* 0x000000040eeb7981 */ /* 0x001128000c1e1500 */
[----:B-1----:R-:W4:Y:S04]  /*11f70*/  LDL.64 R232, [R1+0x878] ;  /* 0x0008780001e87983 */ /* 0x002f280000100a00 */
[----:B------:R1:W-:Y:S01]  /*11f80*/  STL [R1+0x134], R234 ;  /* 0x000134ea01007387 */ /* 0x0003e20000100800 */
[----:B0-----:R-:W-:-:S05]  /*11f90*/  IMAD.WIDE R14, R4, 0x2, R228 ;  /* 0x00000002040e7825 */ /* 0x001fca00078e02e4 */
[----:B------:R-:W4:Y:S04]  /*11fa0*/  LDG.E.U16 R240, desc[UR4][R14.64] ;  /* 0x000000040ef07981 */ /* 0x000f28000c1e1500 */
[----:B-1----:R0:W4:Y:S01]  /*11fb0*/  LDG.E.U16 R234, desc[UR4][R16.64] ;  /* 0x0000000410ea7981 */ /* 0x002122000c1e1500 */
[----:B------:R-:W-:-:S04]  /*11fc0*/  IMAD.WIDE R8, R4, 0x2, R222 ;  /* 0x0000000204087825 */ /* 0x000fc800078e02de */
[C---:B------:R-:W-:Y:S01]  /*11fd0*/  IMAD.WIDE R10, R4.reuse, 0x2, R220 ;  /* 0x00000002040a7825 */ /* 0x040fe200078e02dc */
[----:B------:R-:W4:Y:S03]  /*11fe0*/  LDG.E.U16 R223, desc[UR4][R8.64] ;  /* 0x0000000408df7981 */ /* 0x000f26000c1e1500 */
[C---:B0-----:R-:W-:Y:S01]  /*11ff0*/  IMAD.WIDE R16, R4.reuse, 0x2, R226 ;  /* 0x0000000204107825 */ /* 0x041fe200078e02e2 */
[----:B---3--:R-:W-:Y:S04]  /*12000*/  STL [R1+0xbb8], R3 ;  /* 0x000bb80301007387 */ /* 0x008fe80000100800 */
[----:B------:R0:W-:Y:S04]  /*12010*/  STL [R1+0x220], R5 ;  /* 0x0002200501007387 */ /* 0x0001e80000100800 */
[----:B------:R-:W-:Y:S04]  /*12020*/  STL [R1+0x250], R231 ;  /* 0x000250e701007387 */ /* 0x000fe80000100800 */
[----:B0-----:R0:W3:Y:S04]  /*12030*/  LDG.E.U16 R5, desc[UR4][R12.64] ;  /* 0x000000040c057981 */ /* 0x0010e8000c1e1500 */
[----:B------:R1:W-:Y:S04]  /*12040*/  STL [R1+0x26c], R230 ;  /* 0x00026ce601007387 */ /* 0x0003e80000100800 */
[----:B------:R-:W3:Y:S01]  /*12050*/  LDL.64 R228, [R1+0x868] ;  /* 0x0008680001e47983 */ /* 0x000ee20000100a00 */
[----:B0-----:R-:W-:-:S03]  /*12060*/  IMAD.WIDE R12, R4, 0x2, R22 ;  /* 0x00000002040c7825 */ /* 0x001fc600078e0216 */
[----:B------:R-:W3:Y:S04]  /*12070*/  LDL.64 R226, [R1+0x860] ;  /* 0x0008600001e27983 */ /* 0x000ee80000100a00 */
[----:B-1----:R-:W3:Y:S04]  /*12080*/  LDL.64 R230, [R1+0x870] ;  /* 0x0008700001e67983 */ /* 0x002ee80000100a00 */
[----:B------:R-:W3:Y:S04]  /*12090*/  LDL.64 R220, [R1+0x858] ;  /* 0x0008580001dc7983 */ /* 0x000ee80000100a00 */
[----:B------:R-:W3:Y:S04]  /*120a0*/  LDG.E.U16 R222, desc[UR4][R12.64] ;  /* 0x000000040cde7981 */ /* 0x000ee8000c1e1500 */
[----:B------:R-:W-:Y:S04]  /*120b0*/  STL [R1+0x290], R239 ;  /* 0x000290ef01007387 */ /* 0x000fe80000100800 */
[----:B------:R-:W3:Y:S01]  /*120c0*/  LDL.64 R22, [R1+0x850] ;  /* 0x0008500001167983 */ /* 0x000ee20000100a00 */
[----:B--2---:R-:W-:-:S03]  /*120d0*/  IMAD.WIDE R8, R4, 0x2, R224 ;  /* 0x0000000204087825 */ /* 0x004fc600078e02e0 */
[----:B------:R0:W-:Y:S04]  /*120e0*/  STL [R1+0x2b0], R238 ;  /* 0x0002b0ee01007387 */ /* 0x0001e80000100800 */
[----:B------:R1:W-:Y:S04]  /*120f0*/  STL [R1+0x2b8], R237 ;  /* 0x0002b8ed01007387 */ /* 0x0003e80000100800 */
[----:B0-----:R4:W2:Y:S04]  /*12100*/  LDG.E.U16 R238, desc[UR4][R16.64] ;  /* 0x0000000410ee7981 */ /* 0x0018a8000c1e1500 */
[----:B-1----:R3:W2:Y:S04]  /*12110*/  LDG.E.U16 R237, desc[UR4][R8.64] ;  /* 0x0000000408ed7981 */ /* 0x0026a8000c1e1500 */
[----:B------:R0:W-:Y:S01]  /*12120*/  STL [R1+0x68], R7 ;  /* 0x0000680701007387 */ /* 0x0001e20000100800 */
[----:B----4-:R-:W-:-:S03]  /*12130*/  IMAD.WIDE R16, R4, 0x2, R232 ;  /* 0x0000000204107825 */ /* 0x010fc600078e02e8 */
[----:B------:R-:W-:Y:S01]  /*12140*/  STL [R1+0x11c], R236 ;  /* 0x00011cec01007387 */ /* 0x000fe20000100800 */
[----:B------:R-:W-:-:S03]  /*12150*/  IMAD.WIDE R12, R4, 0x2, R20 ;  /* 0x00000002040c7825 */ /* 0x000fc600078e0214 */
[----:B0-----:R0:W4:Y:S01]  /*12160*/  LDG.E.U16 R7, desc[UR4][R10.64] ;  /* 0x000000040a077981 */ /* 0x001122000c1e1500 */
[----:B---3--:R-:W-:-:S03]  /*12170*/  IMAD.WIDE R8, R4, 0x2, R230 ;  /* 0x0000000204087825 */ /* 0x008fc600078e02e6 */
[----:B------:R1:W-:Y:S01]  /*12180*/  STL [R1+0xbbc], R222 ;  /* 0x000bbcde01007387 */ /* 0x0003e20000100800 */
[----:B0-----:R-:W-:-:S03]  /*12190*/  IMAD.WIDE R10, R4, 0x2, R216 ;  /* 0x00000002040a7825 */ /* 0x001fc600078e02d8 */
[----:B------:R-:W3:Y:S01]  /*121a0*/  LDL.64 R224, [R1+0x848] ;  /* 0x0008480001e07983 */ /* 0x000ee20000100a00 */
[----:B------:R-:W-:-:S03]  /*121b0*/  IMAD.WIDE R14, R4, 0x2, R18 ;  /* 0x00000002040e7825 */ /* 0x000fc600078e0212 */
[----:B------:R-:W3:Y:S04]  /*121c0*/  LDL.64 R216, [R1+0x840] ;  /* 0x0008400001d87983 */ /* 0x000ee80000100a00 */
[----:B-1----:R0:W3:Y:S04]  /*121d0*/  LDG.E.U16 R222, desc[UR4][R16.64] ;  /* 0x0000000410de7981 */ /* 0x0020e8000c1e1500 */
[----:B------:R-:W3:Y:S04]  /*121e0*/  LDL.64 R20, [R1+0x838] ;  /* 0x0008380001147983 */ /* 0x000ee80000100a00 */
[----:B------:R-:W4:Y:S01]  /*121f0*/  LDL.64 R18, [R1+0x830] ;  /* 0x0008300001127983 */ /* 0x000f220000100a00 */
[----:B0-----:R-:W-:-:S03]  /*12200*/  IMAD.WIDE R16, R4, 0x2, R22 ;  /* 0x0000000204107825 */ /* 0x001fc600078e0216 */
[----:B------:R-:W3:Y:S04]  /*12210*/  LDG.E.U16 R23, desc[UR4][R8.64] ;  /* 0x0000000408177981 */ /* 0x000ee8000c1e1500 */
[----:B------:R0:W-:Y:S04]  /*12220*/  STL [R1+0x208], R2 ;  /* 0x0002080201007387 */ /* 0x0001e80000100800 */
[----:B------:R1:W4:Y:S04]  /*12230*/  LDG.E.U16 R239, desc[UR4][R10.64] ;  /* 0x000000040aef7981 */ /* 0x000328000c1e1500 */
[----:B------:R2:W4:Y:S04]  /*12240*/  LDG.E.U16 R236, desc[UR4][R14.64] ;  /* 0x000000040eec7981 */ /* 0x000528000c1e1500 */
[----:B0-----:R-:W4:Y:S01]  /*12250*/  LDL.64 R2, [R1+0x828] ;  /* 0x0008280001027983 */ /* 0x001f220000100a00 */
[----:B-1----:R-:W-:-:S03]  /*12260*/  IMAD.WIDE R10, R4, 0x2, R228 ;  /* 0x00000002040a7825 */ /* 0x002fc600078e02e4 */
[----:B------:R0:W-:Y:S04]  /*12270*/  STL [R1+0x254], R5 ;  /* 0x0002540501007387 */ /* 0x0001e80000100800 */
[----:B------:R-:W-:Y:S01]  /*12280*/  STL [R1+0x278], R235 ;  /* 0x000278eb01007387 */ /* 0x000fe20000100800 */
[----:B--2---:R-:W-:-:S03]  /*12290*/  IMAD.WIDE R14, R4, 0x2, R220 ;  /* 0x00000002040e7825 */ /* 0x004fc600078e02dc */
[----:B------:R1:W-:Y:S04]  /*122a0*/  STL [R1+0x294], R234 ;  /* 0x000294ea01007387 */ /* 0x0003e80000100800 */
[----:B0-----:R0:W2:Y:S04]  /*122b0*/  LDG.E.U16 R5, desc[UR4][R12.64] ;  /* 0x000000040c057981 */ /* 0x0010a8000c1e1500 */
[----:B------:R-:W2:Y:S04]  /*122c0*/  LDL.64 R232, [R1+0x818] ;  /* 0x0008180001e87983 */ /* 0x000ea80000100a00 */
[----:B-1----:R-:W2:Y:S01]  /*122d0*/  LDL.64 R234, [R1+0x820] ;  /* 0x0008200001ea7983 */ /* 0x002ea20000100a00 */
[----:B0-----:R-:W-:-:S03]  /*122e0*/  IMAD.WIDE R12, R4, 0x2, R226 ;  /* 0x00000002040c7825 */ /* 0x001fc600078e02e2 */
[----:B------:R-:W2:Y:S04]  /*122f0*/  LDL.64 R230, [R1+0x810] ;  /* 0x0008100001e67983 */ /* 0x000ea80000100a00 */
[----:B------:R-:W2:Y:S04]  /*12300*/  LDL.64 R228, [R1+0x808] ;  /* 0x0008080001e47983 */ /* 0x000ea80000100a00 */
[----:B------:R0:W-:Y:S04]  /*12310*/  STL [R1+0x29c], R240 ;  /* 0x00029cf001007387 */ /* 0x0001e80000100800 */
[----:B------:R-:W2:Y:S04]  /*12320*/  LDL.64 R220, [R1+0x800] ;  /* 0x0008000001dc7983 */ /* 0x000ea80000100a00 */
[----:B------:R1:W-:Y:S04]  /*12330*/  STL [R1+0x48], R238 ;  /* 0x000048ee01007387 */ /* 0x0003e80000100800 */
[----:B0-----:R-:W2:Y:S04]  /*12340*/  LDG.E.U16 R240, desc[UR4][R10.64] ;  /* 0x000000040af07981 */ /* 0x001ea8000c1e1500 */
[----:B-1----:R0:W2:Y:S04]  /*12350*/  LDG.E.U16 R238, desc[UR4][R14.64] ;  /* 0x000000040eee7981 */ /* 0x0020a8000c1e1500 */
[----:B---3--:R-:W-:Y:S04]  /*12360*/  STL [R1+0xbfc], R23 ;  /* 0x000bfc1701007387 */ /* 0x008fe80000100800 */
[----:B------:R1:W-:Y:S04]  /*12370*/  STL [R1+0xec], R223 ;  /* 0x0000ecdf01007387 */ /* 0x0003e80000100800 */
[----:B-1----:R1:W3:Y:S01]  /*12380*/  LDG.E.U16 R223, desc[UR4][R12.64] ;  /* 0x000000040cdf7981 */ /* 0x0022e2000c1e1500 */
[----:B----4-:R-:W-:-:S03]  /*12390*/  IMAD.WIDE R8, R4, 0x2, R18 ;  /* 0x0000000204087825 */ /* 0x010fc600078e0212 */
[----:B------:R4:W-:Y:S01]  /*123a0*/  STL [R1+0x1f4], R7 ;  /* 0x0001f40701007387 */ /* 0x0009e20000100800 */
[----:B0-----:R-:W-:-:S04]  /*123b0*/  IMAD.WIDE R14, R4, 0x2, R216 ;  /* 0x00000002040e7825 */ /* 0x001fc800078e02d8 */
[C---:B-1----:R-:W-:Y:S01]  /*123c0*/  IMAD.WIDE R12, R4.reuse, 0x2, R224 ;  /* 0x00000002040c7825 */ /* 0x042fe200078e02e0 */
[----:B----4-:R0:W4:Y:S03]  /*123d0*/  LDG.E.U16 R7, desc[UR4][R16.64] ;  /* 0x0000000410077981 */ /* 0x010126000c1e1500 */
[----:B------:R-:W-:-:S04]  /*123e0*/  IMAD.WIDE R10, R4, 0x2, R2 ;  /* 0x00000002040a7825 */ /* 0x000fc800078e0202 */
[----:B0-----:R-:W-:-:S05]  /*123f0*/  IMAD.WIDE R16, R4, 0x2, R20 ;  /* 0x0000000204107825 */ /* 0x001fca00078e0214 */
[----:B------:R2:W4:Y:S02]  /*12400*/  LDG.E.U16 R3, desc[UR4][R16.64] ;  /* 0x0000000410037981 */ /* 0x000524000c1e1500 */
[C---:B--2---:R-:W-:Y:S02]  /*12410*/  IMAD.WIDE R16, R4.reuse, 0x2, R220 ;  /* 0x0000000204107825 */ /* 0x044fe400078e02dc */
[----:B---3--:R-:W-:Y:S04]  /*12420*/  STL [R1+0xbc0], R223 ;  /* 0x000bc0df01007387 */ /* 0x008fe80000100800 */
[----:B------:R-:W2:Y:S04]  /*12430*/  LDL.64 R226, [R1+0x7f8] ;  /* 0x0007f80001e27983 */ /* 0x000ea80000100a00 */
[----:B------:R-:W3:Y:S04]  /*12440*/  LDL.64 R224, [R1+0x7f0] ;  /* 0x0007f00001e07983 */ /* 0x000ee80000100a00 */
[----:B------:R-:W4:Y:S04]  /*12450*/  LDL.64 R216, [R1+0x7e8] ;  /* 0x0007e80001d87983 */ /* 0x000f280000100a00 */
[----:B------:R-:W2:Y:S04]  /*12460*/  LDL.64 R18, [R1+0x7e0] ;  /* 0x0007e00001127983 */ /* 0x000ea80000100a00 */
[----:B------:R0:W-:Y:S04]  /*12470*/  STL [R1+0x23c], R237 ;  /* 0x00023ced01007387 */ /* 0x0001e80000100800 */
[----:B------:R1:W-:Y:S04]  /*12480*/  STL [R1+0x260], R239 ;  /* 0x000260ef01007387 */ /* 0x0003e80000100800 */
[----:B------:R-:W4:Y:S04]  /*12490*/  LDL.64 R20, [R1+0x7d8] ;  /* 0x0007d80001147983 */ /* 0x000f280000100a00 */
[----:B0-----:R-:W4:Y:S04]  /*124a0*/  LDG.E.U16 R237, desc[UR4][R12.64] ;  /* 0x000000040ced7981 */ /* 0x001f28000c1e1500 */
[----:B-1----:R0:W4:Y:S02]  /*124b0*/  LDG.E.U16 R239, desc[UR4][R8.64] ;  /* 0x0000000408ef7981 */ /* 0x002124000c1e1500 */
[----:B0-----:R-:W-:-:S05]  /*124c0*/  IMAD.WIDE R8, R4, 0x2, R234 ;  /* 0x0000000204087825 */ /* 0x001fca00078e02ea */
[----:B------:R-:W4:Y:S01]  /*124d0*/  LDG.E.U16 R220, desc[UR4][R8.64] ;  /* 0x0000000408dc7981 */ /* 0x000f22000c1e1500 */
[----:B------:R-:W-:-:S03]  /*124e0*/  IMAD.WIDE R12, R4, 0x2, R230 ;  /* 0x00000002040c7825 */ /* 0x000fc600078e02e6 */
[----:B------:R-:W-:Y:S04]  /*124f0*/  STL [R1+0x274], R5 ;  /* 0x0002740501007387 */ /* 0x000fe80000100800 */
[----:B------:R0:W-:Y:S04]  /*12500*/  STL [R1+0x284], R236 ;  /* 0x000284ec01007387 */ /* 0x0001e80000100800 */
[----:B------:R1:W-:Y:S04]  /*12510*/  STL [R1+0x40], R222 ;  /* 0x000040de01007387 */ /* 0x0003e80000100800 */
[----:B------:R-:W4:Y:S04]  /*12520*/  LDG.E.U16 R2, desc[UR4][R12.64] ;  /* 0x000000040c027981 */ /* 0x000f28000c1e1500 */
[----:B0-----:R0:W4:Y:S04]  /*12530*/  LDG.E.U16 R236, desc[UR4][R10.64] ;  /* 0x000000040aec7981 */ /* 0x001128000c1e1500 */
[----:B------:R-:W4:Y:S04]  /*12540*/  LDL.64 R234, [R1+0x7d0] ;  /* 0x0007d00001ea7983 */ /* 0x000f280000100a00 */
[----:B-1----:R-:W4:Y:S01]  /*12550*/  LDL.64 R222, [R1+0x7c8] ;  /* 0x0007c80001de7983 */ /* 0x002f220000100a00 */
[----:B0-----:R-:W-:-:S03]  /*12560*/  IMAD.WIDE R10, R4, 0x2, R232 ;  /* 0x00000002040a7825 */ /* 0x001fc600078e02e8 */
[----:B------:R-:W4:Y:S04]  /*12570*/  LDL.64 R230, [R1+0x7c0] ;  /* 0x0007c00001e67983 */ /* 0x000f280000100a00 */
[----:B------:R-:W4:Y:S04]  /*12580*/  LDL.64 R22, [R1+0x7b8] ;  /* 0x0007b80001167983 */ /* 0x000f280000100a00 */
[----:B------:R-:W4:Y:S04]  /*12590*/  LDL.64 R232, [R1+0x7b0] ;  /* 0x0007b00001e87983 */ /* 0x000f280000100a00 */
[----:B------:R0:W-:Y:S04]  /*125a0*/  STL [R1+0x1d4], R240 ;  /* 0x0001d4f001007387 */ /* 0x0001e80000100800 */
[----:B------:R1:W4:Y:S02]  /*125b0*/  LDG.E.U16 R5, desc[UR4][R14.64] ;  /* 0x000000040e057981 */ /* 0x000324000c1e1500 */
[----:B-1----:R-:W-:-:S04]  /*125c0*/  IMAD.WIDE R14, R4, 0x2, R228 ;  /* 0x00000002040e7825 */ /* 0x002fc800078e02e4 */
[----:B--2---:R-:W-:-:S04]  /*125d0*/  IMAD.WIDE R12, R4, 0x2, R18 ;  /* 0x00000002040c7825 */ /* 0x004fc800078e0212 */
[----:B---3--:R-:W-:-:S05]  /*125e0*/  IMAD.WIDE R8, R4, 0x2, R224 ;  /* 0x0000000204087825 */ /* 0x008fca00078e02e0 */
[----:B0-----:R-:W2:Y:S04]  /*125f0*/  LDG.E.U16 R240, desc[UR4][R8.64] ;  /* 0x0000000408f07981 */ /* 0x001ea8000c1e1500 */
[----:B----4-:R0:W-:Y:S04]  /*12600*/  STL [R1+0xbc4], R220 ;  /* 0x000bc4dc01007387 */ /* 0x0101e80000100800 */
[----:B------:R1:W-:Y:S04]  /*12610*/  STL [R1+0x21c], R238 ;  /* 0x00021cee01007387 */ /* 0x0003e80000100800 */
[----:B0-----:R0:W3:Y:S04]  /*12620*/  LDG.E.U16 R220, desc[UR4][R10.64] ;  /* 0x000000040adc7981 */ /* 0x0010e8000c1e1500 */
[----:B-1----:R1:W4:Y:S01]  /*12630*/  LDG.E.U16 R238, desc[UR4][R14.64] ;  /* 0x000000040eee7981 */ /* 0x002322000c1e1500 */
[----:B0-----:R-:W-:-:S03]  /*12640*/  IMAD.WIDE R10, R4, 0x2, R216 ;  /* 0x00000002040a7825 */ /* 0x001fc600078e02d8 */
[----:B------:R-:W2:Y:S04]  /*12650*/  LDG.E.U16 R217, desc[UR4][R12.64] ;  /* 0x000000040cd97981 */ /* 0x000ea8000c1e1500 */
[----:B------:R0:W-:Y:S04]  /*12660*/  STL [R1+0x248], R7 ;  /* 0x0002480701007387 */ /* 0x0001e80000100800 */
[----:B------:R-:W4:Y:S01]  /*12670*/  LDL.64 R228, [R1+0x7a8] ;  /* 0x0007a80001e47983 */ /* 0x000f220000100a00 */
[----:B-1----:R-:W-:-:S03]  /*12680*/  IMAD.WIDE R14, R4, 0x2, R20 ;  /* 0x00000002040e7825 */ /* 0x002fc600078e0214 */
[----:B------:R-:W4:Y:S04]  /*12690*/  LDL.64 R18, [R1+0x790] ;  /* 0x0007900001127983 */ /* 0x000f280000100a00 */
[----:B0-----:R0:W4:Y:S04]  /*126a0*/  LDG.E.U16 R7, desc[UR4][R16.64] ;  /* 0x0000000410077981 */ /* 0x001128000c1e1500 */
[----:B------:R-:W4:Y:S01]  /*126b0*/  LDL.64 R224, [R1+0x798] ;  /* 0x0007980001e07983 */ /* 0x000f220000100a00 */
[----:B0-----:R-:W-:-:S03]  /*126c0*/  IMAD.WIDE R16, R4, 0x2, R226 ;  /* 0x0000000204107825 */ /* 0x001fc600078e02e2 */
[----:B------:R-:W4:Y:S04]  /*126d0*/  LDL.64 R226, [R1+0x7a0] ;  /* 0x0007a00001e27983 */ /* 0x000f280000100a00 */
[----:B------:R0:W-:Y:S04]  /*126e0*/  STL [R1+0x258], R237 ;  /* 0x000258ed01007387 */ /* 0x0001e80000100800 */
[----:B------:R-:W4:Y:S04]  /*126f0*/  LDL.64 R20, [R1+0x788] ;  /* 0x0007880001147983 */ /* 0x000f280000100a00 */
[----:B0-----:R0:W4:Y:S01]  /*12700*/  LDG.E.U16 R237, desc[UR4][R16.64] ;  /* 0x0000000410ed7981 */ /* 0x001122000c1e1500 */
[----:B------:R-:W-:-:S03]  /*12710*/  IMAD.WIDE R12, R4, 0x2, R222 ;  /* 0x00000002040c7825 */ /* 0x000fc600078e02de */
[----:B------:R1:W-:Y:S04]  /*12720*/  STL [R1+0x264], R5 ;  /* 0x0002640501007387 */ /* 0x0003e80000100800 */
[----:B------:R1:W-:Y:S01]  /*12730*/  STL [R1+0xc4], R239 ;  /* 0x0000c4ef01007387 */ /* 0x0003e20000100800 */
[----:B0-----:R-:W-:-:S03]  /*12740*/  IMAD.WIDE R16, R4, 0x2, R22 ;  /* 0x0000000204107825 */ /* 0x001fc600078e0216 */
[----:B------:R0:W-:Y:S01]  /*12750*/  STL [R1+0x1bc], R236 ;  /* 0x0001bcec01007387 */ /* 0x0001e20000100800 */
[----:B------:R-:W-:-:S03]  /*12760*/  IMAD.WIDE R8, R4, 0x2, R232 ;  /* 0x0000000204087825 */ /* 0x000fc600078e02e8 */
[----:B-1----:R1:W4:Y:S04]  /*12770*/  LDG.E.U16 R5, desc[UR4][R10.64] ;  /* 0x000000040a057981 */ /* 0x002328000c1e1500 */
[----:B------:R0:W4:Y:S01]  /*12780*/  LDG.E.U16 R239, desc[UR4][R14.64] ;  /* 0x000000040eef7981 */ /* 0x000122000c1e1500 */
[----:B-1----:R-:W-:-:S03]  /*12790*/  IMAD.WIDE R10, R4, 0x2, R234 ;  /* 0x00000002040a7825 */ /* 0x002fc600078e02ea */
[----:B------:R4:W4:Y:S01]  /*127a0*/  LDG.E.U16 R235, desc[UR4][R12.64] ;  /* 0x000000040ceb7981 */ /* 0x000922000c1e1500 */
[----:B0-----:R-:W-:-:S03]  /*127b0*/  IMAD.WIDE R14, R4, 0x2, R230 ;  /* 0x00000002040e7825 */ /* 0x001fc600078e02e6 */
[----:B------:R0:W4:Y:S04]  /*127c0*/  LDG.E.U16 R236, desc[UR4][R10.64] ;  /* 0x000000040aec7981 */ /* 0x000128000c1e1500 */
[----:B--2---:R1:W-:Y:S04]  /*127d0*/  STL [R1+0xbc8], R217 ;  /* 0x000bc8d901007387 */ /* 0x0043e80000100800 */
[----:B------:R-:W2:Y:S04]  /*127e0*/  LDL.64 R222, [R1+0x780] ;  /* 0x0007800001de7983 */ /* 0x000ea80000100a00 */
[----:B------:R-:W2:Y:S04]  /*127f0*/  LDL.64 R230, [R1+0x770] ;  /* 0x0007700001e67983 */ /* 0x000ea80000100a00 */
[----:B-1----:R-:W2:Y:S04]  /*12800*/  LDL.64 R216, [R1+0x778] ;  /* 0x0007780001d87983 */ /* 0x002ea80000100a00 */
[----:B------:R-:W2:Y:S04]  /*12810*/  LDL.64 R22, [R1+0x768] ;  /* 0x0007680001167983 */ /* 0x000ea80000100a00 */
[----:B---3--:R1:W-:Y:S01]  /*12820*/  STL [R1+0x200], R220 ;  /* 0x000200dc01007387 */ /* 0x0083e20000100800 */
[----:B----4-:R-:W-:-:S05]  /*12830*/  IMAD.WIDE R12, R4, 0x2, R224 ;  /* 0x00000002040c7825 */ /* 0x010fca00078e02e0 */
[----:B------:R-:W3:Y:S04]  /*12840*/  LDG.E.U16 R233, desc[UR4][R12.64] ;  /* 0x000000040ce97981 */ /* 0x000ee8000c1e1500 */
[----:B-1----:R-:W4:Y:S04]  /*12850*/  LDL.64 R220, [R1+0x760] ;  /* 0x0007600001dc7983 */ /* 0x002f280000100a00 */
[----:B------:R1:W-:Y:S04]  /*12860*/  STL [R1+0x22c], R2 ;  /* 0x00022c0201007387 */ /* 0x0003e80000100800 */
[----:B------:R1:W-:Y:S01]  /*12870*/  STL [R1+0x238], R238 ;  /* 0x000238ee01007387 */ /* 0x0003e20000100800 */
[----:B0-----:R-:W-:-:S03]  /*12880*/  IMAD.WIDE R10, R4, 0x2, R226 ;  /* 0x00000002040a7825 */ /* 0x001fc600078e02e2 */
[----:B------:R0:W-:Y:S04]  /*12890*/  STL [R1+0x24c], R7 ;  /* 0x00024c0701007387 */ /* 0x0001e80000100800 */
[----:B-1----:R1:W3:Y:S04]  /*128a0*/  LDG.E.U16 R2, desc[UR4][R14.64] ;  /* 0x000000040e027981 */ /* 0x0022e8000c1e1500 */
[----:B------:R-:W3:Y:S04]  /*128b0*/  LDG.E.U16 R238, desc[UR4][R16.64] ;  /* 0x0000000410ee7981 */ /* 0x000ee8000c1e1500 */
[----:B0-----:R0:W3:Y:S01]  /*128c0*/  LDG.E.U16 R7, desc[UR4][R8.64] ;  /* 0x0000000408077981 */ /* 0x0010e2000c1e1500 */
[----:B-1----:R-:W-:-:S03]  /*128d0*/  IMAD.WIDE R14, R4, 0x2, R18 ;  /* 0x00000002040e7825 */ /* 0x002fc600078e0212 */
[----:B------:R-:W3:Y:S04]  /*128e0*/  LDL.64 R18, [R1+0x740] ;  /* 0x0007400001127983 */ /* 0x000ee80000100a00 */
[----:B------:R-:W3:Y:S01]  /*128f0*/  LDL.64 R226, [R1+0x750] ;  /* 0x0007500001e27983 */ /* 0x000ee20000100a00 */
[----:B0-----:R-:W-:-:S03]  /*12900*/  IMAD.WIDE R8, R4, 0x2, R228 ;  /* 0x0000000204087825 */ /* 0x001fc600078e02e4 */
[----:B------:R-:W3:Y:S01]  /*12910*/  LDL.64 R228, [R1+0x758] ;  /* 0x0007580001e47983 */ /* 0x000ee20000100a00 */
[----:B------:R-:W-:-:S03]  /*12920*/  IMAD.WIDE R16, R4, 0x2, R20 ;  /* 0x0000000204107825 */ /* 0x000fc600078e0214 */
[----:B------:R-:W3:Y:S04]  /*12930*/  LDL.64 R224, [R1+0x748] ;  /* 0x0007480001e07983 */ /* 0x000ee80000100a00 */
[----:B------:R0:W-:Y:S04]  /*12940*/  STL [R1+0x38], R237 ;  /* 0x000038ed01007387 */ /* 0x0001e80000100800 */
[----:B------:R-:W3:Y:S04]  /*12950*/  LDG.E.U16 R234, desc[UR4][R8.64] ;  /* 0x0000000408ea7981 */ /* 0x000ee8000c1e1500 */
[----:B------:R-:W-:Y:S04]  /*12960*/  STL [R1+0xac], R240 ;  /* 0x0000acf001007387 */ /* 0x000fe80000100800 */
[----:B0-----:R-:W3:Y:S04]  /*12970*/  LDG.E.U16 R237, desc[UR4][R10.64] ;  /* 0x000000040aed7981 */ /* 0x001ee8000c1e1500 */
[----:B------:R-:W3:Y:S04]  /*12980*/  LDL.64 R20, [R1+0x738] ;  /* 0x0007380001147983 */ /* 0x000ee80000100a00 */
[----:B------:R0:W-:Y:S04]  /*12990*/  STL [R1+0x19c], R5 ;  /* 0x00019c0501007387 */ /* 0x0001e80000100800 */
[----:B------:R-:W3:Y:S04]  /*129a0*/  LDG.E.U16 R232, desc[UR4][R16.64] ;  /* 0x0000000410e87981 */ /* 0x000ee8000c1e1500 */
[----:B------:R1:W-:Y:S04]  /*129b0*/  STL [R1+0x1e4], R239 ;  /* 0x0001e4ef01007387 */ /* 0x0003e80000100800 */
[----:B0-----:R2:W3:Y:S02]  /*129c0*/  LDG.E.U16 R5, desc[UR4][R14.64] ;  /* 0x000000040e057981 */ /* 0x0014e4000c1e1500 */
[----:B--2---:R-:W-:-:S02]  /*129d0*/  IMAD.WIDE R14, R4, 0x2, R222 ;  /* 0x00000002040e7825 */ /* 0x004fc400078e02de */
[----:B------:R-:W2:Y:S02]  /*129e0*/  LDL.64 R222, [R1+0x730] ;  /* 0x0007300001de7983 */ /* 0x000ea40000100a00 */
[C---:B------:R-:W-:Y:S02]  /*129f0*/  IMAD.WIDE R8, R4.reuse, 0x2, R230 ;  /* 0x0000000204087825 */ /* 0x040fe400078e02e6 */
[----:B------:R-:W2:Y:S02]  /*12a00*/  LDL.64 R230, [R1+0x720] ;  /* 0x0007200001e67983 */ /* 0x000ea40000100a00 */
[C---:B------:R-:W-:Y:S02]  /*12a10*/  IMAD.WIDE R16, R4.reuse, 0x2, R216 ;  /* 0x0000000204107825 */ /* 0x040fe400078e02d8 */
[----:B------:R-:W2:Y:S02]  /*12a20*/  LDL.64 R216, [R1+0x728] ;  /* 0x0007280001d87983 */ /* 0x000ea40000100a00 */
[----:B------:R-:W-:-:S02]  /*12a30*/  IMAD.WIDE R10, R4, 0x2, R22 ;  /* 0x00000002040a7825 */ /* 0x000fc400078e0216 */
[----:B------:R-:W2:Y:S04]  /*12a40*/  LDL.64 R22, [R1+0x718] ;  /* 0x0007180001167983 */ /* 0x000ea80000100a00 */
[----:B------:R0:W2:Y:S01]  /*12a50*/  LDG.E.U16 R240, desc[UR4][R14.64] ;  /* 0x000000040ef07981 */ /* 0x0000a2000c1e1500 */
[----:B----4-:R-:W-:-:S03]  /*12a60*/  IMAD.WIDE R12, R4, 0x2, R220 ;  /* 0x00000002040c7825 */ /* 0x010fc600078e02dc */
[----:B------:R-:W4:Y:S04]  /*12a70*/  LDL.64 R220, [R1+0x710] ;  /* 0x0007100001dc7983 */ /* 0x000f280000100a00 */
[----:B------:R-:W-:Y:S04]  /*12a80*/  STL [R1+0x210], R236 ;  /* 0x000210ec01007387 */ /* 0x000fe80000100800 */
[----:B------:R0:W-:Y:S04]  /*12a90*/  STL [R1+0x218], R235 ;  /* 0x000218eb01007387 */ /* 0x0001e80000100800 */
[----:B-1----:R-:W4:Y:S04]  /*12aa0*/  LDG.E.U16 R239, desc[UR4][R12.64] ;  /* 0x000000040cef7981 */ /* 0x002f28000c1e1500 */
[----:B---3--:R1:W-:Y:S04]  /*12ab0*/  STL [R1+0x224], R2 ;  /* 0x0002240201007387 */ /* 0x0083e80000100800 */
[----:B------:R-:W-:Y:S04]  /*12ac0*/  STL [R1+0x34], R238 ;  /* 0x000034ee01007387 */ /* 0x000fe80000100800 */
[----:B0-----:R0:W3:Y:S01]  /*12ad0*/  LDG.E.U16 R235, desc[UR4][R8.64] ;  /* 0x0000000408eb7981 */ /* 0x0010e2000c1e1500 */
[----:B------:R-:W-:-:S03]  /*12ae0*/  IMAD.WIDE R14, R4, 0x2, R18 ;  /* 0x00000002040e7825 */ /* 0x000fc600078e0212 */
[----:B-1----:R1:W3:Y:S04]  /*12af0*/  LDG.E.U16 R2, desc[UR4][R10.64] ;  /* 0x000000040a027981 */ /* 0x0022e8000c1e1500 */
[----:B------:R1:W-:Y:S01]  /*12b00*/  STL [R1+0x90], R7 ;  /* 0x0000900701007387 */ /* 0x0003e20000100800 */
[----:B0-----:R-:W-:-:S03]  /*12b10*/  IMAD.WIDE R8, R4, 0x2, R228 ;  /* 0x0000000204087825 */ /* 0x001fc600078e02e4 */
[----:B------:R-:W3:Y:S01]  /*12b20*/  LDL.64 R18, [R1+0x6f0] ;  /* 0x0006f00001127983 */ /* 0x000ee20000100a00 */
[----:B-1----:R-:W-:-:S03]  /*12b30*/  IMAD.WIDE R10, R4, 0x2, R226 ;  /* 0x00000002040a7825 */ /* 0x002fc600078e02e2 */
[----:B------:R-:W3:Y:S01]  /*12b40*/  LDL.64 R228, [R1+0x708] ;  /* 0x0007080001e47983 */ /* 0x000ee20000100a00 */
[----:B------:R-:W-:-:S03]  /*12b50*/  IMAD.WIDE R12, R4, 0x2, R224 ;  /* 0x00000002040c7825 */ /* 0x000fc600078e02e0 */
[----:B------:R-:W3:Y:S04]  /*12b60*/  LDL.64 R226, [R1+0x700] ;  /* 0x0007000001e27983 */ /* 0x000ee80000100a00 */
[----:B------:R-:W3:Y:S04]  /*12b70*/  LDL.64 R224, [R1+0x6f8] ;  /* 0x0006f80001e07983 */ /* 0x000ee80000100a00 */
[----:B------:R0:W3:Y:S04]  /*12b80*/  LDG.E.U16 R236, desc[UR4][R16.64] ;  /* 0x0000000410ec7981 */ /* 0x0000e8000c1e1500 */
[----:B------:R1:W-:Y:S04]  /*12b90*/  STL [R1+0x178], R234 ;  /* 0x000178ea01007387 */ /* 0x0003e80000100800 */
[----:B------:R1:W-:Y:S01]  /*12ba0*/  STL [R1+0x1a8], R237 ;  /* 0x0001a8ed01007387 */ /* 0x0003e20000100800 */
[----:B0-----:R-:W-:-:S03]  /*12bb0*/  IMAD.WIDE R16, R4, 0x2, R20 ;  /* 0x0000000204107825 */ /* 0x001fc600078e0214 */
[----:B------:R-:W3:Y:S04]  /*12bc0*/  LDL.64 R20, [R1+0x6e8] ;  /* 0x0006e80001147983 */ /* 0x000ee80000100a00 */
[----:B------:R2:W3:Y:S04]  /*12bd0*/  LDG.E.U16 R7, desc[UR4][R8.64] ;  /* 0x0000000408077981 */ /* 0x0004e8000c1e1500 */
[----:B-1----:R0:W3:Y:S04]  /*12be0*/  LDG.E.U16 R234, desc[UR4][R10.64] ;  /* 0x000000040aea7981 */ /* 0x0020e8000c1e1500 */
[----:B------:R-:W-:Y:S04]  /*12bf0*/  STL [R1+0x1c8], R233 ;  /* 0x0001c8e901007387 */ /* 0x000fe80000100800 */
[----:B------:R1:W-:Y:S04]  /*12c00*/  STL [R1+0x1f0], R5 ;  /* 0x0001f00501007387 */ /* 0x0003e80000100800 */
[----:B------:R0:W3:Y:S04]  /*12c10*/  LDG.E.U16 R237, desc[UR4][R14.64] ;  /* 0x000000040eed7981 */ /* 0x0000e8000c1e1500 */
[----:B------:R0:W-:Y:S04]  /*12c20*/  STL [R1+0x1fc], R232 ;  /* 0x0001fce801007387 */ /* 0x0001e80000100800 */
[----:B-1----:R4:W3:Y:S04]  /*12c30*/  LDG.E.U16 R5, desc[UR4][R16.64] ;  /* 0x0000000410057981 */ /* 0x0028e8000c1e1500 */
[----:B------:R-:W3:Y:S04]  /*12c40*/  LDG.E.U16 R238, desc[UR4][R12.64] ;  /* 0x000000040cee7981 */ /* 0x000ee8000c1e1500 */
[----:B0-----:R-:W3:Y:S01]  /*12c50*/  LDL.64 R232, [R1+0x6c8] ;  /* 0x0006c80001e87983 */ /* 0x001ee20000100a00 */
[----:B--2---:R-:W-:-:S03]  /*12c60*/  IMAD.WIDE R8, R4, 0x2, R222 ;  /* 0x0000000204087825 */ /* 0x004fc600078e02de */
[----:B------:R-:W2:Y:S04]  /*12c70*/  LDL.64 R222, [R1+0x6e0] ;  /* 0x0006e00001de7983 */ /* 0x000ea80000100a00 */
[----:B------:R3:W2:Y:S01]  /*12c80*/  LDG.E.U16 R241, desc[UR4][R8.64] ;  /* 0x0000000408f17981 */ /* 0x0006a2000c1e1500 */
[----:B------:R-:W-:-:S03]  /*12c90*/  IMAD.WIDE R10, R4, 0x2, R216 ;  /* 0x00000002040a7825 */ /* 0x000fc600078e02d8 */
[----:B------:R-:W2:Y:S01]  /*12ca0*/  LDL.64 R216, [R1+0x6d8] ;  /* 0x0006d80001d87983 */ /* 0x000ea20000100a00 */
[----:B------:R-:W-:-:S03]  /*12cb0*/  IMAD.WIDE R14, R4, 0x2, R22 ;  /* 0x00000002040e7825 */ /* 0x000fc600078e0216 */
[----:B------:R-:W2:Y:S01]  /*12cc0*/  LDL.64 R22, [R1+0x6d0] ;  /* 0x0006d00001167983 */ /* 0x000ea20000100a00 */
[----:B----4-:R-:W-:-:S03]  /*12cd0*/  IMAD.WIDE R16, R4, 0x2, R220 ;  /* 0x0000000204107825 */ /* 0x010fc600078e02dc */
[----:B------:R-:W4:Y:S04]  /*12ce0*/  LDL.64 R220, [R1+0x6c0] ;  /* 0x0006c00001dc7983 */ /* 0x000f280000100a00 */
[----:B------:R0:W-:Y:S04]  /*12cf0*/  STL [R1+0x204], R240 ;  /* 0x000204f001007387 */ /* 0x0001e80000100800 */
[----:B0-----:R0:W4:Y:S01]  /*12d00*/  LDG.E.U16 R240, desc[UR4][R10.64] ;  /* 0x000000040af07981 */ /* 0x001122000c1e1500 */
[----:B---3--:R-:W-:-:S04]  /*12d10*/  IMAD.WIDE R8, R4, 0x2, R18 ;  /* 0x0000000204087825 */ /* 0x008fc800078e0212 */
[C---:B0-----:R-:W-:Y:S02]  /*12d20*/  IMAD.WIDE R10, R4.reuse, 0x2, R20 ;  /* 0x00000002040a7825 */ /* 0x041fe400078e0214 */
[----:B------:R-:W3:Y:S02]  /*12d30*/  LDG.E.U16 R21, desc[UR4][R8.64] ;  /* 0x0000000408157981 */ /* 0x000ee4000c1e1500 */
[C---:B------:R-:W-:Y:S02]  /*12d40*/  IMAD.WIDE R12, R4.reuse, 0x2, R230 ;  /* 0x00000002040c7825 */ /* 0x040fe400078e02e6 */
[----:B------:R0:W-:Y:S04]  /*12d50*/  STL [R1+0x2c], R236 ;  /* 0x00002cec01007387 */ /* 0x0001e80000100800 */
[----:B------:R1:W-:Y:S04]  /*12d60*/  STL [R1+0x74], R235 ;  /* 0x000074eb01007387 */ /* 0x0003e80000100800 */
[----:B------:R1:W-:Y:S04]  /*12d70*/  STL [R1+0x158], R2 ;  /* 0x0001580201007387 */ /* 0x0003e80000100800 */
[----:B0-----:R0:W4:Y:S04]  /*12d80*/  LDG.E.U16 R236, desc[UR4][R12.64] ;  /* 0x000000040cec7981 */ /* 0x001128000c1e1500 */
[----:B-1----:R1:W4:Y:S04]  /*12d90*/  LDG.E.U16 R235, desc[UR4][R14.64] ;  /* 0x000000040eeb7981 */ /* 0x002328000c1e1500 */
[----:B------:R1:W-:Y:S01]  /*12da0*/  STL [R1+0x17c], R239 ;  /* 0x00017cef01007387 */ /* 0x0003e20000100800 */
[----:B0-----:R-:W-:-:S03]  /*12db0*/  IMAD.WIDE R12, R4, 0x2, R228 ;  /* 0x00000002040c7825 */ /* 0x001fc600078e02e4 */
[----:B------:R0:W4:Y:S01]  /*12dc0*/  LDG.E.U16 R2, desc[UR4][R16.64] ;  /* 0x0000000410027981 */ /* 0x000122000c1e1500 */
[----:B-1----:R-:W-:-:S03]  /*12dd0*/  IMAD.WIDE R14, R4, 0x2, R226 ;  /* 0x00000002040e7825 */ /* 0x002fc600078e02e2 */
[----:B------:R-:W4:Y:S04]  /*12de0*/  LDL.64 R228, [R1+0x6b0] ;  /* 0x0006b00001e47983 */ /* 0x000f280000100a00 */
[----:B------:R-:W4:Y:S01]  /*12df0*/  LDL.64 R226, [R1+0x6a8] ;  /* 0x0006a80001e27983 */ /* 0x000f220000100a00 */
[----:B0-----:R-:W-:-:S03]  /*12e00*/  IMAD.WIDE R16, R4, 0x2, R224 ;  /* 0x0000000204107825 */ /* 0x001fc600078e02e0 */
[----:B------:R-:W4:Y:S04]  /*12e10*/  LDL.64 R230, [R1+0x6b8] ;  /* 0x0006b80001e67983 */ /* 0x000f280000100a00 */
[----:B------:R-:W4:Y:S04]  /*12e20*/  LDL.64 R18, [R1+0x6a0] ;  /* 0x0006a00001127983 */ /* 0x000f280000100a00 */
[----:B------:R-:W4:Y:S04]  /*12e30*/  LDL.64 R224, [R1+0x698] ;  /* 0x0006980001e07983 */ /* 0x000f280000100a00 */
[----:B------:R0:W-:Y:S04]  /*12e40*/  STL [R1+0x1b4], R7 ;  /* 0x0001b40701007387 */ /* 0x0001e80000100800 */
[----:B------:R1:W-:Y:S04]  /*12e50*/  STL [R1+0x1d8], R234 ;  /* 0x0001d8ea01007387 */ /* 0x0003e80000100800 */
[----:B------:R-:W4:Y:S04]  /*12e60*/  LDG.E.U16 R239, desc[UR4][R16.64] ;  /* 0x0000000410ef7981 */ /* 0x000f28000c1e1500 */
[----:B0-----:R-:W4:Y:S04]  /*12e70*/  LDG.E.U16 R7, desc[UR4][R12.64] ;  /* 0x000000040c077981 */ /* 0x001f28000c1e1500 */
[----:B-1----:R0:W4:Y:S04]  /*12e80*/  LDG.E.U16 R234, desc[UR4][R14.64] ;  /* 0x000000040eea7981 */ /* 0x002128000c1e1500 */
[----:B------:R1:W-:Y:S04]  /*12e90*/  STL [R1+0x1e0], R238 ;  /* 0x0001e0ee01007387 */ /* 0x0003e80000100800 */
[----:B------:R0:W-:Y:S04]  /*12ea0*/  STL [R1+0x1e8], R237 ;  /* 0x0001e8ed01007387 */ /* 0x0001e80000100800 */
[----:B-1----:R1:W4:Y:S01]  /*12eb0*/  LDG.E.U16 R238, desc[UR4][R10.64] ;  /* 0x000000040aee7981 */ /* 0x002322000c1e1500 */
[----:B--2---:R-:W-:-:S04]  /*12ec0*/  IMAD.WIDE R8, R4, 0x2, R222 ;  /* 0x0000000204087825 */ /* 0x004fc800078e02de */
[C---:B0-----:R-:W-:Y:S01]  /*12ed0*/  IMAD.WIDE R14, R4.reuse, 0x2, R232 ;  /* 0x00000002040e7825 */ /* 0x041fe200078e02e8 */
[----:B------:R0:W2:Y:S03]  /*12ee0*/  LDG.E.U16 R237, desc[UR4][R8.64] ;  /* 0x0000000408ed7981 */ /* 0x0000a6000c1e1500 */
[C---:B-1----:R-:W-:Y:S01]  /*12ef0*/  IMAD.WIDE R10, R4.reuse, 0x2, R216 ;  /* 0x00000002040a7825 */ /* 0x042fe200078e02d8 */
[----:B------:R-:W2:Y:S04]  /*12f00*/  LDG.E.U16 R233, desc[UR4][R14.64] ;  /* 0x000000040ee97981 */ /* 0x000ea8000c1e1500 */
[----:B---3--:R1:W-:Y:S04]  /*12f10*/  STL [R1+0xc00], R21 ;  /* 0x000c001501007387 */ /* 0x0083e80000100800 */
[----:B------:R3:W-:Y:S04]  /*12f20*/  STL [R1+0x28], R5 ;  /* 0x0000280501007387 */ /* 0x0007e80000100800 */
[----:B------:R-:W2:Y:S04]  /*12f30*/  LDL.64 R222, [R1+0x690] ;  /* 0x0006900001de7983 */ /* 0x000ea80000100a00 */
[----:B------:R-:W2:Y:S01]  /*12f40*/  LDL.64 R216, [R1+0x688] ;  /* 0x0006880001d87983 */ /* 0x000ea20000100a00 */
[----:B------:R-:W-:-:S03]  /*12f50*/  IMAD.WIDE R12, R4, 0x2, R22 ;  /* 0x00000002040c7825 */ /* 0x000fc600078e0216 */
[----:B------:R-:W2:Y:S01]  /*12f60*/  LDL.64 R22, [R1+0x680] ;  /* 0x0006800001167983 */ /* 0x000ea20000100a00 */
[----:B----4-:R-:W-:-:S03]  /*12f70*/  IMAD.WIDE R16, R4, 0x2, R220 ;  /* 0x0000000204107825 */ /* 0x010fc600078e02dc */
[----:B------:R-:W-:Y:S04]  /*12f80*/  STL [R1+0x58], R241 ;  /* 0x000058f101007387 */ /* 0x000fe80000100800 */
[----:B------:R-:W4:Y:S04]  /*12f90*/  LDL.64 R220, [R1+0x678] ;  /* 0x0006780001dc7983 */ /* 0x000f280000100a00 */
[----:B------:R-:W-:Y:S04]  /*12fa0*/  STL [R1+0x138], R240 ;  /* 0x000138f001007387 */ /* 0x000fe80000100800 */
[----:B-1----:R-:W4:Y:S01]  /*12fb0*/  LDL.64 R20, [R1+0x670] ;  /* 0x0006700001147983 */ /* 0x002f220000100a00 */
[----:B0-----:R-:W-:-:S03]  /*12fc0*/  IMAD.WIDE R8, R4, 0x2, R228 ;  /* 0x0000000204087825 */ /* 0x001fc600078e02e4 */
[----:B---3--:R0:W3:Y:S04]  /*12fd0*/  LDG.E.U16 R5, desc[UR4][R10.64] ;  /* 0x000000040a057981 */ /* 0x0080e8000c1e1500 */
[----:B------:R1:W-:Y:S04]  /*12fe0*/  STL [R1+0x160], R236 ;  /* 0x000160ec01007387 */ /* 0x0003e80000100800 */
[----:B------:R-:W-:Y:S01]  /*12ff0*/  STL [R1+0x188], R235 ;  /* 0x000188eb01007387 */ /* 0x000fe20000100800 */
[----:B0-----:R-:W-:-:S03]  /*13000*/  IMAD.WIDE R10, R4, 0x2, R226 ;  /* 0x00000002040a7825 */ /* 0x001fc600078e02e2 */
[----:B------:R0:W3:Y:S01]  /*13010*/  LDG.E.U16 R232, desc[UR4][R16.64] ;  /* 0x0000000410e87981 */ /* 0x0000e2000c1e1500 */
[----:B------:R-:W-:-:S03]  /*13020*/  IMAD.WIDE R14, R4, 0x2, R224 ;  /* 0x00000002040e7825 */ /* 0x000fc600078e02e0 */
[----:B-1----:R1:W3:Y:S04]  /*13030*/  LDG.E.U16 R236, desc[UR4][R12.64] ;  /* 0x000000040cec7981 */ /* 0x0022e8000c1e1500 */
[----:B------:R-:W-:Y:S01]  /*13040*/  STL [R1+0x1b0], R2 ;  /* 0x0001b00201007387 */ /* 0x000fe20000100800 */
[----:B0-----:R-:W-:-:S03]  /*13050*/  IMAD.WIDE R16, R4, 0x2, R230 ;  /* 0x0000000204107825 */ /* 0x001fc600078e02e6 */
[----:B------:R-:W3:Y:S01]  /*13060*/  LDL.64 R230, [R1+0x668] ;  /* 0x0006680001e67983 */ /* 0x000ee20000100a00 */
[----:B-1----:R-:W-:-:S03]  /*13070*/  IMAD.WIDE R12, R4, 0x2, R18 ;  /* 0x00000002040c7825 */ /* 0x002fc600078e0212 */
[----:B------:R-:W3:Y:S04]  /*13080*/  LDL.64 R228, [R1+0x660] ;  /* 0x0006600001e47983 */ /* 0x000ee80000100a00 */
[----:B------:R-:W3:Y:S04]  /*13090*/  LDL.64 R18, [R1+0x658] ;  /* 0x0006580001127983 */ /* 0x000ee80000100a00 */
[----:B------:R0:W-:Y:S04]  /*130a0*/  STL [R1+0x1c0], R7 ;  /* 0x0001c00701007387 */ /* 0x0001e80000100800 */
[----:B------:R-:W3:Y:S04]  /*130b0*/  LDG.E.U16 R242, desc[UR4][R8.64] ;  /* 0x0000000408f27981 */ /* 0x000ee8000c1e1500 */
[----:B------:R1:W-:Y:S04]  /*130c0*/  STL [R1+0x1cc], R234 ;  /* 0x0001ccea01007387 */ /* 0x0003e80000100800 */
[----:B0-----:R2:W3:Y:S04]  /*130d0*/  LDG.E.U16 R7, desc[UR4][R10.64] ;  /* 0x000000040a077981 */ /* 0x0014e8000c1e1500 */
[----:B------:R0:W3:Y:S04]  /*130e0*/  LDG.E.U16 R241, desc[UR4][R12.64] ;  /* 0x000000040cf17981 */ /* 0x0000e8000c1e1500 */
[----:B-1----:R-:W3:Y:S04]  /*130f0*/  LDL.64 R234, [R1+0x650] ;  /* 0x0006500001ea7983 */ /* 0x002ee80000100a00 */
[----:B------:R1:W-:Y:S04]  /*13100*/  STL [R1+0x24], R239 ;  /* 0x000024ef01007387 */ /* 0x0003e80000100800 */
[----:B------:R-:W3:Y:S04]  /*13110*/  LDL.64 R226, [R1+0x648] ;  /* 0x0006480001e27983 */ /* 0x000ee80000100a00 */
[----:B------:R-:W3:Y:S04]  /*13120*/  LDG.E.U16 R2, desc[UR4][R16.64] ;  /* 0x0000000410027981 */ /* 0x000ee8000c1e1500 */
[----:B-1----:R1:W3:Y:S04]  /*13130*/  LDG.E.U16 R239, desc[UR4][R14.64] ;  /* 0x000000040eef7981 */ /* 0x0022e8000c1e1500 */
[----:B------:R4:W-:Y:S04]  /*13140*/  STL [R1+0x120], R238 ;  /* 0x000120ee01007387 */ /* 0x0009e80000100800 */
[----:B------:R-:W3:Y:S01]  /*13150*/  LDL.64 R224, [R1+0x640] ;  /* 0x0006400001e07983 */ /* 0x000ee20000100a00 */
[----:B--2---:R-:W-:-:S03]  /*13160*/  IMAD.WIDE R10, R4, 0x2, R222 ;  /* 0x00000002040a7825 */ /* 0x004fc600078e02de */
[----:B------:R-:W2:Y:S01]  /*13170*/  LDL.64 R222, [R1+0x638] ;  /* 0x0006380001de7983 */ /* 0x000ea20000100a00 */
[----:B0-----:R-:W-:-:S03]  /*13180*/  IMAD.WIDE R12, R4, 0x2, R216 ;  /* 0x00000002040c7825 */ /* 0x001fc600078e02d8 */
[----:B------:R-:W2:Y:S01]  /*13190*/  LDL.64 R216, [R1+0x630] ;  /* 0x0006300001d87983 */ /* 0x000ea20000100a00 */
[----:B-1----:R-:W-:-:S03]  /*131a0*/  IMAD.WIDE R14, R4, 0x2, R22 ;  /* 0x00000002040e7825 */ /* 0x002fc600078e0216 */
[----:B------:R-:W2:Y:S04]  /*131b0*/  LDL.64 R22, [R1+0x628] ;  /* 0x0006280001167983 */ /* 0x000ea80000100a00 */
[----:B------:R0:W-:Y:S01]  /*131c0*/  STL [R1+0x140], R237 ;  /* 0x000140ed01007387 */ /* 0x0001e20000100800 */
[----:B----4-:R-:W-:-:S03]  /*131d0*/  IMAD.WIDE R16, R4, 0x2, R220 ;  /* 0x0000000204107825 */ /* 0x010fc600078e02dc */
[----:B------:R1:W4:Y:S04]  /*131e0*/  LDG.E.U16 R238, desc[UR4][R10.64] ;  /* 0x000000040aee7981 */ /* 0x000328000c1e1500 */
[----:B------:R-:W4:Y:S01]  /*131f0*/  LDG.E.U16 R221, desc[UR4][R16.64] ;  /* 0x0000000410dd7981 */ /* 0x000f22000c1e1500 */
[----:B------:R-:W-:-:S03]  /*13200*/  IMAD.WIDE R8, R4, 0x2, R20 ;  /* 0x0000000204087825 */ /* 0x000fc600078e0214 */
[----:B------:R-:W4:Y:S04]  /*13210*/  LDL.64 R20, [R1+0x620] ;  /* 0x0006200001147983 */ /* 0x000f280000100a00 */
[----:B---3--:R3:W-:Y:S04]  /*13220*/  STL [R1+0x170], R5 ;  /* 0x0001700501007387 */ /* 0x0087e80000100800 */
[----:B0-----:R0:W4:Y:S04]  /*13230*/  LDG.E.U16 R237, desc[UR4][R12.64] ;  /* 0x000000040ced7981 */ /* 0x001128000c1e1500 */
[----:B---3--:R-:W3:Y:S04]  /*13240*/  LDG.E.U16 R5, desc[UR4][R14.64] ;  /* 0x000000040e057981 */ /* 0x008ee8000c1e1500 */
[----:B------:R1:W-:Y:S04]  /*13250*/  STL [R1+0x184], R236 ;  /* 0x000184ec01007387 */ /* 0x0003e80000100800 */
[----:B------:R-:W-:Y:S04]  /*13260*/  STL [R1+0x18c], R233 ;  /* 0x00018ce901007387 */ /* 0x000fe80000100800 */
[----:B------:R0:W-:Y:S04]  /*13270*/  STL [R1+0x198], R232 ;  /* 0x000198e801007387 */ /* 0x0001e80000100800 */
[----:B-1----:R1:W3:Y:S01]  /*13280*/  LDG.E.U16 R236, desc[UR4][R8.64] ;  /* 0x0000000408ec7981 */ /* 0x0022e2000c1e1500 */
[----:B------:R-:W-:-:S03]  /*13290*/  IMAD.WIDE R10, R4, 0x2, R228 ;  /* 0x00000002040a7825 */ /* 0x000fc600078e02e4 */
[----:B------:R-:W3:Y:S01]  /*132a0*/  LDL.64 R228, [R1+0x608] ;  /* 0x0006080001e47983 */ /* 0x000ee20000100a00 */
[----:B0-----:R-:W-:-:S03]  /*132b0*/  IMAD.WIDE R12, R4, 0x2, R18 ;  /* 0x00000002040c7825 */ /* 0x001fc600078e0212 */
[----:B------:R-:W3:Y:S01]  /*132c0*/  LDL.64 R232, [R1+0x618] ;  /* 0x0006180001e87983 */ /* 0x000ee20000100a00 */
[----:B-1----:R-:W-:-:S03]  /*132d0*/  IMAD.WIDE R8, R4, 0x2, R230 ;  /* 0x0000000204087825 */ /* 0x002fc600078e02e6 */
[----:B------:R-:W3:Y:S04]  /*132e0*/  LDL.64 R230, [R1+0x610] ;  /* 0x0006100001e67983 */ /* 0x000ee80000100a00 */
[----:B------:R-:W3:Y:S04]  /*132f0*/  LDL.64 R18, [R1+0x600] ;  /* 0x0006000001127983 */ /* 0x000ee80000100a00 */
[----:B------:R-:W-:Y:S04]  /*13300*/  STL [R1+0xbc], R242 ;  /* 0x0000bcf201007387 */ /* 0x000fe80000100800 */
[----:B------:R0:W-:Y:S04]  /*13310*/  STL [R1+0xfc], R7 ;  /* 0x0000fc0701007387 */ /* 0x0001e80000100800 */
[----:B------:R-:W-:Y:S01]  /*13320*/  STL [R1+0x128], R241 ;  /* 0x000128f101007387 */ /* 0x000fe20000100800 */
[----:B------:R-:W-:-:S03]  /*13330*/  IMAD.WIDE R14, R4, 0x2, R234 ;  /* 0x00000002040e7825 */ /* 0x000fc600078e02ea */
[----:B------:R-:W3:Y:S01]  /*13340*/  LDG.E.U16 R240, desc[UR4][R8.64] ;  /* 0x0000000408f07981 */ /* 0x000ee2000c1e1500 */
[----:B------:R-:W-:-:S03]  /*13350*/  IMAD.WIDE R16, R4, 0x2, R226 ;  /* 0x0000000204107825 */ /* 0x000fc600078e02e2 */
[----:B------:R-:W3:Y:S04]  /*13360*/  LDG.E.U16 R235, desc[UR4][R10.64] ;  /* 0x000000040aeb7981 */ /* 0x000ee8000c1e1500 */
[----:B------:R-:W3:Y:S04]  /*13370*/  LDG.E.U16 R220, desc[UR4][R12.64] ;  /* 0x000000040cdc7981 */ /* 0x000ee8000c1e1500 */
[----:B------:R-:W-:Y:S04]  /*13380*/  STL [R1+0x150], R239 ;  /* 0x000150ef01007387 */ /* 0x000fe80000100800 */
[----:B------:R-:W3:Y:S04]  /*13390*/  LDL.64 R226, [R1+0x5f8] ;  /* 0x0005f80001e27983 */ /* 0x000ee80000100a00 */
[----:B0-----:R0:W3:Y:S04]  /*133a0*/  LDG.E.U16 R7, desc[UR4][R14.64] ;  /* 0x000000040e077981 */ /* 0x0010e8000c1e1500 */
[----:B------:R2:W3:Y:S01]  /*133b0*/  LDG.E.U16 R234, desc[UR4][R16.64] ;  /* 0x0000000410ea7981 */ /* 0x0004e2000c1e1500 */
[----:B0-----:R-:W-:-:S03]  /*133c0*/  IMAD.WIDE R14, R4, 0x2, R224 ;  /* 0x00000002040e7825 */ /* 0x001fc600078e02e0 */
[----:B------:R-:W3:Y:S01]  /*133d0*/  LDL.64 R224, [R1+0x5f0] ;  /* 0x0005f00001e07983 */ /* 0x000ee20000100a00 */
[----:B--2---:R-:W-:-:S03]  /*133e0*/  IMAD.WIDE R16, R4, 0x2, R222 ;  /* 0x0000000204107825 */ /* 0x004fc600078e02de */
[----:B------:R-:W2:Y:S01]  /*133f0*/  LDL.64 R222, [R1+0x5b8] ;  /* 0x0005b80001de7983 */ /* 0x000ea20000100a00 */
[----:B------:R-:W-:-:S03]  /*13400*/  IMAD.WIDE R8, R4, 0x2, R216 ;  /* 0x0000000204087825 */ /* 0x000fc600078e02d8 */
[----:B------:R-:W2:Y:S01]  /*13410*/  LDL.64 R216, [R1+0x578] ;  /* 0x0005780001d87983 */ /* 0x000ea20000100a00 */
[----:B------:R-:W-:-:S03]  /*13420*/  IMAD.WIDE R10, R4, 0x2, R22 ;  /* 0x00000002040a7825 */ /* 0x000fc600078e0216 */
[----:B------:R0:W2:Y:S04]  /*13430*/  LDG.E.U16 R243, desc[UR4][R8.64] ;  /* 0x0000000408f37981 */ /* 0x0000a8000c1e1500 */
[----:B------:R-:W2:Y:S04]  /*13440*/  LDG.E.U16 R23, desc[UR4][R14.64] ;  /* 0x000000040e177981 */ /* 0x000ea8000c1e1500 */
[----:B------:R1:W2:Y:S04]  /*13450*/  LDG.E.U16 R242, desc[UR4][R10.64] ;  /* 0x000000040af27981 */ /* 0x0002a8000c1e1500 */
[----:B------:R-:W2:Y:S01]  /*13460*/  LDG.E.U16 R22, desc[UR4][R16.64] ;  /* 0x0000000410167981 */ /* 0x000ea2000c1e1500 */
[----:B----4-:R-:W-:-:S03]  /*13470*/  IMAD.WIDE R12, R4, 0x2, R20 ;  /* 0x00000002040c7825 */ /* 0x010fc600078e0214 */
[----:B------:R-:W4:Y:S04]  /*13480*/  LDL.64 R20, [R1+0x538] ;  /* 0x0005380001147983 */ /* 0x000f280000100a00 */
[----:B------:R-:W-:Y:S04]  /*13490*/  STL [R1+0x15c], R238 ;  /* 0x00015cee01007387 */ /* 0x000fe80000100800 */
[----:B------:R-:W-:Y:S04]  /*134a0*/  STL [R1+0x164], R237 ;  /* 0x000164ed01007387 */ /* 0x000fe80000100800 */
[----:B---3--:R3:W-:Y:S04]  /*134b0*/  STL [R1+0x16c], R5 ;  /* 0x00016c0501007387 */ /* 0x0087e80000100800 */
[----:B---3--:R3:W4:Y:S04]  /*134c0*/  LDG.E.U16 R5, desc[UR4][R12.64] ;  /* 0x000000040c057981 */ /* 0x008728000c1e1500 */
[----:B------:R3:W-:Y:S01]  /*134d0*/  STL [R1+0xa8], R236 ;  /* 0x0000a8ec01007387 */ /* 0x0007e20000100800 */
[----:B0-----:R-:W-:-:S03]  /*134e0*/  IMAD.WIDE R8, R4, 0x2, R232 ;  /* 0x0000000204087825 */ /* 0x001fc600078e02e8 */
[----:B------:R-:W4:Y:S04]  /*134f0*/  LDL.64 R238, [R1+0x4b8] ;  /* 0x0004b80001ee7983 */ /* 0x000f280000100a00 */
[----:B------:R-:W4:Y:S01]  /*13500*/  LDL.64 R232, [R1+0x4f8] ;  /* 0x0004f80001e87983 */ /* 0x000f220000100a00 */
[----:B-1----:R-:W-:-:S03]  /*13510*/  IMAD.WIDE R10, R4, 0x2, R230 ;  /* 0x00000002040a7825 */ /* 0x002fc600078e02e6 */
[----:B------:R-:W4:Y:S01]  /*13520*/  LDL.64 R230, [R1+0x478] ;  /* 0x0004780001e67983 */ /* 0x000f220000100a00 */
[----:B---3--:R-:W-:-:S03]  /*13530*/  IMAD.WIDE R12, R4, 0x2, R228 ;  /* 0x00000002040c7825 */ /* 0x008fc600078e02e4 */
[----:B------:R-:W3:Y:S01]  /*13540*/  LDL.64 R228, [R1+0x438] ;  /* 0x0004380001e47983 */ /* 0x000ee20000100a00 */
[----:B------:R-:W-:-:S03]  /*13550*/  IMAD.WIDE R14, R4, 0x2, R18 ;  /* 0x00000002040e7825 */ /* 0x000fc600078e0212 */
[----:B------:R-:W3:Y:S04]  /*13560*/  LDL.64 R18, [R1+0x3f8] ;  /* 0x0003f80001127983 */ /* 0x000ee80000100a00 */
[----:B------:R-:W3:Y:S01]  /*13570*/  LDG.E.U16 R241, desc[UR4][R8.64] ;  /* 0x0000000408f17981 */ /* 0x000ee2000c1e1500 */
[----:B------:R-:W-:-:S03]  /*13580*/  IMAD.WIDE R236, R4, 0x2, R226 ;  /* 0x0000000204ec7825 */ /* 0x000fc600078e02e2 */
[----:B------:R-:W3:Y:S04]  /*13590*/  LDL.64 R226, [R1+0x3b8] ;  /* 0x0003b80001e27983 */ /* 0x000ee80000100a00 */
[----:B------:R0:W-:Y:S04]  /*135a0*/  STL [R1+0xe0], R240 ;  /* 0x0000e0f001007387 */ /* 0x0001e80000100800 */
[----:B------:R-:W-:Y:S04]  /*135b0*/  STL [R1+0x10c], R235 ;  /* 0x00010ceb01007387 */ /* 0x000fe80000100800 */
[----:B------:R-:W-:Y:S04]  /*135c0*/  STL [R1+0x130], R220 ;  /* 0x000130dc01007387 */ /* 0x000fe80000100800 */
[----:B------:R1:W-:Y:S04]  /*135d0*/  STL [R1+0x13c], R7 ;  /* 0x00013c0701007387 */ /* 0x0003e80000100800 */
[----:B------:R2:W-:Y:S04]  /*135e0*/  STL [R1+0x148], R234 ;  /* 0x000148ea01007387 */ /* 0x0005e80000100800 */
[----:B0-----:R-:W3:Y:S04]  /*135f0*/  LDG.E.U16 R240, desc[UR4][R10.64] ;  /* 0x000000040af07981 */ /* 0x001ee8000c1e1500 */
[----:B-1----:R0:W3:Y:S04]  /*13600*/  LDG.E.U16 R7, desc[UR4][R14.64] ;  /* 0x000000040e077981 */ /* 0x0020e8000c1e1500 */
[----:B------:R1:W3:Y:S04]  /*13610*/  LDG.E.U16 R220, desc[UR4][R12.64] ;  /* 0x000000040cdc7981 */ /* 0x0002e8000c1e1500 */
[----:B------:R-:W3:Y:S01]  /*13620*/  LDG.E.U16 R236, desc[UR4][R236.64] ;  /* 0x00000004ecec7981 */ /* 0x000ee2000c1e1500 */
[----:B0-----:R-:W-:-:S03]  /*13630*/  IMAD.WIDE R14, R4, 0x2, R224 ;  /* 0x00000002040e7825 */ /* 0x001fc600078e02e0 */
[----:B------:R-:W3:Y:S01]  /*13640*/  LDL.64 R224, [R1+0x5e8] ;  /* 0x0005e80001e07983 */ /* 0x000ee20000100a00 */
[----:B--2---:R-:W-:-:S03]  /*13650*/  IMAD.WIDE R16, R4, 0x2, R222 ;  /* 0x0000000204107825 */ /* 0x004fc600078e02de */
[----:B------:R-:W2:Y:S01]  /*13660*/  LDL.64 R222, [R1+0x5e0] ;  /* 0x0005e00001de7983 */ /* 0x000ea20000100a00 */
[----:B-1----:R-:W-:-:S03]  /*13670*/  IMAD.WIDE R12, R4, 0x2, R216 ;  /* 0x00000002040c7825 */ /* 0x002fc600078e02d8 */
[----:B------:R-:W2:Y:S04]  /*13680*/  LDL.64 R216, [R1+0x5d8] ;  /* 0x0005d80001d87983 */ /* 0x000ea80000100a00 */
[----:B------:R0:W2:Y:S04]  /*13690*/  LDG.E.U16 R234, desc[UR4][R12.64] ;  /* 0x000000040cea7981 */ /* 0x0000a8000c1e1500 */
[----:B------:R-:W2:Y:S01]  /*136a0*/  LDG.E.U16 R235, desc[UR4][R16.64] ;  /* 0x0000000410eb7981 */ /* 0x000ea2000c1e1500 */
[----:B----4-:R-:W-:-:S03]  /*136b0*/  IMAD.WIDE R10, R4, 0x2, R20 ;  /* 0x00000002040a7825 */ /* 0x010fc600078e0214 */
[----:B------:R-:W4:Y:S04]  /*136c0*/  LDL.64 R20, [R1+0x5d0] ;  /* 0x0005d00001147983 */ /* 0x000f280000100a00 */
[----:B------:R1:W-:Y:S04]  /*136d0*/  STL [R1+0x144], R23 ;  /* 0x0001441701007387 */ /* 0x0003e80000100800 */
[----:B------:R-:W-:Y:S04]  /*136e0*/  STL [R1+0x8c], R243 ;  /* 0x00008cf301007387 */ /* 0x000fe80000100800 */
[----:B------:R-:W-:Y:S04]  /*136f0*/  STL [R1+0xcc], R242 ;  /* 0x0000ccf201007387 */ /* 0x000fe80000100800 */
[----:B-1----:R-:W4:Y:S04]  /*13700*/  LDG.E.U16 R23, desc[UR4][R14.64] ;  /* 0x000000040e177981 */ /* 0x002f28000c1e1500 */
[----:B------:R1:W-:Y:S04]  /*13710*/  STL [R1+0xe8], R5 ;  /* 0x0000e80501007387 */ /* 0x0003e80000100800 */
[----:B------:R-:W4:Y:S01]  /*13720*/  LDL.64 R16, [R1+0x5c8] ;  /* 0x0005c80001107983 */ /* 0x000f220000100a00 */
[----:B------:R-:W-:-:S03]  /*13730*/  IMAD.WIDE R8, R4, 0x2, R232 ;  /* 0x0000000204087825 */ /* 0x000fc600078e02e8 */
[----:B------:R3:W4:Y:S04]  /*13740*/  LDG.E.U16 R233, desc[UR4][R10.64] ;  /* 0x000000040ae97981 */ /* 0x000728000c1e1500 */
[----:B------:R1:W4:Y:S01]  /*13750*/  LDG.E.U16 R232, desc[UR4][R8.64] ;  /* 0x0000000408e87981 */ /* 0x000322000c1e1500 */
[----:B0-----:R-:W-:-:S04]  /*13760*/  IMAD.WIDE R12, R4, 0x2, R230 ;  /* 0x00000002040c7825 */ /* 0x001fc800078e02e6 */
[C---:B---3--:R-:W-:Y:S01]  /*13770*/  IMAD.WIDE R10, R4.reuse, 0x2, R228 ;  /* 0x00000002040a7825 */ /* 0x048fe200078e02e4 */
[----:B------:R-:W3:Y:S04]  /*13780*/  LDG.E.U16 R230, desc[UR4][R12.64] ;  /* 0x000000040ce67981 */ /* 0x000ee8000c1e1500 */
[----:B------:R-:W-:Y:S04]  /*13790*/  STL [R1+0x108], R241 ;  /* 0x000108f101007387 */ /* 0x000fe80000100800 */
[----:B------:R-:W3:Y:S01]  /*137a0*/  LDG.E.U16 R229, desc[UR4][R10.64] ;  /* 0x000000040ae57981 */ /* 0x000ee2000c1e1500 */
[----:B-1----:R-:W-:-:S05]  /*137b0*/  IMAD.WIDE R8, R4, 0x2, R226 ;  /* 0x0000000204087825 */ /* 0x002fca00078e02e2 */
[----:B------:R0:W3:Y:S04]  /*137c0*/  LDG.E.U16 R5, desc[UR4][R8.64] ;  /* 0x0000000408057981 */ /* 0x0000e8000c1e1500 */
[----:B------:R1:W-:Y:S01]  /*137d0*/  STL [R1+0x110], R240 ;  /* 0x000110f001007387 */ /* 0x0003e20000100800 */
[----:B0-----:R-:W-:-:S03]  /*137e0*/  IMAD.WIDE R8, R4, 0x2, R224 ;  /* 0x0000000204087825 */ /* 0x001fc600078e02e0 */
[----:B------:R-:W3:Y:S04]  /*137f0*/  LDL.64 R224, [R1+0x5c0] ;  /* 0x0005c00001e07983 */ /* 0x000ee80000100a00 */
[----:B------:R-:W-:Y:S01]  /*13800*/  STL [R1+0x124], R220 ;  /* 0x000124dc01007387 */ /* 0x000fe20000100800 */
[----:B--2---:R-:W-:-:S03]  /*13810*/  IMAD.WIDE R10, R4, 0x2, R222 ;  /* 0x00000002040a7825 */ /* 0x004fc600078e02de */
[----:B------:R-:W2:Y:S01]  /*13820*/  LDL.64 R222, [R1+0x5b0] ;  /* 0x0005b00001de7983 */ /* 0x000ea20000100a00 */
[----:B------:R-:W-:-:S03]  /*13830*/  IMAD.WIDE R12, R4, 0x2, R216 ;  /* 0x00000002040c7825 */ /* 0x000fc600078e02d8 */
[----:B------:R-:W2:Y:S04]  /*13840*/  LDG.E.U16 R217, desc[UR4][R8.64] ;  /* 0x0000000408d97981 */ /* 0x000ea8000c1e1500 */
[----:B------:R0:W-:Y:S04]  /*13850*/  STL [R1+0x118], R7 ;  /* 0x0001180701007387 */ /* 0x0001e80000100800 */
[----:B------:R-:W2:Y:S01]  /*13860*/  LDL.64 R244, [R1+0x5a8] ;  /* 0x0005a80001f47983 */ /* 0x000ea20000100a00 */
[----:B------:R-:W-:-:S03]  /*13870*/  IMAD.WIDE R14, R4, 0x2, R238 ;  /* 0x00000002040e7825 */ /* 0x000fc600078e02ee */
[----:B-1----:R-:W2:Y:S04]  /*13880*/  LDL.64 R240, [R1+0x590] ;  /* 0x0005900001f07983 */ /* 0x002ea80000100a00 */
[----:B------:R4:W2:Y:S04]  /*13890*/  LDG.E.U16 R231, desc[UR4][R14.64] ;  /* 0x000000040ee77981 */ /* 0x0008a8000c1e1500 */
[----:B------:R-:W2:Y:S04]  /*138a0*/  LDL.64 R242, [R1+0x598] ;  /* 0x0005980001f27983 */ /* 0x000ea80000100a00 */
[----:B------:R1:W2:Y:S01]  /*138b0*/  LDG.E.U16 R248, desc[UR4][R12.64] ;  /* 0x000000040cf87981 */ /* 0x0002a2000c1e1500 */
[----:B----4-:R-:W-:-:S03]  /*138c0*/  IMAD.WIDE R14, R4, 0x2, R20 ;  /* 0x00000002040e7825 */ /* 0x010fc600078e0214 */
[----:B------:R-:W4:Y:S04]  /*138d0*/  LDL.64 R20, [R1+0x5a0] ;  /* 0x0005a00001147983 */ /* 0x000f280000100a00 */
[----:B0-----:R0:W4:Y:S04]  /*138e0*/  LDG.E.U16 R7, desc[UR4][R10.64] ;  /* 0x000000040a077981 */ /* 0x001128000c1e1500 */
[----:B------:R-:W4:Y:S01]  /*138f0*/  LDG.E.U16 R247, desc[UR4][R14.64] ;  /* 0x000000040ef77981 */ /* 0x000f22000c1e1500 */
[----:B---3--:R-:W-:-:S04]  /*13900*/  IMAD.WIDE R8, R4, 0x2, R224 ;  /* 0x0000000204087825 */ /* 0x008fc800078e02e0 */
[C---:B------:R-:W-:Y:S01]  /*13910*/  IMAD.WIDE R16, R4.reuse, 0x2, R16 ;  /* 0x0000000204107825 */ /* 0x040fe200078e0210 */
[----:B------:R-:W3:Y:S04]  /*13920*/  LDG.E.U16 R228, desc[UR4][R8.64] ;  /* 0x0000000408e47981 */ /* 0x000ee8000c1e1500 */
[----:B------:R-:W3:Y:S04]  /*13930*/  LDG.E.U16 R246, desc[UR4][R16.64] ;  /* 0x0000000410f67981 */ /* 0x000ee8000c1e1500 */
[----:B--2---:R2:W-:Y:S04]  /*13940*/  STL [R1+0xbcc], R217 ;  /* 0x000bccd901007387 */ /* 0x0045e80000100800 */
[----:B------:R-:W3:Y:S04]  /*13950*/  LDL.64 R238, [R1+0x588] ;  /* 0x0005880001ee7983 */ /* 0x000ee80000100a00 */
[----:B------:R2:W-:Y:S01]  /*13960*/  STL [R1+0x80], R23 ;  /* 0x0000801701007387 */ /* 0x0005e20000100800 */
[----:B-1----:R-:W-:-:S03]  /*13970*/  IMAD.WIDE R12, R4, 0x2, R244 ;  /* 0x00000002040c7825 */ /* 0x002fc600078e02f4 */
[----:B------:R-:W3:Y:S04]  /*13980*/  LDL.64 R224, [R1+0x570] ;  /* 0x0005700001e07983 */ /* 0x000ee80000100a00 */
[----:B------:R1:W3:Y:S01]  /*13990*/  LDG.E.U16 R220, desc[UR4][R12.64] ;  /* 0x000000040cdc7981 */ /* 0x0002e2000c1e1500 */
[----:B0-----:R-:W-:-:S03]  /*139a0*/  IMAD.WIDE R10, R4, 0x2, R222 ;  /* 0x00000002040a7825 */ /* 0x001fc600078e02de */
[----:B------:R-:W3:Y:S04]  /*139b0*/  LDL.64 R222, [R1+0x568] ;  /* 0x0005680001de7983 */ /* 0x000ee80000100a00 */
[----:B------:R-:W3:Y:S01]  /*139c0*/  LDL.64 R226, [R1+0x580] ;  /* 0x0005800001e27983 */ /* 0x000ee20000100a00 */
[----:B-1----:R-:W-:-:S03]  /*139d0*/  IMAD.WIDE R12, R4, 0x2, R240 ;  /* 0x00000002040c7825 */ /* 0x002fc600078e02f0 */
[----:B--2---:R-:W2:Y:S04]  /*139e0*/  LDL.64 R216, [R1+0x560] ;  /* 0x0005600001d87983 */ /* 0x004ea80000100a00 */
[----:B------:R3:W2:Y:S01]  /*139f0*/  LDG.E.U16 R244, desc[UR4][R12.64] ;  /* 0x000000040cf47981 */ /* 0x0006a2000c1e1500 */
[----:B------:R-:W-:-:S03]  /*13a00*/  IMAD.WIDE R18, R4, 0x2, R18 ;  /* 0x0000000204127825 */ /* 0x000fc600078e0212 */
[----:B------:R0:W2:Y:S01]  /*13a10*/  LDG.E.U16 R23, desc[UR4][R10.64] ;  /* 0x000000040a177981 */ /* 0x0000a2000c1e1500 */
[----:B----4-:R-:W-:-:S03]  /*13a20*/  IMAD.WIDE R8, R4, 0x2, R20 ;  /* 0x0000000204087825 */ /* 0x010fc600078e0214 */
[----:B------:R-:W4:Y:S01]  /*13a30*/  LDG.E.U16 R18, desc[UR4][R18.64] ;  /* 0x0000000412127981 */ /* 0x000f22000c1e1500 */
[----:B---3--:R-:W-:-:S03]  /*13a40*/  IMAD.WIDE R12, R4, 0x2, R224 ;  /* 0x00000002040c7825 */ /* 0x008fc600078e02e0 */
[----:B------:R1:W3:Y:S04]  /*13a50*/  LDG.E.U16 R19, desc[UR4][R8.64] ;  /* 0x0000000408137981 */ /* 0x0002e8000c1e1500 */
[----:B------:R1:W-:Y:S01]  /*13a60*/  STL [R1+0xbd0], R220 ;  /* 0x000bd0dc01007387 */ /* 0x0003e20000100800 */
[----:B0-----:R-:W-:-:S03]  /*13a70*/  IMAD.WIDE R10, R4, 0x2, R242 ;  /* 0x00000002040a7825 */ /* 0x001fc600078e02f2 */
[----:B------:R-:W4:Y:S01]  /*13a80*/  LDL.64 R20, [R1+0x558] ;  /* 0x0005580001147983 */ /* 0x000f220000100a00 */
[----:B-1----:R-:W-:-:S03]  /*13a90*/  IMAD.WIDE R8, R4, 0x2, R238 ;  /* 0x0000000204087825 */ /* 0x002fc600078e02ee */
[----:B------:R0:W3:Y:S04]  /*13aa0*/  LDG.E.U16 R245, desc[UR4][R10.64] ;  /* 0x000000040af57981 */ /* 0x0000e8000c1e1500 */
[----:B------:R-:W4:Y:S04]  /*13ab0*/  LDG.E.U16 R220, desc[UR4][R12.64] ;  /* 0x000000040cdc7981 */ /* 0x000f28000c1e1500 */
[----:B------:R1:W3:Y:S01]  /*13ac0*/  LDG.E.U16 R237, desc[UR4][R8.64] ;  /* 0x0000000408ed7981 */ /* 0x0002e2000c1e1500 */
[----:B0-----:R-:W-:-:S03]  /*13ad0*/  IMAD.WIDE R10, R4, 0x2, R226 ;  /* 0x00000002040a7825 */ /* 0x001fc600078e02e2 */
[----:B------:R-:W3:Y:S04]  /*13ae0*/  LDL.64 R242, [R1+0x550] ;  /* 0x0005500001f27983 */ /* 0x000ee80000100a00 */
[----:B------:R-:W3:Y:S01]  /*13af0*/  LDL.64 R226, [R1+0x548] ;  /* 0x0005480001e27983 */ /* 0x000ee20000100a00 */
[----:B-1----:R-:W-:-:S03]  /*13b00*/  IMAD.WIDE R8, R4, 0x2, R222 ;  /* 0x0000000204087825 */ /* 0x002fc600078e02de */
[----:B------:R-:W3:Y:S04]  /*13b10*/  LDL.64 R16, [R1+0x540] ;  /* 0x0005400001107983 */ /* 0x000ee80000100a00 */
[----:B------:R-:W3:Y:S04]  /*13b20*/  LDL.64 R14, [R1+0x530] ;  /* 0x00053000010e7983 */ /* 0x000ee80000100a00 */
[----:B------:R0:W-:Y:S04]  /*13b30*/  STL [R1+0xb0], R7 ;  /* 0x0000b00701007387 */ /* 0x0001e80000100800 */
[----:B------:R-:W3:Y:S04]  /*13b40*/  LDG.E.U16 R223, desc[UR4][R8.64] ;  /* 0x0000000408df7981 */ /* 0x000ee8000c1e1500 */
[----:B0-----:R2:W3:Y:S02]  /*13b50*/  LDG.E.U16 R7, desc[UR4][R10.64] ;  /* 0x000000040a077981 */ /* 0x0014e4000c1e1500 */
[----:B--2---:R-:W-:-:S02]  /*13b60*/  IMAD.WIDE R10, R4, 0x2, R216 ;  /* 0x00000002040a7825 */ /* 0x004fc400078e02d8 */
[----:B----4-:R-:W-:Y:S04]  /*13b70*/  STL [R1+0xc04], R220 ;  /* 0x000c04dc01007387 */ /* 0x010fe80000100800 */
[----:B------:R-:W-:Y:S04]  /*13b80*/  STL [R1+0xb8], R248 ;  /* 0x0000b8f801007387 */ /* 0x000fe80000100800 */
[----:B------:R-:W-:Y:S04]  /*13b90*/  STL [R1+0xc8], R247 ;  /* 0x0000c8f701007387 */ /* 0x000fe80000100800 */
[----:B------:R0:W-:Y:S04]  /*13ba0*/  STL [R1+0xd8], R246 ;  /* 0x0000d8f601007387 */ /* 0x0001e80000100800 */
[----:B------:R-:W2:Y:S04]  /*13bb0*/  LDL.64 R240, [R1+0x528] ;  /* 0x0005280001f07983 */ /* 0x000ea80000100a00 */
[----:B------:R-:W4:Y:S01]  /*13bc0*/  LDL.64 R216, [R1+0x520] ;  /* 0x0005200001d87983 */ /* 0x000f220000100a00 */
[----:B------:R-:W-:-:S03]  /*13bd0*/  IMAD.WIDE R12, R4, 0x2, R20 ;  /* 0x00000002040c7825 */ /* 0x000fc600078e0214 */
[----:B------:R-:W4:Y:S01]  /*13be0*/  LDL.64 R238, [R1+0x518] ;  /* 0x0005180001ee7983 */ /* 0x000f220000100a00 */
[----:B---3--:R-:W-:-:S03]  /*13bf0*/  IMAD.WIDE R8, R4, 0x2, R242 ;  /* 0x0000000204087825 */ /* 0x008fc600078e02f2 */
[----:B------:R-:W3:Y:S04]  /*13c00*/  LDL.64 R224, [R1+0x510] ;  /* 0x0005100001e07983 */ /* 0x000ee80000100a00 */
[----:B------:R-:W3:Y:S04]  /*13c10*/  LDL.64 R20, [R1+0x508] ;  /* 0x0005080001147983 */ /* 0x000ee80000100a00 */
[----:B0-----:R0:W3:Y:S04]  /*13c20*/  LDG.E.U16 R246, desc[UR4][R10.64] ;  /* 0x000000040af67981 */ /* 0x0010e8000c1e1500 */
[----:B------:R1:W-:Y:S04]  /*13c30*/  STL [R1+0xd4], R228 ;  /* 0x0000d4e401007387 */ /* 0x0003e80000100800 */
[----:B------:R1:W3:Y:S01]  /*13c40*/  LDG.E.U16 R220, desc[UR4][R8.64] ;  /* 0x0000000408dc7981 */ /* 0x0002e2000c1e1500 */
[----:B0-----:R-:W-:-:S03]  /*13c50*/  IMAD.WIDE R10, R4, 0x2, R226 ;  /* 0x00000002040a7825 */ /* 0x001fc600078e02e2 */
[----:B------:R-:W-:Y:S04]  /*13c60*/  STL [R1+0xbd4], R223 ;  /* 0x000bd4df01007387 */ /* 0x000fe80000100800 */
[----:B-1----:R0:W3:Y:S01]  /*13c70*/  LDG.E.U16 R228, desc[UR4][R12.64] ;  /* 0x000000040ce47981 */ /* 0x0020e2000c1e1500 */
[----:B------:R-:W-:-:S03]  /*13c80*/  IMAD.WIDE R8, R4, 0x2, R14 ;  /* 0x0000000204087825 */ /* 0x000fc600078e020e */
[----:B------:R1:W-:Y:S01]  /*13c90*/  STL [R1+0x54], R23 ;  /* 0x0000541701007387 */ /* 0x0003e20000100800 */
[----:B0-----:R-:W-:-:S03]  /*13ca0*/  IMAD.WIDE R12, R4, 0x2, R16 ;  /* 0x00000002040c7825 */ /* 0x001fc600078e0210 */
[----:B------:R0:W-:Y:S04]  /*13cb0*/  STL [R1+0x84], R19 ;  /* 0x0000841301007387 */ /* 0x0001e80000100800 */
[----:B-1----:R2:W3:Y:S04]  /*13cc0*/  LDG.E.U16 R23, desc[UR4][R10.64] ;  /* 0x000000040a177981 */ /* 0x0024e8000c1e1500 */
[----:B0-----:R4:W3:Y:S01]  /*13cd0*/  LDG.E.U16 R19, desc[UR4][R12.64] ;  /* 0x000000040c137981 */ /* 0x0018e2000c1e1500 */
[----:B--2---:R-:W-:-:S04]  /*13ce0*/  IMAD.WIDE R10, R4, 0x2, R240 ;  /* 0x00000002040a7825 */ /* 0x004fc800078e02f0 */
[C---:B----4-:R-:W-:Y:S01]  /*13cf0*/  IMAD.WIDE R12, R4.reuse, 0x2, R216 ;  /* 0x00000002040c7825 */ /* 0x050fe200078e02d8 */
[----:B------:R-:W2:Y:S04]  /*13d00*/  LDG.E.U16 R222, desc[UR4][R10.64] ;  /* 0x000000040ade7981 */ /* 0x000ea8000c1e1500 */
[----:B------:R-:W4:Y:S04]  /*13d10*/  LDG.E.U16 R217, desc[UR4][R8.64] ;  /* 0x0000000408d97981 */ /* 0x000f28000c1e1500 */
[----:B------:R-:W-:Y:S04]  /*13d20*/  STL [R1+0x94], R245 ;  /* 0x000094f501007387 */ /* 0x000fe80000100800 */
[----:B------:R-:W-:Y:S04]  /*13d30*/  STL [R1+0x9c], R244 ;  /* 0x00009cf401007387 */ /* 0x000fe80000100800 */
[----:B------:R-:W3:Y:S04]  /*13d40*/  LDL.64 R226, [R1+0x500] ;  /* 0x0005000001e27983 */ /* 0x000ee80000100a00 */
[----:B------:R-:W3:Y:S04]  /*13d50*/  LDL.64 R16, [R1+0x4f0] ;  /* 0x0004f00001107983 */ /* 0x000ee80000100a00 */
[----:B------:R-:W3:Y:S04]  /*13d60*/  LDL.64 R14, [R1+0x4e8] ;  /* 0x0004e800010e7983 */ /* 0x000ee80000100a00 */
[----:B----4-:R-:W-:Y:S04]  /*13d70*/  STL [R1+0xc08], R217 ;  /* 0x000c08d901007387 */ /* 0x010fe80000100800 */
[----:B------:R-:W-:Y:S04]  /*13d80*/  STL [R1+0xb4], R237 ;  /* 0x0000b4ed01007387 */ /* 0x000fe80000100800 */
[----:B--2---:R-:W-:Y:S04]  /*13d90*/  STL [R1+0xbd8], R222 ;  /* 0x000bd8de01007387 */ /* 0x004fe80000100800 */
[----:B------:R0:W-:Y:S04]  /*13da0*/  STL [R1+0xa4], R7 ;  /* 0x0000a40701007387 */ /* 0x0001e80000100800 */
[----:B------:R-:W2:Y:S01]  /*13db0*/  LDL.64 R240, [R1+0x4e0] ;  /* 0x0004e00001f07983 */ /* 0x000ea20000100a00 */
[----:B------:R-:W-:-:S03]  /*13dc0*/  IMAD.WIDE R8, R4, 0x2, R238 ;  /* 0x0000000204087825 */ /* 0x000fc600078e02ee */
[----:B------:R-:W4:Y:S01]  /*13dd0*/  LDL.64 R238, [R1+0x4d8] ;  /* 0x0004d80001ee7983 */ /* 0x000f220000100a00 */
[----:B---3--:R-:W-:-:S03]  /*13de0*/  IMAD.WIDE R10, R4, 0x2, R224 ;  /* 0x00000002040a7825 */ /* 0x008fc600078e02e0 */
[----:B0-----:R0:W3:Y:S04]  /*13df0*/  LDG.E.U16 R7, desc[UR4][R12.64] ;  /* 0x000000040c077981 */ /* 0x0010e8000c1e1500 */
[----:B------:R1:W3:Y:S04]  /*13e00*/  LDG.E.U16 R245, desc[UR4][R8.64] ;  /* 0x0000000408f57981 */ /* 0x0002e8000c1e1500 */
[----:B------:R-:W3:Y:S01]  /*13e10*/  LDL.64 R224, [R1+0x4d0] ;  /* 0x0004d00001e07983 */ /* 0x000ee20000100a00 */
[----:B0-----:R-:W-:-:S03]  /*13e20*/  IMAD.WIDE R12, R4, 0x2, R20 ;  /* 0x00000002040c7825 */ /* 0x001fc600078e0214 */
[----:B------:R-:W3:Y:S01]  /*13e30*/  LDL.64 R222, [R1+0x4c8] ;  /* 0x0004c80001de7983 */ /* 0x000ee20000100a00 */
[----:B-1----:R-:W-:-:S03]  /*13e40*/  IMAD.WIDE R8, R4, 0x2, R226 ;  /* 0x0000000204087825 */ /* 0x002fc600078e02e2 */
[----:B------:R-:W3:Y:S04]  /*13e50*/  LDL.64 R20, [R1+0x4c0] ;  /* 0x0004c00001147983 */ /* 0x000ee80000100a00 */
[----:B------:R-:W-:Y:S04]  /*13e60*/  STL [R1+0x60], R246 ;  /* 0x000060f601007387 */ /* 0x000fe80000100800 */
[----:B------:R0:W3:Y:S04]  /*13e70*/  LDG.E.U16 R244, desc[UR4][R10.64] ;  /* 0x000000040af47981 */ /* 0x0000e8000c1e1500 */
[----:B------:R1:W-:Y:S04]  /*13e80*/  STL [R1+0x64], R228 ;  /* 0x000064e401007387 */ /* 0x0003e80000100800 */
[----:B------:R1:W3:Y:S01]  /*13e90*/  LDG.E.U16 R237, desc[UR4][R12.64] ;  /* 0x000000040ced7981 */ /* 0x0002e2000c1e1500 */
[----:B0-----:R-:W-:-:S03]  /*13ea0*/  IMAD.WIDE R10, R4, 0x2, R16 ;  /* 0x00000002040a7825 */ /* 0x001fc600078e0210 */
[----:B------:R-:W3:Y:S04]  /*13eb0*/  LDL.64 R226, [R1+0x4b0] ;  /* 0x0004b00001e27983 */ /* 0x000ee80000100a00 */
[----:B-1----:R2:W3:Y:S01]  /*13ec0*/  LDG.E.U16 R228, desc[UR4][R8.64] ;  /* 0x0000000408e47981 */ /* 0x0024e2000c1e1500 */
[----:B------:R-:W-:-:S03]  /*13ed0*/  IMAD.WIDE R12, R4, 0x2, R14 ;  /* 0x00000002040c7825 */ /* 0x000fc600078e020e */
[----:B------:R4:W3:Y:S04]  /*13ee0*/  LDG.E.U16 R248, desc[UR4][R10.64] ;  /* 0x000000040af87981 */ /* 0x0008e8000c1e1500 */
[----:B------:R3:W3:Y:S04]  /*13ef0*/  LDG.E.U16 R250, desc[UR4][R12.64] ;  /* 0x000000040cfa7981 */ /* 0x0006e8000c1e1500 */
[----:B------:R-:W3:Y:S01]  /*13f00*/  LDL.64 R216, [R1+0x4a8] ;  /* 0x0004a80001d87983 */ /* 0x000ee20000100a00 */
[----:B--2---:R-:W-:-:S05]  /*13f10*/  IMAD.WIDE R8, R4, 0x2, R240 ;  /* 0x0000000204087825 */ /* 0x004fca00078e02f0 */
[----:B------:R0:W2:Y:S04]  /*13f20*/  LDG.E.U16 R252, desc[UR4][R8.64] ;  /* 0x0000000408fc7981 */ /* 0x0000a8000c1e1500 */
[----:B------:R1:W-:Y:S04]  /*13f30*/  STL [R1+0x70], R220 ;  /* 0x000070dc01007387 */ /* 0x0003e80000100800 */
[----:B------:R-:W2:Y:S01]  /*13f40*/  LDL.64 R16, [R1+0x4a0] ;  /* 0x0004a00001107983 */ /* 0x000ea20000100a00 */
[----:B----4-:R-:W-:-:S03]  /*13f50*/  IMAD.WIDE R10, R4, 0x2, R238 ;  /* 0x00000002040a7825 */ /* 0x010fc600078e02ee */
[----:B------:R4:W-:Y:S04]  /*13f60*/  STL [R1+0x88], R23 ;  /* 0x0000881701007387 */ /* 0x0009e80000100800 */
[----:B------:R-:W2:Y:S04]  /*13f70*/  LDL.64 R14, [R1+0x498] ;  /* 0x00049800010e7983 */ /* 0x000ea80000100a00 */
[----:B------:R4:W-:Y:S01]  /*13f80*/  STL [R1+0x78], R19 ;  /* 0x0000781301007387 */ /* 0x0009e20000100800 */
[----:B---3--:R-:W-:-:S03]  /*13f90*/  IMAD.WIDE R12, R4, 0x2, R224 ;  /* 0x00000002040c7825 */ /* 0x008fc600078e02e0 */
[----:B-1----:R1:W3:Y:S01]  /*13fa0*/  LDG.E.U16 R220, desc[UR4][R10.64] ;  /* 0x000000040adc7981 */ /* 0x0022e2000c1e1500 */
[----:B0-----:R-:W-:-:S03]  /*13fb0*/  IMAD.WIDE R8, R4, 0x2, R222 ;  /* 0x0000000204087825 */ /* 0x001fc600078e02de */
[----:B----4-:R-:W4:Y:S04]  /*13fc0*/  LDG.E.U16 R23, desc[UR4][R12.64] ;  /* 0x000000040c177981 */ /* 0x010f28000c1e1500 */
[----:B------:R0:W4:Y:S01]  /*13fd0*/  LDG.E.U16 R19, desc[UR4][R8.64] ;  /* 0x0000000408137981 */ /* 0x000122000c1e1500 */
[----:B------:R-:W-:-:S06]  /*13fe0*/  IMAD.WIDE R242, R4, 0x2, R226 ;  /* 0x0000000204f27825 */ /* 0x000fcc00078e02e2 */
[----:B------:R-:W3:Y:S04]  /*13ff0*/  LDG.E.U16 R242, desc[UR4][R242.64] ;  /* 0x00000004f2f27981 */ /* 0x000ee8000c1e1500 */
[----:B------:R-:W-:Y:S04]  /*14000*/  STL [R1+0xc0c], R248 ;  /* 0x000c0cf801007387 */ /* 0x000fe80000100800 */
[----:B------:R-:W-:Y:S01]  /*14010*/  STL [R1+0xbdc], R250 ;  /* 0x000bdcfa01007387 */ /* 0x000fe20000100800 */
[----:B-1----:R-:W-:-:S03]  /*14020*/  IMAD.WIDE R10, R4, 0x2, R20 ;  /* 0x00000002040a7825 */ /* 0x002fc600078e0214 */
[----:B--2---:R-:W-:Y:S04]  /*14030*/  STL [R1+0xbe0], R252 ;  /* 0x000be0fc01007387 */ /* 0x004fe80000100800 */
[----:B------:R1:W-:Y:S04]  /*14040*/  STL [R1+0x10], R7 ;  /* 0x0000100701007387 */ /* 0x0003e80000100800 */
[----:B------:R-:W2:Y:S04]  /*14050*/  LDL.64 R224, [R1+0x490] ;  /* 0x0004900001e07983 */ /* 0x000ea80000100a00 */
[----:B------:R-:W4:Y:S04]  /*14060*/  LDL.64 R222, [R1+0x488] ;  /* 0x0004880001de7983 */ /* 0x000f280000100a00 */
[----:B------:R-:W4:Y:S01]  /*14070*/  LDL.64 R20, [R1+0x480] ;  /* 0x0004800001147983 */ /* 0x000f220000100a00 */
[----:B0-----:R-:W-:-:S03]  /*14080*/  IMAD.WIDE R8, R4, 0x2, R216 ;  /* 0x0000000204087825 */ /* 0x001fc600078e02d8 */
[----:B-1----:R0:W4:Y:S01]  /*14090*/  LDG.E.U16 R7, desc[UR4][R10.64] ;  /* 0x000000040a077981 */ /* 0x002122000c1e1500 */
[----:B------:R-:W-:-:S03]  /*140a0*/  IMAD.WIDE R12, R4, 0x2, R14 ;  /* 0x00000002040c7825 */ /* 0x000fc600078e020e */
[----:B------:R-:W-:Y:S04]  /*140b0*/  STL [R1+0x20], R245 ;  /* 0x000020f501007387 */ /* 0x000fe80000100800 */
[----:B------:R-:W4:Y:S01]  /*140c0*/  LDG.E.U16 R249, desc[UR4][R12.64] ;  /* 0x000000040cf97981 */ /* 0x000f22000c1e1500 */
[----:B0-----:R-:W-:-:S05]  /*140d0*/  IMAD.WIDE R10, R4, 0x2, R16 ;  /* 0x00000002040a7825 */ /* 0x001fca00078e0210 */
[----:B------:R-:W4:Y:S04]  /*140e0*/  LDG.E.U16 R246, desc[UR4][R10.64] ;  /* 0x000000040af67981 */ /* 0x000f28000c1e1500 */
[----:B---3--:R-:W-:Y:S04]  /*140f0*/  STL [R1+0xc10], R242 ;  /* 0x000c10f201007387 */ /* 0x008fe80000100800 */
[----:B------:R0:W-:Y:S04]  /*14100*/  STL [R1+0x5c], R244 ;  /* 0x00005cf401007387 */ /* 0x0001e80000100800 */
[----:B0-----:R2:W3:Y:S04]  /*14110*/  LDG.E.U16 R244, desc[UR4][R8.64] ;  /* 0x0000000408f47981 */ /* 0x0014e8000c1e1500 */
[----:B------:R0:W-:Y:S04]  /*14120*/  STL [R1+0x50], R237 ;  /* 0x000050ed01007387 */ /* 0x0001e80000100800 */
[----:B------:R-:W3:Y:S04]  /*14130*/  LDL.64 R216, [R1+0x470] ;  /* 0x0004700001d87983 */ /* 0x000ee80000100a00 */
[----:B------:R-:W3:Y:S01]  /*14140*/  LDL.64 R16, [R1+0x460] ;  /* 0x0004600001107983 */ /* 0x000ee20000100a00 */
[----:B0-----:R-:W0:Y:S03]  /*14150*/  LDC R237, c[0x0][0x268] ;  /* 0x00009a00ffed7b82 */ /* 0x001e260000000800 */
[----:B------:R-:W3:Y:S01]  /*14160*/  LDL.64 R14, [R1+0x468] ;  /* 0x00046800010e7983 */ /* 0x000ee20000100a00 */
[----:B--2---:R-:W-:-:S04]  /*14170*/  IMAD.WIDE R8, R4, 0x2, R224 ;  /* 0x0000000204087825 */ /* 0x004fc800078e02e0 */
[C---:B----4-:R-:W-:Y:S01]  /*14180*/  IMAD.WIDE R10, R4.reuse, 0x2, R222 ;  /* 0x00000002040a7825 */ /* 0x050fe200078e02de */
[----:B------:R1:W2:Y:S03]  /*14190*/  LDG.E.U16 R251, desc[UR4][R8.64] ;  /* 0x0000000408fb7981 */ /* 0x0002a6000c1e1500 */
[C---:B------:R-:W-:Y:S01]  /*141a0*/  IMAD.WIDE R12, R4.reuse, 0x2, R20 ;  /* 0x00000002040c7825 */ /* 0x040fe200078e0214 */
[----:B------:R-:W4:Y:S04]  /*141b0*/  LDG.E.U16 R247, desc[UR4][R10.64] ;  /* 0x000000040af77981 */ /* 0x000f28000c1e1500 */
[----:B------:R-:W4:Y:S04]  /*141c0*/  LDG.E.U16 R245, desc[UR4][R12.64] ;  /* 0x000000040cf57981 */ /* 0x000f28000c1e1500 */
[----:B------:R-:W-:Y:S04]  /*141d0*/  STL [R1+0x44], R228 ;  /* 0x000044e401007387 */ /* 0x000fe80000100800 */
[----:B---3--:R-:W-:Y:S04]  /*141e0*/  STL [R1+0xbe4], R244 ;  /* 0x000be4f401007387 */ /* 0x008fe80000100800 */
[----:B------:R-:W-:Y:S04]  /*141f0*/  STL [R1+0xbe8], R246 ;  /* 0x000be8f601007387 */ /* 0x000fe80000100800 */
[----:B------:R-:W-:Y:S04]  /*14200*/  STL [R1+0xbec], R249 ;  /* 0x000becf901007387 */ /* 0x000fe80000100800 */
[----:B------:R-:W3:Y:S04]  /*14210*/  LDL.64 R226, [R1+0x458] ;  /* 0x0004580001e27983 */ /* 0x000ee80000100a00 */
[----:B------:R-:W3:Y:S04]  /*14220*/  LDL.64 R224, [R1+0x450] ;  /* 0x0004500001e07983 */ /* 0x000ee80000100a00 */
[----:B------:R-:W3:Y:S04]  /*14230*/  LDL.64 R20, [R1+0x448] ;  /* 0x0004480001147983 */ /* 0x000ee80000100a00 */
[----:B------:R-:W-:Y:S01]  /*14240*/  STL [R1], R220 ;  /* 0x000000dc01007387 */ /* 0x000fe20000100800 */
[----:B-1----:R-:W-:-:S03]  /*14250*/  IMAD.WIDE R8, R4, 0x2, R216 ;  /* 0x0000000204087825 */ /* 0x002fc600078e02d8 */
[----:B--2---:R-:W-:Y:S04]  /*14260*/  STL [R1+0xbf0], R251 ;  /* 0x000bf0fb01007387 */ /* 0x004fe80000100800 */
[----:B------:R-:W-:Y:S04]  /*14270*/  STL [R1+0xc], R23 ;  /* 0x00000c1701007387 */ /* 0x000fe80000100800 */
[----:B----4-:R-:W-:Y:S04]  /*14280*/  STL [R1+0xc14], R247 ;  /* 0x000c14f701007387 */ /* 0x010fe80000100800 */
[----:B------:R-:W-:Y:S04]  /*14290*/  STL [R1+0xc18], R245 ;  /* 0x000c18f501007387 */ /* 0x000fe80000100800 */
[----:B------:R-:W2:Y:S04]  /*142a0*/  LDL.64 R216, [R1+0x440] ;  /* 0x0004400001d87983 */ /* 0x000ea80000100a00 */
[----:B------:R-:W-:Y:S04]  /*142b0*/  STL [R1+0x8], R19 ;  /* 0x0000081301007387 */ /* 0x000fe80000100800 */
[----:B------:R1:W-:Y:S04]  /*142c0*/  STL [R1+0x4], R7 ;  /* 0x0000040701007387 */ /* 0x0003e80000100800 */
[----:B------:R-:W4:Y:S01]  /*142d0*/  LDL.64 R222, [R1+0x430] ;  /* 0x0004300001de7983 */ /* 0x000f220000100a00 */
[----:B------:R-:W-:-:S03]  /*142e0*/  IMAD.WIDE R240, R4, 0x2, R16 ;  /* 0x0000000204f07825 */ /* 0x000fc600078e0210 */
[----:B------:R-:W4:Y:S04]  /*142f0*/  LDL.64 R16, [R1+0x428] ;  /* 0x0004280001107983 */ /* 0x000f280000100a00 */
[----:B-1----:R3:W4:Y:S04]  /*14300*/  LDG.E.U16 R7, desc[UR4][R8.64] ;  /* 0x0000000408077981 */ /* 0x002728000c1e1500 */
[----:B------:R-:W4:Y:S04]  /*14310*/  LDG.E.U16 R240, desc[UR4][R240.64] ;  /* 0x00000004f0f07981 */ /* 0x000f28000c1e1500 */
[----:B------:R-:W4:Y:S04]  /*14320*/  LDL.64 R248, [R1+0x418] ;  /* 0x0004180001f87983 */ /* 0x000f280000100a00 */
[----:B------:R-:W4:Y:S04]  /*14330*/  LDL.64 R250, [R1+0x420] ;  /* 0x0004200001fa7983 */ /* 0x000f280000100a00 */
[----:B------:R-:W4:Y:S04]  /*14340*/  LDL.64 R244, [R1+0x400] ;  /* 0x0004000001f47983 */ /* 0x000f280000100a00 */
[----:B------:R-:W4:Y:S01]  /*14350*/  LDL.64 R246, [R1+0x408] ;  /* 0x0004080001f67983 */ /* 0x000f220000100a00 */
[----:B---3--:R-:W-:-:S03]  /*14360*/  IMAD.WIDE R8, R4, 0x2, R226 ;  /* 0x0000000204087825 */ /* 0x008fc600078e02e2 */
[----:B------:R-:W3:Y:S01]  /*14370*/  LDL.64 R226, [R1+0x3e8] ;  /* 0x0003e80001e27983 */ /* 0x000ee20000100a00 */
[----:B------:R-:W-:-:S03]  /*14380*/  IMAD.WIDE R10, R4, 0x2, R224 ;  /* 0x00000002040a7825 */ /* 0x000fc600078e02e0 */
[----:B------:R2:W3:Y:S01]  /*14390*/  LDG.E.U16 R243, desc[UR4][R8.64] ;  /* 0x0000000408f37981 */ /* 0x0004e2000c1e1500 */
[----:B------:R-:W-:-:S03]  /*143a0*/  IMAD.WIDE R12, R4, 0x2, R20 ;  /* 0x00000002040c7825 */ /* 0x000fc600078e0214 */
[----:B------:R-:W3:Y:S04]  /*143b0*/  LDL.64 R20, [R1+0x410] ;  /* 0x0004100001147983 */ /* 0x000ee80000100a00 */
[----:B------:R4:W3:Y:S04]  /*143c0*/  LDG.E.U16 R241, desc[UR4][R10.64] ;  /* 0x000000040af17981 */ /* 0x0008e8000c1e1500 */
[----:B------:R1:W3:Y:S04]  /*143d0*/  LDG.E.U16 R239, desc[UR4][R12.64] ;  /* 0x000000040cef7981 */ /* 0x0002e8000c1e1500 */
[----:B------:R-:W3:Y:S01]  /*143e0*/  LDL.64 R224, [R1+0x3e0] ;  /* 0x0003e00001e07983 */ /* 0x000ee20000100a00 */
[----:B--2---:R-:W-:-:S03]  /*143f0*/  IMAD.WIDE R8, R4, 0x2, R216 ;  /* 0x0000000204087825 */ /* 0x004fc600078e02d8 */
[----:B------:R-:W2:Y:S01]  /*14400*/  LDL.64 R216, [R1+0x3f0] ;  /* 0x0003f00001d87983 */ /* 0x000ea20000100a00 */
[----:B------:R-:W-:-:S03]  /*14410*/  IMAD.WIDE R14, R4, 0x2, R14 ;  /* 0x00000002040e7825 */ /* 0x000fc600078e020e */
[----:B------:R-:W2:Y:S04]  /*14420*/  LDG.E.U16 R238, desc[UR4][R8.64] ;  /* 0x0000000408ee7981 */ /* 0x000ea8000c1e1500 */
[----:B------:R-:W2:Y:S01]  /*14430*/  LDG.E.U16 R14, desc[UR4][R14.64] ;  /* 0x000000040e0e7981 */ /* 0x000ea2000c1e1500 */
[----:B----4-:R-:W-:-:S03]  /*14440*/  IMAD.WIDE R10, R4, 0x2, R222 ;  /* 0x00000002040a7825 */ /* 0x010fc600078e02de */
[----:B------:R-:W4:Y:S01]  /*14450*/  LDL.64 R222, [R1+0x3d8] ;  /* 0x0003d80001de7983 */ /* 0x000f220000100a00 */
[----:B-1----:R-:W-:-:S03]  /*14460*/  IMAD.WIDE R12, R4, 0x2, R16 ;  /* 0x00000002040c7825 */ /* 0x002fc600078e0210 */
[----:B------:R-:W4:Y:S04]  /*14470*/  LDG.E.U16 R15, desc[UR4][R10.64] ;  /* 0x000000040a0f7981 */ /* 0x000f28000c1e1500 */
[----:B------:R3:W4:Y:S02]  /*14480*/  LDG.E.U16 R16, desc[UR4][R12.64] ;  /* 0x000000040c107981 */ /* 0x000724000c1e1500 */
[----:B---3--:R-:W-:-:S05]  /*14490*/  IMAD.WIDE R12, R4, 0x2, R20 ;  /* 0x00000002040c7825 */ /* 0x008fca00078e0214 */
[----:B------:R2:W3:Y:S02]  /*144a0*/  LDG.E.U16 R20, desc[UR4][R12.64] ;  /* 0x000000040c147981 */ /* 0x0004e4000c1e1500 */
[C---:B--2---:R-:W-:Y:S02]  /*144b0*/  IMAD.WIDE R12, R4.reuse, 0x2, R216 ;  /* 0x00000002040c7825 */ /* 0x044fe400078e02d8 */
[----:B------:R-:W2:Y:S04]  /*144c0*/  LDL.64 R216, [R1+0x3c0] ;  /* 0x0003c00001d87983 */ /* 0x000ea80000100a00 */
[----:B------:R4:W3:Y:S02]  /*144d0*/  LDG.E.U16 R186, desc[UR4][R12.64] ;  /* 0x000000040cba7981 */ /* 0x0008e4000c1e1500 */
[----:B----4-:R-:W-:-:S02]  /*144e0*/  IMAD.WIDE R12, R4, 0x2, R222 ;  /* 0x00000002040c7825 */ /* 0x010fc400078e02de */
[----:B------:R-:W4:Y:S02]  /*144f0*/  LDL.64 R222, [R1+0x370] ;  /* 0x0003700001de7983 */ /* 0x000f240000100a00 */
[C---:B------:R-:W-:Y:S02]  /*14500*/  IMAD.WIDE R10, R4.reuse, 0x2, R248 ;  /* 0x00000002040a7825 */ /* 0x040fe400078e02f8 */
[----:B------:R-:W3:Y:S02]  /*14510*/  LDL.64 R248, [R1+0x370] ;  /* 0x0003700001f87983 */ /* 0x000ee40000100a00 */
[C---:B------:R-:W-:Y:S02]  /*14520*/  IMAD.WIDE R8, R4.reuse, 0x2, R250 ;  /* 0x0000000204087825 */ /* 0x040fe400078e02fa */
[----:B------:R1:W3:Y:S04]  /*14530*/  LDG.E.U16 R19, desc[UR4][R10.64] ;  /* 0x000000040a137981 */ /* 0x0002e8000c1e1500 */
[----:B------:R0:W3:Y:S04]  /*14540*/  LDG.E.U16 R17, desc[UR4][R8.64] ;  /* 0x0000000408117981 */ /* 0x0000e8000c1e1500 */
[----:B------:R-:W3:Y:S01]  /*14550*/  LDL.64 R250, [R1+0x3a8] ;  /* 0x0003a80001fa7983 */ /* 0x000ee20000100a00 */
[----:B-1----:R-:W-:-:S03]  /*14560*/  IMAD.WIDE R10, R4, 0x2, R244 ;  /* 0x00000002040a7825 */ /* 0x002fc600078e02f4 */
[----:B------:R-:W3:Y:S01]  /*14570*/  LDL.64 R244, [R1+0x390] ;  /* 0x0003900001f47983 */ /* 0x000ee20000100a00 */
[----:B0-----:R-:W-:-:S03]  /*14580*/  IMAD.WIDE R8, R4, 0x2, R246 ;  /* 0x0000000204087825 */ /* 0x001fc600078e02f6 */
[----:B------:R0:W3:Y:S04]  /*14590*/  LDG.E.U16 R185, desc[UR4][R10.64] ;  /* 0x000000040ab97981 */ /* 0x0000e8000c1e1500 */
[----:B------:R1:W3:Y:S04]  /*145a0*/  LDG.E.U16 R184, desc[UR4][R8.64] ;  /* 0x0000000408b87981 */ /* 0x0002e8000c1e1500 */
[----:B------:R-:W3:Y:S01]  /*145b0*/  LDL.64 R246, [R1+0x398] ;  /* 0x0003980001f67983 */ /* 0x000ee20000100a00 */
[----:B0-----:R-:W-:-:S03]  /*145c0*/  IMAD.WIDE R10, R4, 0x2, R224 ;  /* 0x00000002040a7825 */ /* 0x001fc600078e02e0 */
[----:B------:R-:W3:Y:S01]  /*145d0*/  LDL.64 R224, [R1+0x3a0] ;  /* 0x0003a00001e07983 */ /* 0x000ee20000100a00 */
[----:B-1----:R-:W-:-:S03]  /*145e0*/  IMAD.WIDE R8, R4, 0x2, R226 ;  /* 0x0000000204087825 */ /* 0x002fc600078e02e2 */
[----:B------:R-:W3:Y:S01]  /*145f0*/  LDG.E.U16 R188, desc[UR4][R10.64] ;  /* 0x000000040abc7981 */ /* 0x000ee2000c1e1500 */
[----:B------:R-:W0:Y:S03]  /*14600*/  LDC R227, c[0x0][0x268] ;  /* 0x00009a00ffe37b82 */ /* 0x000e260000000800 */
[----:B------:R-:W3:Y:S04]  /*14610*/  LDG.E.U16 R187, desc[UR4][R8.64] ;  /* 0x0000000408bb7981 */ /* 0x000ee8000c1e1500 */
[----:B------:R2:W3:Y:S04]  /*14620*/  LDG.E.U16 R189, desc[UR4][R12.64] ;  /* 0x000000040cbd7981 */ /* 0x0004e8000c1e1500 */
[----:B------:R-:W3:Y:S04]  /*14630*/  LDL.64 R10, [R1+0x3c8] ;  /* 0x0003c800010a7983 */ /* 0x000ee80000100a00 */
[----:B------:R-:W3:Y:S04]  /*14640*/  LDL.64 R8, [R1+0x3d0] ;  /* 0x0003d00001087983 */ /* 0x000ee80000100a00 */
[----:B----4-:R-:W4:Y:S01]  /*14650*/  LDL.64 R222, [R1+0x3b0] ;  /* 0x0003b00001de7983 */ /* 0x010f220000100a00 */
[----:B--2---:R-:W-:-:S05]  /*14660*/  IMAD.WIDE R12, R4, 0x2, R216 ;  /* 0x00000002040c7825 */ /* 0x004fca00078e02d8 */
[----:B------:R3:W2:Y:S02]  /*14670*/  LDG.E.U16 R216, desc[UR4][R12.64] ;  /* 0x000000040cd87981 */ /* 0x0006a4000c1e1500 */
[----:B---3--:R-:W-:-:S05]  /*14680*/  IMAD.WIDE R12, R4, 0x2, R224 ;  /* 0x00000002040c7825 */ /* 0x008fca00078e02e0 */
[----:B------:R-:W3:Y:S01]  /*14690*/  LDG.E.U16 R226, desc[UR4][R12.64] ;  /* 0x000000040ce27981 */ /* 0x000ee2000c1e1500 */
[----:B------:R-:W-:-:S04]  /*146a0*/  IMAD.WIDE R10, R4, 0x2, R10 ;  /* 0x00000002040a7825 */ /* 0x000fc800078e020a */
[C---:B------:R-:W-:Y:S01]  /*146b0*/  IMAD.WIDE R8, R4.reuse, 0x2, R8 ;  /* 0x0000000204087825 */ /* 0x040fe200078e0208 */
[----:B------:R1:W2:Y:S04]  /*146c0*/  LDG.E.U16 R191, desc[UR4][R10.64] ;  /* 0x000000040abf7981 */ /* 0x0002a8000c1e1500 */
[----:B------:R-:W2:Y:S01]  /*146d0*/  LDG.E.U16 R190, desc[UR4][R8.64] ;  /* 0x0000000408be7981 */ /* 0x000ea2000c1e1500 */
[----:B-1----:R-:W-:-:S05]  /*146e0*/  IMAD.WIDE R10, R4, 0x2, R250 ;  /* 0x00000002040a7825 */ /* 0x002fca00078e02fa */
[----:B------:R1:W3:Y:S02]  /*146f0*/  LDG.E.U16 R225, desc[UR4][R10.64] ;  /* 0x000000040ae17981 */ /* 0x0002e4000c1e1500 */
[C---:B-1----:R-:W-:Y:S02]  /*14700*/  IMAD.WIDE R10, R4.reuse, 0x2, R244 ;  /* 0x00000002040a7825 */ /* 0x042fe400078e02f4 */
[----:B------:R-:W2:Y:S04]  /*14710*/  LDL.LU R245, [R1+0x14c] ;  /* 0x00014c0001f57983 */ /* 0x000ea80000300800 */
[----:B------:R-:W3:Y:S01]  /*14720*/  LDG.E.U16 R228, desc[UR4][R10.64] ;  /* 0x000000040ae47981 */ /* 0x000ee2000c1e1500 */
[----:B----4-:R-:W-:Y:S01]  /*14730*/  IMAD.WIDE R8, R4, 0x2, R222 ;  /* 0x0000000204087825 */ /* 0x010fe200078e02de */
[----:B0-----:R-:W-:-:S02]  /*14740*/  LEA R222, R227, R218, 0x2 ;  /* 0x000000dae3de7211 */ /* 0x001fc400078e10ff */
[----:B------:R-:W-:Y:S02]  /*14750*/  MOV R223, R249 ;  /* 0x000000f900df7202 */ /* 0x000fe40000000f00 */
[----:B------:R0:W4:Y:S04]  /*14760*/  LDG.E.U16 R224, desc[UR4][R8.64] ;  /* 0x0000000408e07981 */ /* 0x000128000c1e1500 */
[----:B------:R1:W-:Y:S01]  /*14770*/  STL [R1+0x370], R222 ;  /* 0x000370de01007387 */ /* 0x0003e20000100800 */
[----:B0-----:R-:W-:-:S03]  /*14780*/  IMAD.WIDE R8, R4, 0x2, R246 ;  /* 0x0000000204087825 */ /* 0x001fc600078e02f6 */
[----:B------:R-:W3:Y:S04]  /*14790*/  LDL.LU R247, [R1+0x12c] ;  /* 0x00012c0001f77983 */ /* 0x000ee80000300800 */
[----:B------:R-:W4:Y:S01]  /*147a0*/  LDL.LU R251, [R1+0x114] ;  /* 0x0001140001fb7983 */ /* 0x000f220000300800 */
[----:B------:R-:W-:-:S03]  /*147b0*/  IMAD.WIDE R12, R4, 0x2, R222 ;  /* 0x00000002040c7825 */ /* 0x000fc600078e02de */
[----:B------:R-:W4:Y:S04]  /*147c0*/  LDL.LU R249, [R1+0xe4] ;  /* 0x0000e40001f97983 */ /* 0x000f280000300800 */
[----:B------:R-:W4:Y:S04]  /*147d0*/  LDL.LU R246, [R1+0xd0] ;  /* 0x0000d00001f67983 */ /* 0x000f280000300800 */
[----:B------:R-:W4:Y:S04]  /*147e0*/  LDL.LU R244, [R1+0xc0] ;  /* 0x0000c00001f47983 */ /* 0x000f280000300800 */
[----:B------:R-:W2:Y:S04]  /*147f0*/  LDL.LU R21, [R1+0xa0] ;  /* 0x0000a00001157983 */ /* 0x000ea80000300800 */
[----:B------:R-:W3:Y:S04]  /*14800*/  LDL.LU R223, [R1+0x7c] ;  /* 0x00007c0001df7983 */ /* 0x000ee80000300800 */
[----:B------:R-:W4:Y:S04]  /*14810*/  LDL.LU R23, [R1+0x68] ;  /* 0x0000680001177983 */ /* 0x000f280000300800 */
[----:B------:R-:W4:Y:S04]  /*14820*/  LDL.LU R242, [R1+0x48] ;  /* 0x0000480001f27983 */ /* 0x000f280000300800 */
[----:B------:R-:W4:Y:S04]  /*14830*/  LDL.LU R252, [R1+0x40] ;  /* 0x0000400001fc7983 */ /* 0x000f280000300800 */
[----:B------:R-:W4:Y:S04]  /*14840*/  LDL.LU R250, [R1+0x38] ;  /* 0x0000380001fa7983 */ /* 0x000f280000300800 */
[----:B------:R-:W4:Y:S04]  /*14850*/  LDL.LU R248, [R1+0x34] ;  /* 0x0000340001f87983 */ /* 0x000f280000300800 */
[----:B-1----:R-:W4:Y:S04]  /*14860*/  LDL.LU R222, [R1+0x2c] ;  /* 0x00002c0001de7983 */ /* 0x002f280000300800 */
[----:B------:R-:W4:Y:S04]  /*14870*/  LDL.LU R217, [R1+0x28] ;  /* 0x0000280001d97983 */ /* 0x000f280000300800 */
[----:B------:R-:W4:Y:S04]  /*14880*/  LDL.LU R220, [R1+0x24] ;  /* 0x0000240001dc7983 */ /* 0x000f280000300800 */
[----:B------:R-:W2:Y:S04]  /*14890*/  LDL.64 R10, [R1+0x368] ;  /* 0x00036800010a7983 */ /* 0x000ea80000100a00 */
[----:B------:R0:W4:Y:S04]  /*148a0*/  LDG.E.U16 R227, desc[UR4][R8.64] ;  /* 0x0000000408e37981 */ /* 0x000128000c1e1500 */
[----:B------:R-:W4:Y:S04]  /*148b0*/  LDG.E.U16 R12, desc[UR4][R12.64] ;  /* 0x000000040c0c7981 */ /* 0x000f28000c1e1500 */
[----:B------:R-:W0:Y:S04]  /*148c0*/  LDL.64 R8, [R1+0x388] ;  /* 0x0003880001087983 */ /* 0x000e280000100a00 */
[----:B--2---:R-:W2:Y:S01]  /*148d0*/  LDL.64 R10, [R1+0x368] ;  /* 0x00036800010a7983 */ /* 0x004ea20000100a00 */
[----:B0-----:R-:W-:-:S05]  /*148e0*/  IMAD.WIDE R8, R4, 0x2, R8 ;  /* 0x0000000204087825 */ /* 0x001fca00078e0208 */
[----:B------:R0:W4:Y:S01]  /*148f0*/  LDG.E.U16 R13, desc[UR4][R8.64] ;  /* 0x00000004080d7981 */ /* 0x000122000c1e1500 */
[----:B--2---:R-:W-:-:S03]  /*14900*/  LEA R10, R237, R218, 0x3 ;  /* 0x000000daed0a7211 */ /* 0x004fc600078e18ff */
[----:B------:R-:W2:Y:S04]  /*14910*/  LDL.LU R237, [R1+0x168] ;  /* 0x0001680001ed7983 */ /* 0x000ea80000300800 */
[----:B------:R1:W-:Y:S04]  /*14920*/  STL [R1+0x368], R10 ;  /* 0x0003680a01007387 */ /* 0x0003e80000100800 */
[----:B------:R-:W0:Y:S01]  /*14930*/  LDL.64 R8, [R1+0x380] ;  /* 0x0003800001087983 */ /* 0x000e220000100a00 */
[----:B-1----:R-:W-:-:S06]  /*14940*/  IMAD.WIDE R10, R4, 0x2, R10 ;  /* 0x00000002040a7825 */ /* 0x002fcc00078e020a */
[----:B------:R-:W2:Y:S04]  /*14950*/  LDG.E.U16 R10, desc[UR4][R10.64] ;  /* 0x000000040a0a7981 */ /* 0x000ea8000c1e1500 */
[----:B------:R-:W2:Y:S01]  /*14960*/  LDL.LU R11, [R1+0x180] ;  /* 0x00018000010b7983 */ /* 0x000ea20000300800 */
[----:B0-----:R-:W-:-:S06]  /*14970*/  IMAD.WIDE R8, R4, 0x2, R8 ;  /* 0x0000000204087825 */ /* 0x001fcc00078e0208 */
[----:B------:R0:W2:Y:S02]  /*14980*/  LDG.E.U16 R8, desc[UR4][R8.64] ;  /* 0x0000000408087981 */ /* 0x0000a4000c1e1500 */
[----:B0-----:R-:W-:Y:S01]  /*14990*/  IMAD.IADD R9, R0, 0x1, R6 ;  /* 0x0000000100097824 */ /* 0x001fe200078e0206 */
[----:B------:R-:W-:Y:S06]  /*149a0*/  BAR.SYNC.DEFER_BLOCKING 0x0 ;  /* 0x0000000000007b1d */ /* 0x000fec0000010000 */
[----:B------:R0:W-:Y:S04]  /*149b0*/  STS.U16 [R9+0x2000], R21 ;  /* 0x0020001509007388 */ /* 0x0001e80000000400 */
[----:B---3--:R1:W-:Y:S04]  /*149c0*/  STS.U16 [R9+0x2400], R223 ;  /* 0x002400df09007388 */ /* 0x0083e80000000400 */
[----:B----4-:R3:W-:Y:S04]  /*149d0*/  STS.U16 [R9+0x2800], R23 ;  /* 0x0028001709007388 */ /* 0x0107e80000000400 */
[----:B0-----:R-:W4:Y:S04]  /*149e0*/  LDL.LU R21, [R1+0x1a4] ;  /* 0x0001a40001157983 */ /* 0x001f280000300800 */
[----:B-1----:R-:W4:Y:S04]  /*149f0*/  LDL.LU R223, [R1+0x194] ;  /* 0x0001940001df7983 */ /* 0x002f280000300800 */
[----:B---3--:R-:W3:Y:S04]  /*14a00*/  LDL.LU R23, [R1+0x1a0] ;  /* 0x0001a00001177983 */ /* 0x008ee80000300800 */
[----:B------:R0:W-:Y:S04]  /*14a10*/  STS.U16 [R9+0x3400], R3 ;  /* 0x0034000309007388 */ /* 0x0001e80000000400 */
[----:B0-----:R-:W4:Y:S04]  /*14a20*/  LDL.LU R3, [R1+0x1ac] ;  /* 0x0001ac0001037983 */ /* 0x001f280000300800 */
[----:B------:R0:W-:Y:S04]  /*14a30*/  STS.U16 [R9+0x4c00], R2 ;  /* 0x004c000209007388 */ /* 0x0001e80000000400 */
[----:B------:R1:W-:Y:S04]  /*14a40*/  STS.U16 [R9+0x5000], R221 ;  /* 0x005000dd09007388 */ /* 0x0003e80000000400 */
[----:B0-----:R-:W4:Y:S04]  /*14a50*/  LDL.LU R2, [R1+0xc24] ;  /* 0x000c240001027983 */ /* 0x001f280000300800 */
[----:B-1----:R-:W4:Y:S04]  /*14a60*/  LDL.LU R221, [R1+0xc20] ;  /* 0x000c200001dd7983 */ /* 0x002f280000300800 */
[----:B------:R0:W-:Y:S04]  /*14a70*/  STS.U16 [R9+0x5400], R22 ;  /* 0x0054001609007388 */ /* 0x0001e80000000400 */
[----:B0-----:R-:W4:Y:S04]  /*14a80*/  LDL.LU R22, [R1+0xc1c] ;  /* 0x000c1c0001167983 */ /* 0x001f280000300800 */
[----:B------:R-:W-:Y:S04]  /*14a90*/  STS.U16 [R9+0x7c00], R5 ;  /* 0x007c000509007388 */ /* 0x000fe80000000400 */
[----:B------:R0:W-:Y:S02]  /*14aa0*/  STS.U16 [R9+0x4800], R220 ;  /* 0x004800dc09007388 */ /* 0x0001e40000000400 */
[----:B0-----:R-:W0:Y:S02]  /*14ab0*/  S2R R220, SR_TID.X ;  /* 0x0000000000dc7919 */ /* 0x001e240000002100 */
[----:B------:R1:W-:Y:S02]  /*14ac0*/  STS.U16 [R9+0x800], R245 ;  /* 0x000800f509007388 */ /* 0x0003e40000000400 */
[----:B-1----:R-:W1:Y:S02]  /*14ad0*/  LDC R245, c[0x0][0x238] ;  /* 0x00008e00fff57b82 */ /* 0x002e640000000800 */
[----:B------:R1:W-:Y:S01]  /*14ae0*/  STS.U16 [R9+0x7000], R230 ;  /* 0x007000e609007388 */ /* 0x0003e20000000400 */
[----:B0-----:R-:W-:-:S04]  /*14af0*/  SHF.L.U32 R220, R220, 0x1, RZ ;  /* 0x00000001dcdc7819 */ /* 0x001fc800000006ff */
[----:B------:R-:W-:Y:S01]  /*14b00*/  LOP3.LUT R220, R220, 0x6, RZ, 0xc0, !PT ;  /* 0x00000006dcdc7812 */ /* 0x000fe200078ec0ff */
[-C--:B-1----:R-:W-:Y:S01]  /*14b10*/  FMUL R192, R192, R245.reuse ;  /* 0x000000f5c0c07220 */ /* 0x082fe20000400000 */
[----:B------:R0:W-:Y:S01]  /*14b20*/  STS.U16 [R9+0x7400], R229 ;  /* 0x007400e509007388 */ /* 0x0001e20000000400 */
[----:B------:R-:W-:-:S03]  /*14b30*/  FMUL R230, R193, R245 ;  /* 0x000000f5c1e67220 */ /* 0x000fc60000400000 */
[----:B------:R1:W-:Y:S04]  /*14b40*/  STS.U16 [R9+0xc00], R247 ;  /* 0x000c00f709007388 */ /* 0x0003e80000000400 */
[----:B------:R1:W-:Y:S01]  /*14b50*/  STS.U16 [R9+0x2c00], R242 ;  /* 0x002c00f209007388 */ /* 0x0003e20000000400 */
[----:B0-----:R-:W-:-:S03]  /*14b60*/  FSEL R229, R192, -INF , P1 ;  /* 0xff800000c0e57808 */ /* 0x001fc60000800000 */
[----:B------:R0:W-:Y:S04]  /*14b70*/  STS.U16 [R9+0x3000], R252 ;  /* 0x003000fc09007388 */ /* 0x0001e80000000400 */
[----:B-1----:R-:W4:Y:S04]  /*14b80*/  LDL.LU R247, [R1+0x240] ;  /* 0x0002400001f77983 */ /* 0x002f280000300800 */
[----:B------:R-:W4:Y:S04]  /*14b90*/  LDL.LU R242, [R1+0x228] ;  /* 0x0002280001f27983 */ /* 0x000f280000300800 */
[----:B------:R1:W-:Y:S04]  /*14ba0*/  STS.U16 [R9+0x3800], R250 ;  /* 0x003800fa09007388 */ /* 0x0003e80000000400 */
[----:B0-----:R-:W4:Y:S04]  /*14bb0*/  LDL.LU R252, [R1+0x20c] ;  /* 0x00020c0001fc7983 */ /* 0x001f280000300800 */
[----:B------:R0:W-:Y:S04]  /*14bc0*/  STS.U16 [R9+0x4000], R222 ;  /* 0x004000de09007388 */ /* 0x0001e80000000400 */
[----:B-1----:R-:W4:Y:S04]  /*14bd0*/  LDL.LU R250, [R1+0x1ec] ;  /* 0x0001ec0001fa7983 */ /* 0x002f280000300800 */
[----:B--2---:R1:W-:Y:S04]  /*14be0*/  STS.U16 [R9], R11 ;  /* 0x0000000b09007388 */ /* 0x0043e80000000400 */
[----:B0-----:R-:W2:Y:S04]  /*14bf0*/  LDL.LU R222, [R1+0x1d0] ;  /* 0x0001d00001de7983 */ /* 0x001ea80000300800 */
[----:B------:R0:W-:Y:S04]  /*14c00*/  STS.U16 [R9+0x3c00], R248 ;  /* 0x003c00f809007388 */ /* 0x0001e80000000400 */
[----:B------:R0:W-:Y:S01]  /*14c10*/  STS.U16 [R9+0x4400], R217 ;  /* 0x004400d909007388 */ /* 0x0001e20000000400 */
[----:B---3--:R-:W-:-:S04]  /*14c20*/  SHF.L.U32 R5, R23, 0x8, RZ ;  /* 0x0000000817057819 */ /* 0x008fc800000006ff */
[----:B------:R-:W-:-:S04]  /*14c30*/  LOP3.LUT R5, R5, 0xf00, RZ, 0xe2, !PT ;  /* 0x00000f0005057812 */ /* 0x000fc800078ee2ff */
[----:B----4-:R-:W-:Y:S02]  /*14c40*/  LEA R5, R3, R5, 0xc ;  /* 0x0000000503057211 */ /* 0x010fe400078e60ff */
[----:B------:R-:W3:Y:S01]  /*14c50*/  S2R R3, SR_TID.X ;  /* 0x0000000000037919 */ /* 0x000ee20000002100 */
[----:B-1----:R-:W-:Y:S02]  /*14c60*/  LOP3.LUT R11, R223, 0xf, RZ, 0xc0, !PT ;  /* 0x0000000fdf0b7812 */ /* 0x002fe400078ec0ff */
[----:B------:R-:W-:-:S04]  /*14c70*/  IADD3 R220, R220, R221, RZ ;  /* 0x000000dddcdc7210 */ /* 0x000fc80007ffe0ff */
[----:B------:R-:W-:Y:S02]  /*14c80*/  LOP3.LUT R220, R220, 0x51, RZ, 0xfc, !PT ;  /* 0x00000051dcdc7812 */ /* 0x000fe400078efcff */
[----:B---3--:R-:W-:-:S04]  /*14c90*/  SHF.L.U32 R3, R3, 0x1, RZ ;  /* 0x0000000103037819 */ /* 0x008fc800000006ff */
[----:B------:R-:W-:-:S04]  /*14ca0*/  LOP3.LUT R3, R3, 0x6, RZ, 0xc0, !PT ;  /* 0x0000000603037812 */ /* 0x000fc800078ec0ff */
[----:B------:R-:W-:Y:S02]  /*14cb0*/  IADD3 R3, R3, R221, RZ ;  /* 0x000000dd03037210 */ /* 0x000fe40007ffe0ff */
[----:B------:R-:W-:Y:S02]  /*14cc0*/  ISETP.GE.AND P1, PT, R2, R220, PT ;  /* 0x000000dc0200720c */ /* 0x000fe40003f26270 */
[----:B------:R-:W-:Y:S02]  /*14cd0*/  LOP3.LUT R3, R3, 0x58, RZ, 0xfc, !PT ;  /* 0x0000005803037812 */ /* 0x000fe400078efcff */
[----:B------:R-:W-:Y:S02]  /*14ce0*/  FSEL R230, R230, -INF , P1 ;  /* 0xff800000e6e67808 */ /* 0x000fe40000800000 */
[----:B------:R-:W-:Y:S02]  /*14cf0*/  ISETP.GE.AND P1, PT, R2, R3, PT ;  /* 0x000000030200720c */ /* 0x000fe40003f26270 */
[----:B------:R-:W3:Y:S01]  /*14d00*/  LDL.LU R3, [R1+0x1b8] ;  /* 0x0001b80001037983 */ /* 0x000ee20000300800 */
[----:B------:R-:W-:-:S03]  /*14d10*/  LEA R11, R21, R11, 0x4 ;  /* 0x0000000b150b7211 */ /* 0x000fc600078e20ff */
[----:B0-----:R-:W4:Y:S04]  /*14d20*/  LDL.LU R248, [R1+0x190] ;  /* 0x0001900001f87983 */ /* 0x001f280000300800 */
[----:B------:R-:W4:Y:S04]  /*14d30*/  LDL.LU R217, [R1+0x174] ;  /* 0x0001740001d97983 */ /* 0x000f280000300800 */
[----:B------:R-:W4:Y:S04]  /*14d40*/  LDL.LU R223, [R1+0x154] ;  /* 0x0001540001df7983 */ /* 0x000f280000300800 */
[----:B------:R-:W4:Y:S04]  /*14d50*/  LDL.LU R220, [R1+0x134] ;  /* 0x0001340001dc7983 */ /* 0x000f280000300800 */
[----:B------:R-:W4:Y:S04]  /*14d60*/  LDL.LU R21, [R1+0x11c] ;  /* 0x00011c0001157983 */ /* 0x000f280000300800 */
[----:B------:R-:W4:Y:S04]  /*14d70*/  LDL.LU R23, [R1+0xec] ;  /* 0x0000ec0001177983 */ /* 0x000f280000300800 */
[----:B------:R0:W-:Y:S04]  /*14d80*/  STS.U16 [R9+0x400], R237 ;  /* 0x000400ed09007388 */ /* 0x0001e80000000400 */
        /* <DEDUP_REMOVED lines=11> */
[----:B------:R-:W-:Y:S01]  /*14e40*/  LOP3.LUT R11, R11, 0xff, RZ, 0xc0, !PT ;  /* 0x000000ff0b0b7812 */ /* 0x000fe200078ec0ff */
[-C--:B------:R-:W-:Y:S01]  /*14e50*/  FMUL R194, R194, R245.reuse ;  /* 0x000000f5c2c27220 */ /* 0x080fe20000400000 */
[-C--:B------:R-:W-:Y:S01]  /*14e60*/  FMUL R196, R196, R245.reuse ;  /* 0x000000f5c4c47220 */ /* 0x080fe20000400000 */
[-C--:B------:R-:W-:Y:S01]  /*14e70*/  FMUL R200, R200, R245.reuse ;  /* 0x000000f5c8c87220 */ /* 0x080fe20000400000 */
[-C--:B------:R-:W-:Y:S01]  /*14e80*/  FMUL R204, R204, R245.reuse ;  /* 0x000000f5cccc7220 */ /* 0x080fe20000400000 */
[-C--:B------:R-:W-:Y:S01]  /*14e90*/  FMUL R205, R205, R245.reuse ;  /* 0x000000f5cdcd7220 */ /* 0x080fe20000400000 */
[-C--:B------:R-:W-:Y:S01]  /*14ea0*/  FMUL R208, R208, R245.reuse ;  /* 0x000000f5d0d07220 */ /* 0x080fe20000400000 */
[-C--:B------:R-:W-:Y:S01]  /*14eb0*/  FMUL R209, R209, R245.reuse ;  /* 0x000000f5d1d17220 */ /* 0x080fe20000400000 */
[----:B0-----:R-:W-:Y:S01]  /*14ec0*/  LOP3.LUT R237, R6, 0x10, RZ, 0x3c, !PT ;  /* 0x0000001006ed7812 */ /* 0x001fe200078e3cff */
[----:B-1----:R-:W4:Y:S01]  /*14ed0*/  LDL.LU R251, [R1+0x90] ;  /* 0x0000900001fb7983 */ /* 0x002f220000300800 */
[----:B------:R-:W-:Y:S01]  /*14ee0*/  FMNMX R9, R155, R22, !PT ;  /* 0x000000169b097209 */ /* 0x000fe20007800000 */
[----:B------:R-:W-:Y:S01]  /*14ef0*/  IMAD.IADD R5, R5, 0x1, R11 ;  /* 0x0000000105057824 */ /* 0x000fe200078e020b */
[----:B------:R-:W-:Y:S01]  /*14f00*/  FSEL R194, R194, -INF , P4 ;  /* 0xff800000c2c27808 */ /* 0x000fe20002000000 */
[----:B------:R-:W-:Y:S01]  /*14f10*/  FMUL R231, R197, R245 ;  /* 0x000000f5c5e77220 */ /* 0x000fe20000400000 */
[----:B------:R-:W-:Y:S01]  /*14f20*/  FMNMX R9, R154, R9, !PT ;  /* 0x000000099a097209 */ /* 0x000fe20007800000 */
[-C--:B------:R-:W-:Y:S01]  /*14f30*/  FMUL R232, R201, R245.reuse ;  /* 0x000000f5c9e87220 */ /* 0x080fe20000400000 */
[----:B------:R-:W-:Y:S01]  /*14f40*/  FSEL R196, R196, -INF , P1 ;  /* 0xff800000c4c47808 */ /* 0x000fe20000800000 */
[----:B------:R-:W-:Y:S01]  /*14f50*/  FMUL R233, R195, R245 ;  /* 0x000000f5c3e97220 */ /* 0x000fe20000400000 */
[----:B------:R-:W-:Y:S01]  /*14f60*/  FMNMX R9, R152, R9, !PT ;  /* 0x0000000998097209 */ /* 0x000fe20007800000 */
[-C--:B------:R-:W-:Y:S01]  /*14f70*/  FMUL R234, R198, R245.reuse ;  /* 0x000000f5c6ea7220 */ /* 0x080fe20000400000 */
[-C--:B------:R-:W-:Y:S01]  /*14f80*/  FMUL R235, R199, R245.reuse ;  /* 0x000000f5c7eb7220 */ /* 0x080fe20000400000 */
[----:B------:R-:W-:Y:S01]  /*14f90*/  FMUL R236, R202, R245 ;  /* 0x000000f5caec7220 */ /* 0x000fe20000400000 */
[----:B------:R-:W-:Y:S01]  /*14fa0*/  FMNMX R9, R157, R9, !PT ;  /* 0x000000099d097209 */ /* 0x000fe20007800000 */
[----:B------:R-:W4:Y:S03]  /*14fb0*/  LDL.LU R249, [R1+0x74] ;  /* 0x0000740001f97983 */ /* 0x000f260000300800 */
[----:B------:R-:W-:Y:S01]  /*14fc0*/  FMNMX R9, R158, R9, !PT ;  /* 0x000000099e097209 */ /* 0x000fe20007800000 */
[----:B------:R-:W4:Y:S03]  /*14fd0*/  LDL.LU R246, [R1+0x58] ;  /* 0x0000580001f67983 */ /* 0x000f260000300800 */
[----:B------:R-:W-:Y:S01]  /*14fe0*/  FMNMX R9, R160, R9, !PT ;  /* 0x00000009a0097209 */ /* 0x000fe20007800000 */
[----:B------:R-:W4:Y:S03]  /*14ff0*/  LDL R244, [R1+0xf0] ;  /* 0x0000f00001f47983 */ /* 0x000f260000100800 */
[----:B------:R-:W-:-:S04]  /*15000*/  FMNMX R9, R161, R9, !PT ;  /* 0x00000009a1097209 */ /* 0x000fc80007800000 */
[----:B------:R-:W-:-:S04]  /*15010*/  FMNMX R9, R162, R9, !PT ;  /* 0x00000009a2097209 */ /* 0x000fc80007800000 */
[----:B------:R-:W-:-:S04]  /*15020*/  FMNMX R9, R163, R9, !PT ;  /* 0x00000009a3097209 */ /* 0x000fc80007800000 */
[----:B------:R-:W-:-:S04]  /*15030*/  FMNMX R9, R165, R9, !PT ;  /* 0x00000009a5097209 */ /* 0x000fc80007800000 */
[----:B------:R-:W-:-:S04]  /*15040*/  FMNMX R9, R166, R9, !PT ;  /* 0x00000009a6097209 */ /* 0x000fc80007800000 */
[----:B------:R-:W-:-:S04]  /*15050*/  FMNMX R9, R169, R9, !PT ;  /* 0x00000009a9097209 */ /* 0x000fc80007800000 */
[----:B------:R-:W-:-:S04]  /*15060*/  FMNMX R9, R171, R9, !PT ;  /* 0x00000009ab097209 */ /* 0x000fc80007800000 */
[----:B------:R-:W-:Y:S02]  /*15070*/  FMNMX R9, R173, R9, !PT ;  /* 0x00000009ad097209 */ /* 0x000fe40007800000 */
[----:B------:R-:W-:Y:S02]  /*15080*/  LOP3.LUT R5, R5, 0xffff, RZ, 0xc0, !PT ;  /* 0x0000ffff05057812 */ /* 0x000fe400078ec0ff */
[----:B------:R-:W-:Y:S02]  /*15090*/  FMNMX R9, R174, R9, !PT ;  /* 0x00000009ae097209 */ /* 0x000fe40007800000 */
[----:B------:R-:W-:Y:S02]  /*150a0*/  SHF.R.U32.HI R11, RZ, 0xf, R5 ;  /* 0x0000000fff0b7819 */ /* 0x000fe40000011605 */
[----:B------:R-:W-:Y:S02]  /*150b0*/  FMNMX R9, R177, R9, !PT ;  /* 0x00000009b1097209 */ /* 0x000fe40007800000 */
[----:B------:R-:W-:-:S02]  /*150c0*/  LOP3.LUT P4, RZ, R11, 0x1, RZ, 0xc0, !PT ;  /* 0x000000010bff7812 */ /* 0x000fc4000788c0ff */
[----:B------:R-:W-:Y:S02]  /*150d0*/  FMNMX R9, R180, R9, !PT ;  /* 0x00000009b4097209 */ /* 0x000fe40007800000 */
[--C-:B------:R-:W-:Y:S02]  /*150e0*/  SHF.R.U32.HI R11, RZ, 0xe, R5.reuse ;  /* 0x0000000eff0b7819 */ /* 0x100fe40000011605 */
[----:B------:R-:W-:Y:S02]  /*150f0*/  FMNMX R9, R181, R9, !PT ;  /* 0x00000009b5097209 */ /* 0x000fe40007800000 */
[----:B------:R-:W-:Y:S02]  /*15100*/  LOP3.LUT P1, RZ, R11, 0x1, RZ, 0xc0, !PT ;  /* 0x000000010bff7812 */ /* 0x000fe4000782c0ff */
[----:B------:R-:W-:Y:S02]  /*15110*/  SHF.R.U32.HI R11, RZ, 0xd, R5 ;  /* 0x0000000dff0b7819 */ /* 0x000fe40000011605 */
[----:B------:R-:W-:-:S02]  /*15120*/  FMNMX R9, R183, R9, !PT ;  /* 0x00000009b7097209 */ /* 0x000fc40007800000 */
[----:B------:R-:W-:Y:S02]  /*15130*/  FSEL R231, R231, -INF , P3 ;  /* 0xff800000e7e77808 */ /* 0x000fe40001800000 */
[----:B------:R-:W-:Y:S02]  /*15140*/  LOP3.LUT P3, RZ, R11, 0x1, RZ, 0xc0, !PT ;  /* 0x000000010bff7812 */ /* 0x000fe4000786c0ff */
[----:B------:R-:W-:Y:S02]  /*15150*/  FMNMX R9, R229, R9, !PT ;  /* 0x00000009e5097209 */ /* 0x000fe40007800000 */
[----:B------:R-:W-:Y:S02]  /*15160*/  SHF.R.U32.HI R11, RZ, 0xb, R5 ;  /* 0x0000000bff0b7819 */ /* 0x000fe40000011605 */
[----:B------:R-:W-:Y:S02]  /*15170*/  FSEL R200, R200, -INF , !P4 ;  /* 0xff800000c8c87808 */ /* 0x000fe40006000000 */
[----:B------:R-:W-:-:S02]  /*15180*/  FMNMX R9, R230, R9, !PT ;  /* 0x00000009e6097209 */ /* 0x000fc40007800000 */
[----:B------:R-:W-:Y:S02]  /*15190*/  LOP3.LUT P4, RZ, R11, 0x1, RZ, 0xc0, !PT ;  /* 0x000000010bff7812 */ /* 0x000fe4000788c0ff */
[--C-:B------:R-:W-:Y:S02]  /*151a0*/  SHF.R.U32.HI R11, RZ, 0xa, R5.reuse ;  /* 0x0000000aff0b7819 */ /* 0x100fe40000011605 */
[----:B------:R-:W-:Y:S02]  /*151b0*/  FMNMX R9, R196, R9, !PT ;  /* 0x00000009c4097209 */ /* 0x000fe40007800000 */
[----:B------:R-:W-:Y:S02]  /*151c0*/  FSEL R232, R232, -INF , !P1 ;  /* 0xff800000e8e87808 */ /* 0x000fe40004800000 */
[----:B------:R-:W-:Y:S02]  /*151d0*/  LOP3.LUT P1, RZ, R11, 0x1, RZ, 0xc0, !PT ;  /* 0x000000010bff7812 */ /* 0x000fe4000782c0ff */
[----:B------:R-:W-:-:S02]  /*151e0*/  SHF.R.U32.HI R11, RZ, 0x7, R5 ;  /* 0x00000007ff0b7819 */ /* 0x000fc40000011605 */
[----:B------:R-:W-:Y:S02]  /*151f0*/  FMNMX R9, R231, R9, !PT ;  /* 0x00000009e7097209 */ /* 0x000fe40007800000 */
[----:B------:R-:W-:Y:S02]  /*15200*/  FSEL R204, R204, -INF , !P4 ;  /* 0xff800000cccc7808 */ /* 0x000fe40006000000 */
[----:B------:R-:W-:Y:S02]  /*15210*/  LOP3.LUT P4, RZ, R11, 0x1, RZ, 0xc0, !PT ;  /* 0x000000010bff7812 */ /* 0x000fe4000788c0ff */
[----:B------:R-:W-:Y:S02]  /*15220*/  SHF.R.U32.HI R11, RZ, 0x6, R5 ;  /* 0x00000006ff0b7819 */ /* 0x000fe40000011605 */
[----:B------:R-:W-:Y:S02]  /*15230*/  FMNMX R9, R200, R9, !PT ;  /* 0x00000009c8097209 */ /* 0x000fe40007800000 */
[----:B------:R-:W-:-:S02]  /*15240*/  FSEL R205, R205, -INF , !P1 ;  /* 0xff800000cdcd7808 */ /* 0x000fc40004800000 */
[----:B------:R-:W-:Y:S02]  /*15250*/  LOP3.LUT P1, RZ, R11, 0x1, RZ, 0xc0, !PT ;  /* 0x000000010bff7812 */ /* 0x000fe4000782c0ff */
[----:B------:R-:W-:Y:S02]  /*15260*/  FMNMX R9, R232, R9, !PT ;  /* 0x00000009e8097209 */ /* 0x000fe40007800000 */
[----:B------:R-:W-:Y:S02]  /*15270*/  SHF.R.U32.HI R11, RZ, 0x3, R5 ;  /* 0x00000003ff0b7819 */ /* 0x000fe40000011605 */
[----:B------:R-:W-:Y:S02]  /*15280*/  FSEL R208, R208, -INF , !P4 ;  /* 0xff800000d0d07808 */ /* 0x000fe40006000000 */
[----:B------:R-:W-:Y:S02]  /*15290*/  FMNMX R9, R204, R9, !PT ;  /* 0x00000009cc097209 */ /* 0x000fe40007800000 */
[----:B------:R-:W-:-:S02]  /*152a0*/  LOP3.LUT P4, RZ, R11, 0x1, RZ, 0xc0, !PT ;  /* 0x000000010bff7812 */ /* 0x000fc4000788c0ff */
[----:B------:R-:W-:Y:S02]  /*152b0*/  SHF.R.U32.HI R11, RZ, 0x2, R5 ;  /* 0x00000002ff0b7819 */ /* 0x000fe40000011605 */
[----:B------:R-:W-:Y:S02]  /*152c0*/  FMNMX R9, R205, R9, !PT ;  /* 0x00000009cd097209 */ /* 0x000fe40007800000 */
[----:B------:R-:W-:Y:S02]  /*152d0*/  FSEL R209, R209, -INF , !P1 ;  /* 0xff800000d1d17808 */ /* 0x000fe40004800000 */
[----:B------:R-:W-:Y:S01]  /*152e0*/  LOP3.LUT P1, RZ, R11, 0x1, RZ, 0xc0, !PT ;  /* 0x000000010bff7812 */ /* 0x000fe2000782c0ff */
[----:B------:R-:W-:Y:S01]  /*152f0*/  FMUL R11, R212, R245 ;  /* 0x000000f5d40b7220 */ /* 0x000fe20000400000 */
[----:B------:R-:W-:Y:S01]  /*15300*/  FMNMX R9, R208, R9, !PT ;  /* 0x00000009d0097209 */ /* 0x000fe20007800000 */
[----:B------:R-:W-:-:S03]  /*15310*/  FMUL R212, R213, R245 ;  /* 0x000000f5d5d47220 */ /* 0x000fc60000400000 */
[----:B------:R-:W-:Y:S02]  /*15320*/  FSEL R213, R11, -INF , !P4 ;  /* 0xff8000000bd57808 */ /* 0x000fe40006000000 */
[----:B------:R-:W-:Y:S02]  /*15330*/  FMNMX R9, R209, R9, !PT ;  /* 0x00000009d1097209 */ /* 0x000fe40007800000 */
[----:B------:R-:W-:Y:S02]  /*15340*/  SHF.R.U32.HI R11, RZ, 0x9, R5 ;  /* 0x00000009ff0b7819 */ /* 0x000fe40000011605 */
[----:B------:R-:W-:Y:S02]  /*15350*/  FSEL R212, R212, -INF , !P1 ;  /* 0xff800000d4d47808 */ /* 0x000fe40004800000 */
[----:B------:R-:W-:Y:S02]  /*15360*/  FMNMX R9, R213, R9, !PT ;  /* 0x00000009d5097209 */ /* 0x000fe40007800000 */
[----:B------:R-:W-:-:S02]  /*15370*/  LOP3.LUT P1, RZ, R11, 0x1, RZ, 0xc0, !PT ;  /* 0x000000010bff7812 */ /* 0x000fc4000782c0ff */
[--C-:B------:R-:W-:Y:S02]  /*15380*/  SHF.R.U32.HI R11, RZ, 0x8, R5.reuse ;  /* 0x00000008ff0b7819 */ /* 0x100fe40000011605 */
[----:B------:R-:W-:Y:S02]  /*15390*/  FMNMX R9, R212, R9, !PT ;  /* 0x00000009d4097209 */ /* 0x000fe40007800000 */
[----:B------:R-:W-:Y:S02]  /*153a0*/  FSEL R233, R233, -INF , P5 ;  /* 0xff800000e9e97808 */ /* 0x000fe40002800000 */
[----:B------:R-:W-:Y:S02]  /*153b0*/  LOP3.LUT P5, RZ, R11, 0x1, RZ, 0xc0, !PT ;  /* 0x000000010bff7812 */ /* 0x000fe400078ac0ff */
[----:B------:R-:W0:Y:S01]  /*153c0*/  SHFL.BFLY PT, R11, R9, 0x2, 0x1f ;  /* 0x0c401f00090b7f89 */ /* 0x000e2200000e0000 */
[----:B------:R-:W-:-:S04]  /*153d0*/  SHF.R.U32.HI R18, RZ, 0xc, R5 ;  /* 0x0000000cff127819 */ /* 0x000fc80000011605 */
[----:B------:R-:W-:Y:S02]  /*153e0*/  LOP3.LUT P4, RZ, R18, 0x1, RZ, 0xc0, !PT ;  /* 0x0000000112ff7812 */ /* 0x000fe4000788c0ff */
[--C-:B------:R-:W-:Y:S02]  /*153f0*/  SHF.R.U32.HI R18, RZ, 0x5, R5.reuse ;  /* 0x00000005ff127819 */ /* 0x100fe40000011605 */
[----:B------:R-:W-:Y:S02]  /*15400*/  FSEL R234, R234, -INF , P2 ;  /* 0xff800000eaea7808 */ /* 0x000fe40001000000 */
[----:B------:R-:W-:Y:S02]  /*15410*/  LOP3.LUT P2, RZ, R18, 0x1, RZ, 0xc0, !PT ;  /* 0x0000000112ff7812 */ /* 0x000fe4000784c0ff */
[--C-:B------:R-:W-:Y:S02]  /*15420*/  SHF.R.U32.HI R18, RZ, 0x4, R5.reuse ;  /* 0x00000004ff127819 */ /* 0x100fe40000011605 */
[----:B------:R-:W-:-:S02]  /*15430*/  SHF.R.U32.HI R5, RZ, 0x1, R5 ;  /* 0x00000001ff057819 */ /* 0x000fc40000011605 */
[----:B------:R-:W-:Y:S02]  /*15440*/  IADD3 R237, R0, R237, RZ ;  /* 0x000000ed00ed7210 */ /* 0x000fe40007ffe0ff */
[----:B------:R-:W-:Y:S02]  /*15450*/  FSEL R235, R235, -INF , P6 ;  /* 0xff800000ebeb7808 */ /* 0x000fe40003000000 */
[----:B------:R-:W-:Y:S02]  /*15460*/  FSEL R236, R236, -INF , !P3 ;  /* 0xff800000ecec7808 */ /* 0x000fe40005800000 */
[----:B------:R-:W-:Y:S02]  /*15470*/  LOP3.LUT P6, RZ, R18, 0x1, RZ, 0xc0, !PT ;  /* 0x0000000112ff7812 */ /* 0x000fe400078cc0ff */
[----:B------:R-:W-:Y:S01]  /*15480*/  LOP3.LUT P3, RZ, R5, 0x1, RZ, 0xc0, !PT ;  /* 0x0000000105ff7812 */ /* 0x000fe2000786c0ff */
[----:B------:R-:W4:Y:S01]  /*15490*/  LDL.LU R18, [R1+0xac] ;  /* 0x0000ac0001127983 */ /* 0x000f220000300800 */
[----:B0-----:R-:W-:Y:S01]  /*154a0*/  FMNMX R5, R9, R11, !PT ;  /* 0x0000000b09057209 */ /* 0x001fe20007800000 */
[-C--:B------:R-:W-:Y:S01]  /*154b0*/  FMUL R203, R203, R245.reuse ;  /* 0x000000f5cbcb7220 */ /* 0x080fe20000400000 */
[-C--:B------:R-:W-:Y:S01]  /*154c0*/  FMUL R206, R206, R245.reuse ;  /* 0x000000f5cece7220 */ /* 0x080fe20000400000 */
[----:B------:R-:W4:Y:S01]  /*154d0*/  LDL.LU R11, [R1+0xc4] ;  /* 0x0000c400010b7983 */ /* 0x000f220000300800 */
[-C--:B------:R-:W-:Y:S01]  /*154e0*/  FMUL R207, R207, R245.reuse ;  /* 0x000000f5cfcf7220 */ /* 0x080fe20000400000 */
[-C--:B------:R-:W-:Y:S01]  /*154f0*/  FMUL R210, R210, R245.reuse ;  /* 0x000000f5d2d27220 */ /* 0x080fe20000400000 */
[-C--:B------:R-:W-:Y:S01]  /*15500*/  FMUL R211, R211, R245.reuse ;  /* 0x000000f5d3d37220 */ /* 0x080fe20000400000 */
[-C--:B------:R-:W-:Y:S01]  /*15510*/  FMUL R214, R214, R245.reuse ;  /* 0x000000f5d6d67220 */ /* 0x080fe20000400000 */
[----:B------:R-:W-:Y:S01]  /*15520*/  FMUL R215, R215, R245 ;  /* 0x000000f5d7d77220 */ /* 0x000fe20000400000 */
[----:B------:R0:W-:Y:S04]  /*15530*/  STS.U16 [R237+0x80], R247 ;  /* 0x000080f7ed007388 */ /* 0x0001e80000000400 */
[----:B------:R-:W4:Y:S04]  /*15540*/  LDL.LU R245, [R1+0xc18] ;  /* 0x000c180001f57983 */ /* 0x000f280000300800 */
[----:B------:R1:W-:Y:S04]  /*15550*/  STS.U16 [R237+0x480], R242 ;  /* 0x000480f2ed007388 */ /* 0x0003e80000000400 */
[----:B0-----:R-:W4:Y:S04]  /*15560*/  LDL.LU R247, [R1+0xc14] ;  /* 0x000c140001f77983 */ /* 0x001f280000300800 */
[----:B------:R0:W-:Y:S04]  /*15570*/  STS.U16 [R237+0x880], R252 ;  /* 0x000880fced007388 */ /* 0x0001e80000000400 */
[----:B-1----:R-:W4:Y:S04]  /*15580*/  LDL.LU R242, [R1+0xc10] ;  /* 0x000c100001f27983 */ /* 0x002f280000300800 */
[----:B------:R1:W-:Y:S04]  /*15590*/  STS.U16 [R237+0xc80], R250 ;  /* 0x000c80faed007388 */ /* 0x0003e80000000400 */
[----:B--2---:R2:W-:Y:S04]  /*155a0*/  STS.U16 [R237+0x1080], R222 ;  /* 0x001080deed007388 */ /* 0x0045e80000000400 */
[----:B0-----:R-:W4:Y:S04]  /*155b0*/  LDL R252, [R1+0xf4] ;  /* 0x0000f40001fc7983 */ /* 0x001f280000100800 */
[----:B-1----:R-:W4:Y:S04]  /*155c0*/  LDL R250, [R1+0x100] ;  /* 0x0001000001fa7983 */ /* 0x002f280000100800 */
[----:B---3--:R0:W-:Y:S04]  /*155d0*/  STS.U16 [R237+0x1480], R3 ;  /* 0x00148003ed007388 */ /* 0x0081e80000000400 */
[----:B--2---:R-:W2:Y:S04]  /*155e0*/  LDL R222, [R1+0x104] ;  /* 0x0001040001de7983 */ /* 0x004ea80000100800 */
[----:B----4-:R1:W-:Y:S04]  /*155f0*/  STS.U16 [R237+0x1880], R248 ;  /* 0x001880f8ed007388 */ /* 0x0103e80000000400 */
[----:B0-----:R-:W3:Y:S04]  /*15600*/  LDL.LU R3, [R1+0x35c] ;  /* 0x00035c0001037983 */ /* 0x001ee80000300800 */
[----:B------:R0:W-:Y:S04]  /*15610*/  STS.U16 [R237+0x1c80], R217 ;  /* 0x001c80d9ed007388 */ /* 0x0001e80000000400 */
[----:B-1----:R-:W4:Y:S04]  /*15620*/  LDL.LU R248, [R1+0xc0c] ;  /* 0x000c0c0001f87983 */ /* 0x002f280000300800 */
[----:B------:R1:W-:Y:S04]  /*15630*/  STS.U16 [R237+0x2080], R223 ;  /* 0x002080dfed007388 */ /* 0x0003e80000000400 */
[----:B0-----:R-:W4:Y:S04]  /*15640*/  LDL.LU R217, [R1+0xc08] ;  /* 0x000c080001d97983 */ /* 0x001f280000300800 */
[----:B------:R0:W-:Y:S04]  /*15650*/  STS.U16 [R237+0x2480], R220 ;  /* 0x002480dced007388 */ /* 0x0001e80000000400 */
[----:B-1----:R-:W4:Y:S04]  /*15660*/  LDL R223, [R1+0xf8] ;  /* 0x0000f80001df7983 */ /* 0x002f280000100800 */
[----:B------:R1:W-:Y:S04]  /*15670*/  STS.U16 [R237+0x2880], R21 ;  /* 0x00288015ed007388 */ /* 0x0003e80000000400 */
[----:B0-----:R-:W4:Y:S04]  /*15680*/  LDL.LU R220, [R1+0xc04] ;  /* 0x000c040001dc7983 */ /* 0x001f280000300800 */
[----:B------:R0:W-:Y:S04]  /*15690*/  STS.U16 [R237+0x2c80], R23 ;  /* 0x002c8017ed007388 */ /* 0x0001e80000000400 */
[----:B-1----:R-:W2:Y:S04]  /*156a0*/  LDL.LU R21, [R1+0xc00] ;  /* 0x000c000001157983 */ /* 0x002ea80000300800 */
[----:B0-----:R-:W3:Y:S04]  /*156b0*/  LDL.LU R23, [R1+0xbfc] ;  /* 0x000bfc0001177983 */ /* 0x001ee80000300800 */
[----:B------:R-:W0:Y:S04]  /*156c0*/  SHFL.BFLY PT, R9, R5, 0x1, 0x1f ;  /* 0x0c201f0005097f89 */ /* 0x000e2800000e0000 */
[----:B---3--:R1:W-:Y:S04]  /*156d0*/  STS.U16 [R237+0x3080], R23 ;  /* 0x00308017ed007388 */ /* 0x0083e80000000400 */
[----:B-1----:R-:W3:Y:S01]  /*156e0*/  LDL.LU R23, [R1+0xbf8] ;  /* 0x000bf80001177983 */ /* 0x002ee20000300800 */
[----:B0-----:R-:W-:-:S03]  /*156f0*/  FMNMX R5, R5, R9, !PT ;  /* 0x0000000905057209 */ /* 0x001fc60007800000 */
[----:B------:R-:W-:Y:S01]  /*15700*/  STS.U16 [R237+0x3480], R11 ;  /* 0x0034800bed007388 */ /* 0x000fe20000000400 */
[----:B------:R-:W-:-:S03]  /*15710*/  FMNMX R5, R5, R3, !PT ;  /* 0x0000000305057209 */ /* 0x000fc60007800000 */
[----:B------:R-:W-:Y:S02]  /*15720*/  STS.U16 [R237+0x3880], R18 ;  /* 0x00388012ed007388 */ /* 0x000fe40000000400 */
[--C-:B------:R-:W-:Y:S01]  /*15730*/  FADD R22, R22, -R5.reuse ;  /* 0x8000000516167221 */ /* 0x100fe20000000000 */
[----:B------:R-:W-:Y:S01]  /*15740*/  FADD R154, R154, -R5 ;  /* 0x800000059a9a7221 */ /* 0x000fe20000000000 */
[----:B--2---:R0:W-:Y:S04]  /*15750*/  STS.U16 [R237+0x4880], R21 ;  /* 0x00488015ed007388 */ /* 0x0041e80000000400 */
[----:B0-----:R-:W2:Y:S01]  /*15760*/  LDL.LU R21, [R1+0xbf4] ;  /* 0x000bf40001157983 */ /* 0x001ea20000300800 */
[----:B---3--:R-:W-:-:S04]  /*15770*/  FMNMX R9, R23, R153, !PT ;  /* 0x0000009917097209 */ /* 0x008fc80007800000 */
[----:B------:R-:W-:-:S04]  /*15780*/  FMNMX R9, R156, R9, !PT ;  /* 0x000000099c097209 */ /* 0x000fc80007800000 */
[----:B------:R-:W-:Y:S02]  /*15790*/  FMNMX R11, R244, R9, !PT ;  /* 0x00000009f40b7209 */ /* 0x000fe40007800000 */
[----:B------:R-:W3:Y:S02]  /*157a0*/  LDL.LU R244, [R1+0xbc] ;  /* 0x0000bc0001f47983 */ /* 0x000ee40000300800 */
[----:B------:R-:W-:-:S04]  /*157b0*/  FMNMX R11, R159, R11, !PT ;  /* 0x0000000b9f0b7209 */ /* 0x000fc80007800000 */
[----:B------:R-:W-:Y:S01]  /*157c0*/  FMNMX R18, R252, R11, !PT ;  /* 0x0000000bfc127209 */ /* 0x000fe20007800000 */
[----:B------:R-:W-:Y:S01]  /*157d0*/  FMUL R11, R22, 1.4426950216293334961 ;  /* 0x3fb8aa3b160b7820 */ /* 0x000fe20000400000 */
[----:B------:R-:W3:Y:S02]  /*157e0*/  LDL.LU R252, [R1+0xa8] ;  /* 0x0000a80001fc7983 */ /* 0x000ee40000300800 */
[----:B------:R-:W-:Y:S02]  /*157f0*/  FMNMX R18, R250, R18, !PT ;  /* 0x00000012fa127209 */ /* 0x000fe40007800000 */
[----:B------:R-:W3:Y:S02]  /*15800*/  LDL.LU R250, [R1+0x8c] ;  /* 0x00008c0001fa7983 */ /* 0x000ee40000300800 */
[----:B------:R-:W-:Y:S01]  /*15810*/  FMNMX R22, R222, R18, !PT ;  /* 0x00000012de167209 */ /* 0x000fe20007800000 */
[----:B------:R-:W-:Y:S01]  /*15820*/  FMUL R18, R154, 1.4426950216293334961 ;  /* 0x3fb8aa3b9a127820 */ /* 0x000fe20000400000 */
[----:B------:R-:W3:Y:S02]  /*15830*/  LDL.LU R222, [R1+0x80] ;  /* 0x0000800001de7983 */ /* 0x000ee40000300800 */
[----:B------:R-:W-:-:S04]  /*15840*/  FMNMX R22, R164, R22, !PT ;  /* 0x00000016a4167209 */ /* 0x000fc80007800000 */
[----:B----4-:R-:W-:Y:S02]  /*15850*/  FMNMX R154, R223, R22, !PT ;  /* 0x00000016df9a7209 */ /* 0x010fe40007800000 */
[----:B------:R-:W4:Y:S04]  /*15860*/  LDL.LU R223, [R1+0x54] ;  /* 0x0000540001df7983 */ /* 0x000f280000300800 */
[----:B------:R0:W-:Y:S04]  /*15870*/  STS.U16 [R237+0x3c80], R251 ;  /* 0x003c80fbed007388 */ /* 0x0001e80000000400 */
[----:B------:R1:W-:Y:S04]  /*15880*/  STL [R1+0xba0], R221 ;  /* 0x000ba0dd01007387 */ /* 0x0003e80000100800 */
[----:B------:R2:W-:Y:S04]  /*15890*/  STS.U16 [R237+0x4080], R249 ;  /* 0x004080f9ed007388 */ /* 0x0005e80000000400 */
[----:B0-----:R-:W4:Y:S04]  /*158a0*/  LDL.LU R251, [R1+0x2f4] ;  /* 0x0002f40001fb7983 */ /* 0x001f280000300800 */
[----:B-1----:R-:W4:Y:S04]  /*158b0*/  LDL.LU R221, [R1+0x2d4] ;  /* 0x0002d40001dd7983 */ /* 0x002f280000300800 */
[----:B------:R0:W-:Y:S04]  /*158c0*/  STS.U16 [R237+0x4480], R246 ;  /* 0x004480f6ed007388 */ /* 0x0001e80000000400 */
[----:B--2---:R-:W2:Y:S04]  /*158d0*/  LDL.LU R249, [R1+0x2a4] ;  /* 0x0002a40001f97983 */ /* 0x004ea80000300800 */
[----:B0-----:R-:W2:Y:S04]  /*158e0*/  LDL.LU R246, [R1+0x28c] ;  /* 0x00028c0001f67983 */ /* 0x001ea80000300800 */
[----:B------:R-:W-:Y:S04]  /*158f0*/  STS.U16 [R237+0x6080], R220 ;  /* 0x006080dced007388 */ /* 0x000fe80000000400 */
[----:B------:R-:W-:Y:S01]  /*15900*/  STS.U16 [R237+0x6480], R217 ;  /* 0x006480d9ed007388 */ /* 0x000fe20000000400 */
[----:B------:R-:W-:-:S04]  /*15910*/  FADD R152, R152, -R5 ;  /* 0x8000000598987221 */ /* 0x000fc80000000000 */
[----:B------:R-:W-:Y:S01]  /*15920*/  FMUL R22, R152, 1.4426950216293334961 ;  /* 0x3fb8aa3b98167820 */ /* 0x000fe20000400000 */
[----:B------:R-:W-:Y:S01]  /*15930*/  FMNMX R152, R168, R154, !PT ;  /* 0x0000009aa8987209 */ /* 0x000fe20007800000 */
[----:B------:R-:W-:-:S03]  /*15940*/  FADD R155, R155, -R5 ;  /* 0x800000059b9b7221 */ /* 0x000fc60000000000 */
[----:B------:R-:W-:Y:S01]  /*15950*/  FMNMX R154, R167, R152, !PT ;  /* 0x00000098a79a7209 */ /* 0x000fe20007800000 */
[----:B------:R-:W-:-:S03]  /*15960*/  FMUL R9, R155, 1.4426950216293334961 ;  /* 0x3fb8aa3b9b097820 */ /* 0x000fc60000400000 */
[----:B------:R-:W-:Y:S01]  /*15970*/  FMNMX R154, R172, R154, !PT ;  /* 0x0000009aac9a7209 */ /* 0x000fe20007800000 */
[----:B------:R-:W-:-:S03]  /*15980*/  FADD R157, R157, -R5 ;  /* 0x800000059d9d7221 */ /* 0x000fc60000000000 */
[----:B------:R-:W-:Y:S01]  /*15990*/  FMNMX R155, R170, R154, !PT ;  /* 0x0000009aaa9b7209 */ /* 0x000fe20007800000 */
[----:B------:R-:W-:-:S03]  /*159a0*/  FMUL R152, R157, 1.4426950216293334961 ;  /* 0x3fb8aa3b9d987820 */ /* 0x000fc60000400000 */
[----:B------:R-:W-:-:S04]  /*159b0*/  FMNMX R155, R176, R155, !PT ;  /* 0x0000009bb09b7209 */ /* 0x000fc80007800000 */
[----:B------:R-:W-:-:S04]  /*159c0*/  FMNMX R157, R175, R155, !PT ;  /* 0x0000009baf9d7209 */ /* 0x000fc80007800000 */
[----:B------:R-:W-:-:S04]  /*159d0*/  FMNMX R157, R179, R157, !PT ;  /* 0x0000009db39d7209 */ /* 0x000fc80007800000 */
[----:B------:R-:W-:-:S04]  /*159e0*/  FMNMX R157, R178, R157, !PT ;  /* 0x0000009db29d7209 */ /* 0x000fc80007800000 */
[----:B------:R-:W-:-:S04]  /*159f0*/  FMNMX R157, R182, R157, !PT ;  /* 0x0000009db69d7209 */ /* 0x000fc80007800000 */
[----:B------:R-:W-:Y:S01]  /*15a00*/  FMNMX R157, R21, R157, !PT ;  /* 0x0000009d159d7209 */ /* 0x000fe20007800000 */
[----:B------:R-:W-:-:S03]  /*15a10*/  FADD R160, R160, -R5 ;  /* 0x80000005a0a07221 */ /* 0x000fc60000000000 */
[----:B------:R-:W-:Y:S01]  /*15a20*/  FMNMX R157, R194, R157, !PT ;  /* 0x0000009dc29d7209 */ /* 0x000fe20007800000 */
[----:B------:R-:W-:-:S03]  /*15a30*/  FMUL R155, R160, 1.4426950216293334961 ;  /* 0x3fb8aa3ba09b7820 */ /* 0x000fc60000400000 */
[----:B------:R-:W-:Y:S01]  /*15a40*/  FMNMX R157, R233, R157, !PT ;  /* 0x0000009de99d7209 */ /* 0x000fe20007800000 */
[----:B---3--:R0:W-:Y:S04]  /*15a50*/  STS.U16 [R237+0x4c80], R244 ;  /* 0x004c80f4ed007388 */ /* 0x0081e80000000400 */
[----:B------:R1:W-:Y:S04]  /*15a60*/  STS.U16 [R237+0x5080], R252 ;  /* 0x005080fced007388 */ /* 0x0003e80000000400 */
[----:B0-----:R-:W3:Y:S04]  /*15a70*/  LDL.LU R244, [R1+0x27c] ;  /* 0x00027c0001f47983 */ /* 0x001ee80000300800 */
[----:B------:R0:W-:Y:S04]  /*15a80*/  STS.U16 [R237+0x5480], R250 ;  /* 0x005480faed007388 */ /* 0x0001e80000000400 */
[----:B-1----:R-:W3:Y:S04]  /*15a90*/  LDL.LU R252, [R1+0x25c] ;  /* 0x00025c0001fc7983 */ /* 0x002ee80000300800 */
[----:B------:R1:W-:Y:S04]  /*15aa0*/  STS.U16 [R237+0x5880], R222 ;  /* 0x005880deed007388 */ /* 0x0003e80000000400 */
[----:B0-----:R-:W3:Y:S04]  /*15ab0*/  LDL.LU R250, [R1+0x244] ;  /* 0x0002440001fa7983 */ /* 0x001ee80000300800 */
[----:B----4-:R0:W-:Y:S04]  /*15ac0*/  STS.U16 [R237+0x5c80], R223 ;  /* 0x005c80dfed007388 */ /* 0x0101e80000000400 */
[----:B-1----:R-:W4:Y:S04]  /*15ad0*/  LDL.LU R222, [R1+0x220] ;  /* 0x0002200001de7983 */ /* 0x002f280000300800 */
[----:B0-----:R-:W4:Y:S04]  /*15ae0*/  LDL.LU R223, [R1+0x208] ;  /* 0x0002080001df7983 */ /* 0x001f280000300800 */
[----:B------:R-:W4:Y:S04]  /*15af0*/  LDL.LU R220, [R1+0x1f4] ;  /* 0x0001f40001dc7983 */ /* 0x000f280000300800 */
[----:B------:R-:W4:Y:S01]  /*15b00*/  LDL.LU R217, [R1+0x1d4] ;  /* 0x0001d40001d97983 */ /* 0x000f220000300800 */
[----:B------:R-:W-:Y:S01]  /*15b10*/  FMNMX R160, R234, R157, !PT ;  /* 0x0000009deaa07209 */ /* 0x000fe20007800000 */
[----:B------:R-:W-:-:S03]  /*15b20*/  FADD R158, R158, -R5 ;  /* 0x800000059e9e7221 */ /* 0x000fc60000000000 */
[----:B------:R-:W-:Y:S01]  /*15b30*/  FMNMX R160, R235, R160, !PT ;  /* 0x000000a0eba07209 */ /* 0x000fe20007800000 */
[----:B------:R-:W-:Y:S01]  /*15b40*/  FMUL R154, R158, 1.4426950216293334961 ;  /* 0x3fb8aa3b9e9a7820 */ /* 0x000fe20000400000 */
[--C-:B------:R-:W-:Y:S01]  /*15b50*/  FADD R161, R161, -R5.reuse ;  /* 0x80000005a1a17221 */ /* 0x100fe20000000000 */
[--C-:B------:R-:W-:Y:S01]  /*15b60*/  FADD R162, R162, -R5.reuse ;  /* 0x80000005a2a27221 */ /* 0x100fe20000000000 */
[----:B------:R-:W-:Y:S02]  /*15b70*/  FSEL R158, R203, -INF , !P4 ;  /* 0xff800000cb9e7808 */ /* 0x000fe40006000000 */
[----:B------:R-:W-:Y:S01]  /*15b80*/  FMNMX R160, R236, R160, !PT ;  /* 0x000000a0eca07209 */ /* 0x000fe20007800000 */
[----:B------:R-:W-:Y:S01]  /*15b90*/  FMUL R161, R161, 1.4426950216293334961 ;  /* 0x3fb8aa3ba1a17820 */ /* 0x000fe20000400000 */
[----:B------:R-:W-:Y:S01]  /*15ba0*/  FMUL R162, R162, 1.4426950216293334961 ;  /* 0x3fb8aa3ba2a27820 */ /* 0x000fe20000400000 */
[----:B------:R-:W-:Y:S02]  /*15bb0*/  FSEL R157, R206, -INF , !P1 ;  /* 0xff800000ce9d7808 */ /* 0x000fe40004800000 */
[----:B------:R-:W-:Y:S01]  /*15bc0*/  FMNMX R160, R158, R160, !PT ;  /* 0x000000a09ea07209 */ /* 0x000fe20007800000 */
[----:B------:R0:W-:Y:S01]  /*15bd0*/  MUFU.EX2 R192, R161 ;  /* 0x000000a100c07308 */ /* 0x0001e20000000800 */
[----:B------:R-:W-:-:S07]  /*15be0*/  FADD R163, R163, -R5 ;  /* 0x80000005a3a37221 */ /* 0x000fce0000000000 */
[----:B------:R1:W-:Y:S01]  /*15bf0*/  MUFU.EX2 R193, R162 ;  /* 0x000000a200c17308 */ /* 0x0003e20000000800 */
[----:B0-----:R-:W-:Y:S01]  /*15c00*/  FSEL R161, R207, -INF , !P5 ;  /* 0xff800000cfa17808 */ /* 0x001fe20006800000 */
[----:B------:R-:W-:Y:S01]  /*15c10*/  FMUL R163, R163, 1.4426950216293334961 ;  /* 0x3fb8aa3ba3a37820 */ /* 0x000fe20000400000 */
[----:B-1----:R-:W-:Y:S02]  /*15c20*/  FMNMX R162, R157, R160, !PT ;  /* 0x000000a09da27209 */ /* 0x002fe40007800000 */
[----:B------:R-:W-:Y:S02]  /*15c30*/  FSEL R160, R210, -INF , !P2 ;  /* 0xff800000d2a07808 */ /* 0x000fe40005000000 */
[----:B------:R-:W-:Y:S01]  /*15c40*/  FMNMX R162, R161, R162, !PT ;  /* 0x000000a2a1a27209 */ /* 0x000fe20007800000 */
[--C-:B------:R-:W-:Y:S01]  /*15c50*/  FADD R197, R165, -R5.reuse ;  /* 0x80000005a5c57221 */ /* 0x100fe20000000000 */
[----:B------:R0:W1:Y:S02]  /*15c60*/  MUFU.EX2 R195, R163 ;  /* 0x000000a300c37308 */ /* 0x0000640000000800 */
[----:B------:R-:W-:Y:S01]  /*15c70*/  FMNMX R165, R160, R162, !PT ;  /* 0x000000a2a0a57209 */ /* 0x000fe20007800000 */
[----:B------:R-:W-:Y:S01]  /*15c80*/  FADD R198, R166, -R5 ;  /* 0x80000005a6c67221 */ /* 0x000fe20000000000 */
[----:B------:R-:W-:-:S02]  /*15c90*/  FSEL R162, R214, -INF , !P3 ;  /* 0xff800000d6a27808 */ /* 0x000fc40005800000 */
[----:B0-----:R-:W-:Y:S01]  /*15ca0*/  FSEL R163, R211, -INF , !P6 ;  /* 0xff800000d3a37808 */ /* 0x001fe20007000000 */
[----:B------:R-:W-:-:S03]  /*15cb0*/  FADD R169, R169, -R5 ;  /* 0x80000005a9a97221 */ /* 0x000fc60000000000 */
[----:B------:R-:W-:Y:S02]  /*15cc0*/  FMNMX R166, R163, R165, !PT ;  /* 0x000000a5a3a67209 */ /* 0x000fe40007800000 */
[----:B------:R-:W-:Y:S02]  /*15cd0*/  FSEL R165, R215, -INF , P0 ;  /* 0xff800000d7a57808 */ /* 0x000fe40000000000 */
[----:B------:R-:W-:Y:S01]  /*15ce0*/  FMNMX R166, R162, R166, !PT ;  /* 0x000000a6a2a67209 */ /* 0x000fe20007800000 */
[----:B------:R-:W-:-:S03]  /*15cf0*/  FMUL R169, R169, 1.4426950216293334961 ;  /* 0x3fb8aa3ba9a97820 */ /* 0x000fc60000400000 */
[----:B------:R-:W-:Y:S01]  /*15d00*/  FMNMX R166, R165, R166, !PT ;  /* 0x000000a6a5a67209 */ /* 0x000fe20007800000 */
[----:B------:R0:W-:Y:S04]  /*15d10*/  MUFU.EX2 R199, R169 ;  /* 0x000000a900c77308 */ /* 0x0001e80000000800 */
[----:B0-----:R-:W0:Y:S01]  /*15d20*/  SHFL.BFLY PT, R169, R166, 0x2, 0x1f ;  /* 0x0c401f00a6a97f89 */ /* 0x001e2200000e0000 */
[----:B------:R-:W-:Y:S01]  /*15d30*/  FADD R171, R171, -R5 ;  /* 0x80000005abab7221 */ /* 0x000fe20000000000 */
[----:B0-----:R-:W-:-:S05]  /*15d40*/  FMNMX R166, R166, R169, !PT ;  /* 0x000000a9a6a67209 */ /* 0x001fca0007800000 */
[----:B------:R-:W0:Y:S01]  /*15d50*/  SHFL.BFLY PT, R169, R166, 0x1, 0x1f ;  /* 0x0c201f00a6a97f89 */ /* 0x000e2200000e0000 */
[----:B------:R-:W-:-:S04]  /*15d60*/  FMUL R171, R171, 1.4426950216293334961 ;  /* 0x3fb8aa3babab7820 */ /* 0x000fc80000400000 */
[----:B------:R2:W-:Y:S01]  /*15d70*/  MUFU.EX2 R201, R171 ;  /* 0x000000ab00c97308 */ /* 0x0005e20000000800 */
[--C-:B------:R-:W-:Y:S01]  /*15d80*/  FADD R231, R231, -R5.reuse ;  /* 0x80000005e7e77221 */ /* 0x100fe20000000000 */
[--C-:B------:R-:W-:Y:S01]  /*15d90*/  FADD R230, R230, -R5.reuse ;  /* 0x80000005e6e67221 */ /* 0x100fe20000000000 */
[--C-:B--2---:R-:W-:Y:S02]  /*15da0*/  FADD R171, R196, -R5.reuse ;  /* 0x80000005c4ab7221 */ /* 0x104fe40000000000 */
[----:B------:R-:W-:Y:S02]  /*15db0*/  FMUL R231, R231, 1.4426950216293334961 ;  /* 0x3fb8aa3be7e77820 */ /* 0x000fe40000400000 */
[----:B------:R-:W-:Y:S01]  /*15dc0*/  FMUL R171, R171, 1.4426950216293334961 ;  /* 0x3fb8aa3babab7820 */ /* 0x000fe20000400000 */
[----:B------:R-:W-:Y:S01]  /*15dd0*/  FMUL R230, R230, 1.4426950216293334961 ;  /* 0x3fb8aa3be6e67820 */ /* 0x000fe20000400000 */
[----:B0-----:R-:W-:Y:S01]  /*15de0*/  FMNMX R166, R166, R169, !PT ;  /* 0x000000a9a6a67209 */ /* 0x001fe20007800000 */
[--C-:B------:R-:W-:Y:S01]  /*15df0*/  FADD R169, R200, -R5.reuse ;  /* 0x80000005c8a97221 */ /* 0x100fe20000000000 */
[----:B------:R0:W-:Y:S01]  /*15e00*/  MUFU.EX2 R215, R171 ;  /* 0x000000ab00d77308 */ /* 0x0001e20000000800 */
[--C-:B------:R-:W-:Y:S01]  /*15e10*/  FADD R232, R232, -R5.reuse ;  /* 0x80000005e8e87221 */ /* 0x100fe20000000000 */
[----:B------:R-:W-:Y:S01]  /*15e20*/  FADD R214, R229, -R5 ;  /* 0x80000005e5d67221 */ /* 0x000fe20000000000 */
[----:B------:R2:W-:Y:S01]  /*15e30*/  STS.U16 [R237+0x6880], R248 ;  /* 0x006880f8ed007388 */ /* 0x0005e20000000400 */
[----:B0-----:R-:W-:Y:S01]  /*15e40*/  FMUL R171, R169, 1.4426950216293334961 ;  /* 0x3fb8aa3ba9ab7820 */ /* 0x001fe20000400000 */
[----:B------:R-:W-:-:S03]  /*15e50*/  LOP3.LUT R169, R6, 0x20, RZ, 0x3c, !PT ;  /* 0x0000002006a97812 */ /* 0x000fc600078e3cff */
[----:B------:R0:W-:Y:S01]  /*15e60*/  MUFU.EX2 R200, R231 ;  /* 0x000000e700c87308 */ /* 0x0001e20000000800 */
[----:B------:R-:W-:Y:S01]  /*15e70*/  FMUL R232, R232, 1.4426950216293334961 ;  /* 0x3fb8aa3be8e87820 */ /* 0x000fe20000400000 */
[----:B------:R-:W-:Y:S01]  /*15e80*/  IADD3 R169, R0, R169, RZ ;  /* 0x000000a900a97210 */ /* 0x000fe20007ffe0ff */
[----:B------:R1:W-:Y:S05]  /*15e90*/  STS.U16 [R237+0x6c80], R242 ;  /* 0x006c80f2ed007388 */ /* 0x0003ea0000000400 */
[----:B------:R2:W-:Y:S01]  /*15ea0*/  MUFU.EX2 R196, R230 ;  /* 0x000000e600c47308 */ /* 0x0005e20000000800 */
[----:B0-----:R-:W4:Y:S04]  /*15eb0*/  LDL.LU R231, [R1+0x120] ;  /* 0x0001200001e77983 */ /* 0x001f280000300800 */
[----:B------:R0:W-:Y:S04]  /*15ec0*/  STS.U16 [R237+0x7480], R15 ;  /* 0x0074800fed007388 */ /* 0x0001e80000000400 */
[----:B--2---:R-:W2:Y:S04]  /*15ed0*/  LDL.LU R230, [R1+0xfc] ;  /* 0x0000fc0001e67983 */ /* 0x004ea80000300800 */
[----:B------:R-:W2:Y:S04]  /*15ee0*/  LDL.LU R229, [R1+0xe0] ;  /* 0x0000e00001e57983 */ /* 0x000ea80000300800 */
[----:B------:R-:W2:Y:S04]  /*15ef0*/  LDL.LU R248, [R1+0x138] ;  /* 0x0001380001f87983 */ /* 0x000ea80000300800 */
[----:B-1----:R-:W2:Y:S04]  /*15f00*/  LDL.LU R242, [R1+0x158] ;  /* 0x0001580001f27983 */ /* 0x002ea80000300800 */
[----:B------:R-:W-:Y:S04]  /*15f10*/  STS.U16 [R237+0x7080], R7 ;  /* 0x00708007ed007388 */ /* 0x000fe80000000400 */
[----:B0-----:R-:W2:Y:S04]  /*15f20*/  LDL.LU R15, [R1+0x2bc] ;  /* 0x0002bc00010f7983 */ /* 0x001ea80000300800 */
[----:B------:R-:W-:Y:S04]  /*15f30*/  STS.U16 [R237+0x7880], R186 ;  /* 0x007880baed007388 */ /* 0x000fe80000000400 */
[----:B------:R0:W-:Y:S04]  /*15f40*/  STS.U16 [R237+0x7c80], R224 ;  /* 0x007c80e0ed007388 */ /* 0x0001e80000000400 */
[----:B------:R1:W-:Y:S04]  /*15f50*/  STS.U16 [R169+0x100], R12 ;  /* 0x0001000ca9007388 */ /* 0x0003e80000000400 */
[----:B------:R1:W-:Y:S04]  /*15f60*/  STS.U16 [R169+0x500], R251 ;  /* 0x000500fba9007388 */ /* 0x0003e80000000400 */
[----:B0-----:R-:W2:Y:S01]  /*15f70*/  LDL.LU R224, [R1+0x19c] ;  /* 0x00019c0001e07983 */ /* 0x001ea20000300800 */
[----:B-1----:R0:W-:Y:S03]  /*15f80*/  MUFU.EX2 R12, R232 ;  /* 0x000000e8000c7308 */ /* 0x0021e60000000800 */
[----:B------:R-:W2:Y:S04]  /*15f90*/  LDL.LU R237, [R1+0x178] ;  /* 0x0001780001ed7983 */ /* 0x000ea80000300800 */
[----:B------:R1:W-:Y:S04]  /*15fa0*/  STS.U16 [R169+0x900], R221 ;  /* 0x000900dda9007388 */ /* 0x0003e80000000400 */
[----:B0-----:R-:W2:Y:S04]  /*15fb0*/  LDL.LU R232, [R1+0x1bc] ;  /* 0x0001bc0001e87983 */ /* 0x001ea80000300800 */
[----:B------:R-:W2:Y:S04]  /*15fc0*/  LDL.LU R251, [R1+0xbf0] ;  /* 0x000bf00001fb7983 */ /* 0x000ea80000300800 */
[----:B-1----:R-:W2:Y:S04]  /*15fd0*/  LDL.LU R221, [R1+0xcc] ;  /* 0x0000cc0001dd7983 */ /* 0x002ea80000300800 */
[----:B------:R0:W-:Y:S04]  /*15fe0*/  STS.U16 [R169+0x1100], R249 ;  /* 0x001100f9a9007388 */ /* 0x0001e80000000400 */
[----:B------:R1:W-:Y:S04]  /*15ff0*/  STS.U16 [R169+0x1500], R246 ;  /* 0x001500f6a9007388 */ /* 0x0003e80000000400 */
[----:B0-----:R-:W2:Y:S04]  /*16000*/  LDL.LU R249, [R1+0xbec] ;  /* 0x000bec0001f97983 */ /* 0x001ea80000300800 */
[----:B-1----:R-:W2:Y:S04]  /*16010*/  LDL.LU R246, [R1+0xbe8] ;  /* 0x000be80001f67983 */ /* 0x002ea80000300800 */
[----:B---3--:R0:W-:Y:S04]  /*16020*/  STS.U16 [R169+0x1900], R244 ;  /* 0x001900f4a9007388 */ /* 0x0081e80000000400 */
[----:B------:R1:W-:Y:S04]  /*16030*/  STS.U16 [R169+0x1d00], R252 ;  /* 0x001d00fca9007388 */ /* 0x0003e80000000400 */
[----:B0-----:R-:W3:Y:S04]  /*16040*/  LDL.LU R244, [R1+0xbe4] ;  /* 0x000be40001f47983 */ /* 0x001ee80000300800 */
[----:B------:R0:W-:Y:S04]  /*16050*/  STS.U16 [R169+0x2100], R250 ;  /* 0x002100faa9007388 */ /* 0x0001e80000000400 */
[----:B-1----:R-:W3:Y:S04]  /*16060*/  LDL.LU R252, [R1+0xbe0] ;  /* 0x000be00001fc7983 */ /* 0x002ee80000300800 */
[----:B----4-:R1:W-:Y:S04]  /*16070*/  STS.U16 [R169+0x2500], R222 ;  /* 0x002500dea9007388 */ /* 0x0103e80000000400 */
[----:B0-----:R-:W4:Y:S04]  /*16080*/  LDL.LU R250, [R1+0xbdc] ;  /* 0x000bdc0001fa7983 */ /* 0x001f280000300800 */
[----:B------:R0:W-:Y:S04]  /*16090*/  STS.U16 [R169+0x2900], R223 ;  /* 0x002900dfa9007388 */ /* 0x0001e80000000400 */
[----:B-1----:R-:W3:Y:S04]  /*160a0*/  LDL.LU R222, [R1+0xbd8] ;  /* 0x000bd80001de7983 */ /* 0x002ee80000300800 */
[----:B------:R1:W-:Y:S04]  /*160b0*/  STS.U16 [R169+0x2d00], R220 ;  /* 0x002d00dca9007388 */ /* 0x0003e80000000400 */
[----:B0-----:R-:W4:Y:S04]  /*160c0*/  LDL.LU R223, [R1+0xbd4] ;  /* 0x000bd40001df7983 */ /* 0x001f280000300800 */
[----:B------:R0:W-:Y:S04]  /*160d0*/  STS.U16 [R169+0x3100], R217 ;  /* 0x003100d9a9007388 */ /* 0x0001e80000000400 */
[----:B-1----:R-:W4:Y:S04]  /*160e0*/  LDL.LU R220, [R1+0xbd0] ;  /* 0x000bd00001dc7983 */ /* 0x002f280000300800 */
[----:B0-----:R-:W4:Y:S01]  /*160f0*/  LDL.LU R217, [R1+0xbcc] ;  /* 0x000bcc0001d97983 */ /* 0x001f220000300800 */
[----:B------:R-:W-:-:S04]  /*16100*/  FADD R173, R173, -R5 ;  /* 0x80000005adad7221 */ /* 0x000fc80000000000 */
[----:B------:R-:W-:-:S04]  /*16110*/  FMUL R173, R173, 1.4426950216293334961 ;  /* 0x3fb8aa3badad7820 */ /* 0x000fc80000400000 */
[----:B------:R0:W-:Y:S02]  /*16120*/  MUFU.EX2 R202, R173 ;  /* 0x000000ad00ca7308 */ /* 0x0001e40000000800 */
[----:B0-----:R-:W-:Y:S01]  /*16130*/  FADD R173, -R5, R3 ;  /* 0x0000000305ad7221 */ /* 0x001fe20000000100 */
[----:B------:R-:W-:Y:S04]  /*16140*/  STS.U16 [R169+0x4900], R231 ;  /* 0x004900e7a9007388 */ /* 0x000fe80000000400 */
[----:B--2---:R-:W-:Y:S04]  /*16150*/  STS.U16 [R169+0x4d00], R230 ;  /* 0x004d00e6a9007388 */ /* 0x004fe80000000400 */
[----:B------:R-:W-:Y:S04]  /*16160*/  STS.U16 [R169+0x5100], R229 ;  /* 0x005100e5a9007388 */ /* 0x000fe80000000400 */
[----:B------:R-:W-:Y:S04]  /*16170*/  STS.U16 [R169+0x4500], R248 ;  /* 0x004500f8a9007388 */ /* 0x000fe80000000400 */
[----:B------:R-:W-:Y:S04]  /*16180*/  STS.U16 [R169+0x4100], R242 ;  /* 0x004100f2a9007388 */ /* 0x000fe80000000400 */
[----:B------:R0:W-:Y:S04]  /*16190*/  STS.U16 [R169+0x3900], R224 ;  /* 0x003900e0a9007388 */ /* 0x0001e80000000400 */
[----:B0-----:R-:W2:Y:S04]  /*161a0*/  LDL.LU R224, [R1+0x320] ;  /* 0x0003200001e07983 */ /* 0x001ea80000300800 */
[----:B------:R-:W-:Y:S04]  /*161b0*/  STS.U16 [R169+0x3d00], R237 ;  /* 0x003d00eda9007388 */ /* 0x000fe80000000400 */
[----:B------:R-:W-:Y:S04]  /*161c0*/  STS.U16 [R169+0x5500], R221 ;  /* 0x005500dda9007388 */ /* 0x000fe80000000400 */
[----:B---3--:R-:W-:Y:S04]  /*161d0*/  STS.U16 [R169+0x6500], R222 ;  /* 0x006500dea9007388 */ /* 0x008fe80000000400 */
[----:B----4-:R-:W-:Y:S04]  /*161e0*/  STS.U16 [R169+0x6100], R223 ;  /* 0x006100dfa9007388 */ /* 0x010fe80000000400 */
[----:B------:R-:W-:Y:S04]  /*161f0*/  STS.U16 [R169+0x5d00], R220 ;  /* 0x005d00dca9007388 */ /* 0x000fe80000000400 */
[----:B------:R0:W-:Y:S04]  /*16200*/  STS.U16 [R169+0x5900], R217 ;  /* 0x005900d9a9007388 */ /* 0x0001e80000000400 */
[----:B0-----:R-:W3:Y:S04]  /*16210*/  LDL.LU R217, [R1+0xbc8] ;  /* 0x000bc80001d97983 */ /* 0x001ee80000300800 */
[----:B------:R-:W4:Y:S04]  /*16220*/  LDL.LU R221, [R1+0x310] ;  /* 0x0003100001dd7983 */ /* 0x000f280000300800 */
        /* <DEDUP_REMOVED lines=9> */
[----:B------:R-:W3:Y:S01]  /*162c0*/  LDL.LU R3, [R1+0x250] ;  /* 0x0002500001037983 */ /* 0x000ee20000300800 */
[----:B------:R0:W-:Y:S02]  /*162d0*/  MUFU.EX2 R7, R171 ;  /* 0x000000ab00077308 */ /* 0x0001e40000000800 */
        /* <DEDUP_REMOVED lines=11> */
[----:B----4-:R0:W-:Y:S04]  /*16390*/  STS.U16 [R171+0x580], R221 ;  /* 0x000580ddab007388 */ /* 0x0101e80000000400 */
[----:B0-----:R-:W2:Y:S04]  /*163a0*/  LDL.LU R221, [R1+0x1a8] ;  /* 0x0001a80001dd7983 */ /* 0x001ea80000300800 */
[----:B------:R-:W4:Y:S04]  /*163b0*/  LDL.LU R224, [R1+0xf0] ;  /* 0x0000f00001e07983 */ /* 0x000f280000300800 */
[----:B------:R-:W4:Y:S04]  /*163c0*/  LDL.LU R225, [R1+0x140] ;  /* 0x0001400001e17983 */ /* 0x000f280000300800 */
[----:B------:R-:W4:Y:S04]  /*163d0*/  LDL.LU R244, [R1+0x128] ;  /* 0x0001280001f47983 */ /* 0x000f280000300800 */
[----:B------:R-:W4:Y:S04]  /*163e0*/  LDL.LU R250, [R1+0x10c] ;  /* 0x00010c0001fa7983 */ /* 0x000f280000300800 */
[----:B---3--:R0:W-:Y:S04]  /*163f0*/  STS.U16 [R171+0x980], R237 ;  /* 0x000980edab007388 */ /* 0x0081e80000000400 */
        /* <DEDUP_REMOVED lines=9> */
[----:B------:R1:W-:Y:S04]  /*16490*/  STS.U16 [R171+0x1d80], R223 ;  /* 0x001d80dfab007388 */ /* 0x0003e80000000400 */
[----:B0-----:R-:W3:Y:S04]  /*164a0*/  LDL.LU R229, [R1+0xf4] ;  /* 0x0000f40001e57983 */ /* 0x001ee80000300800 */
[----:B------:R0:W-:Y:S04]  /*164b0*/  STS.U16 [R171+0x2180], R222 ;  /* 0x002180deab007388 */ /* 0x0001e80000000400 */
[----:B-1----:R-:W2:Y:S04]  /*164c0*/  LDL.LU R223, [R1+0xbc0] ;  /* 0x000bc00001df7983 */ /* 0x002ea80000300800 */
[----:B------:R1:W-:Y:S04]  /*164d0*/  STS.U16 [R171+0x2580], R3 ;  /* 0x00258003ab007388 */ /* 0x0003e80000000400 */
[----:B0-----:R-:W4:Y:S04]  /*164e0*/  LDL.LU R222, [R1+0xbbc] ;  /* 0x000bbc0001de7983 */ /* 0x001f280000300800 */
[----:B-1----:R-:W3:Y:S04]  /*164f0*/  LDL.LU R3, [R1+0xbb8] ;  /* 0x000bb80001037983 */ /* 0x002ee80000300800 */
[----:B------:R-:W-:Y:S04]  /*16500*/  STS.U16 [R171+0x3580], R220 ;  /* 0x003580dcab007388 */ /* 0x000fe80000000400 */
[----:B------:R-:W-:Y:S04]  /*16510*/  STS.U16 [R171+0x3980], R217 ;  /* 0x003980d9ab007388 */ /* 0x000fe80000000400 */
[----:B--2---:R-:W-:Y:S04]  /*16520*/  STS.U16 [R171+0x3180], R223 ;  /* 0x003180dfab007388 */ /* 0x004fe80000000400 */
[----:B----4-:R-:W-:Y:S04]  /*16530*/  STS.U16 [R171+0x2d80], R222 ;  /* 0x002d80deab007388 */ /* 0x010fe80000000400 */
[----:B---3--:R0:W-:Y:S04]  /*16540*/  STS.U16 [R171+0x2980], R3 ;  /* 0x00298003ab007388 */ /* 0x0081e80000000400 */
[----:B0-----:R-:W2:Y:S04]  /*16550*/  LDL.LU R3, [R1+0xbb4] ;  /* 0x000bb40001037983 */ /* 0x001ea80000300800 */
[----:B------:R-:W3:Y:S04]  /*16560*/  LDL.LU R222, [R1+0xbb0] ;  /* 0x000bb00001de7983 */ /* 0x000ee80000300800 */
[----:B------:R-:W4:Y:S04]  /*16570*/  LDL.LU R223, [R1+0xbac] ;  /* 0x000bac0001df7983 */ /* 0x000f280000300800 */
[----:B------:R-:W3:Y:S04]  /*16580*/  LDL.LU R220, [R1+0xba8] ;  /* 0x000ba80001dc7983 */ /* 0x000ee80000300800 */
[----:B------:R-:W4:Y:S04]  /*16590*/  LDL.LU R217, [R1+0xba4] ;  /* 0x000ba40001d97983 */ /* 0x000f280000300800 */
[----:B------:R0:W-:Y:S04]  /*165a0*/  STS.U16 [R171+0x3d80], R221 ;  /* 0x003d80ddab007388 */ /* 0x0001e80000000400 */
[----:B0-----:R-:W3:Y:S04]  /*165b0*/  LDL.LU R221, [R1+0xba0] ;  /* 0x000ba00001dd7983 */ /* 0x001ee80000300800 */
[----:B--2---:R0:W-:Y:S04]  /*165c0*/  STL [R1+0xb9c], R3 ;  /* 0x000b9c0301007387 */ /* 0x0041e80000100800 */
[----:B0-----:R-:W2:Y:S04]  /*165d0*/  LDL.LU R3, [R1+0x17c] ;  /* 0x00017c0001037983 */ /* 0x001ea80000300800 */
[----:B----4-:R0:W-:Y:S04]  /*165e0*/  STL [R1+0xb98], R217 ;  /* 0x000b98d901007387 */ /* 0x0101e80000100800 */
[----:B0-----:R-:W4:Y:S04]  /*165f0*/  LDL.LU R217, [R1+0x160] ;  /* 0x0001600001d97983 */ /* 0x001f280000300800 */
[----:B------:R-:W-:Y:S04]  /*16600*/  STS.U16 [R171+0x4d80], R244 ;  /* 0x004d80f4ab007388 */ /* 0x000fe80000000400 */
[----:B--2---:R0:W-:Y:S04]  /*16610*/  STS.U16 [R171+0x4180], R3 ;  /* 0x00418003ab007388 */ /* 0x0041e80000000400 */
[----:B0-----:R-:W2:Y:S04]  /*16620*/  LDL.LU R3, [R1+0xb9c] ;  /* 0x000b9c0001037983 */ /* 0x001ea80000300800 */
[----:B----4-:R0:W-:Y:S04]  /*16630*/  STS.U16 [R171+0x4580], R217 ;  /* 0x004580d9ab007388 */ /* 0x0101e80000000400 */
[----:B0-----:R-:W2:Y:S04]  /*16640*/  LDL.LU R217, [R1+0xb98] ;  /* 0x000b980001d97983 */ /* 0x001ea80000300800 */
[----:B------:R-:W4:Y:S04]  /*16650*/  LDL.LU R244, [R1+0x2b4] ;  /* 0x0002b40001f47983 */ /* 0x000f280000300800 */
[----:B------:R0:W-:Y:S04]  /*16660*/  STL [R1+0xb94], R4 ;  /* 0x000b940401007387 */ /* 0x0001e80000100800 */
[----:B0-----:R-:W3:Y:S01]  /*16670*/  LDL.LU R4, [R1+0x100] ;  /* 0x0001000001047983 */ /* 0x001ee20000300800 */
[----:B------:R-:W-:Y:S01]  /*16680*/  FMNMX R16, R166, R242, !PT ;  /* 0x000000f2a6107209 */ /* 0x000fe20007800000 */
[--C-:B------:R-:W-:Y:S01]  /*16690*/  FADD R204, R204, -R5.reuse ;  /* 0x80000005cccc7221 */ /* 0x100fe20000000000 */
[--C-:B------:R-:W-:Y:S01]  /*166a0*/  FADD R205, R205, -R5.reuse ;  /* 0x80000005cdcd7221 */ /* 0x100fe20000000000 */
[----:B------:R-:W-:-:S02]  /*166b0*/  FADD R208, R208, -R5 ;  /* 0x80000005d0d07221 */ /* 0x000fc40000000000 */
[--C-:B------:R-:W-:Y:S01]  /*166c0*/  FADD R156, R156, -R16.reuse ;  /* 0x800000109c9c7221 */ /* 0x100fe20000000000 */
[----:B------:R-:W-:Y:S01]  /*166d0*/  FADD R159, R159, -R16 ;  /* 0x800000109f9f7221 */ /* 0x000fe20000000000 */
[--C-:B------:R-:W-:Y:S01]  /*166e0*/  FADD R209, R209, -R5.reuse ;  /* 0x80000005d1d17221 */ /* 0x100fe20000000000 */
[----:B------:R-:W-:Y:S01]  /*166f0*/  FADD R213, R213, -R5 ;  /* 0x80000005d5d57221 */ /* 0x000fe20000000000 */
[----:B------:R-:W-:Y:S01]  /*16700*/  FMUL R15, R204, 1.4426950216293334961 ;  /* 0x3fb8aa3bcc0f7820 */ /* 0x000fe20000400000 */
[----:B------:R-:W-:Y:S01]  /*16710*/  FMUL R204, R205, 1.4426950216293334961 ;  /* 0x3fb8aa3bcdcc7820 */ /* 0x000fe20000400000 */
[----:B------:R-:W-:Y:S01]  /*16720*/  FMUL R156, R156, 1.4426950216293334961 ;  /* 0x3fb8aa3b9c9c7820 */ /* 0x000fe20000400000 */
[----:B------:R-:W-:Y:S01]  /*16730*/  FMUL R159, R159, 1.4426950216293334961 ;  /* 0x3fb8aa3b9f9f7820 */ /* 0x000fe20000400000 */
[----:B------:R-:W-:Y:S01]  /*16740*/  FMUL R205, R208, 1.4426950216293334961 ;  /* 0x3fb8aa3bd0cd7820 */ /* 0x000fe20000400000 */
[----:B------:R-:W-:Y:S01]  /*16750*/  FMUL R208, R209, 1.4426950216293334961 ;  /* 0x3fb8aa3bd1d07820 */ /* 0x000fe20000400000 */
[----:B------:R0:W-:Y:S01]  /*16760*/  STS.U16 [R171+0x5580], R232 ;  /* 0x005580e8ab007388 */ /* 0x0001e20000000400 */
[----:B------:R-:W-:-:S02]  /*16770*/  FMUL R209, R213, 1.4426950216293334961 ;  /* 0x3fb8aa3bd5d17820 */ /* 0x000fc40000400000 */
[----:B------:R1:W-:Y:S01]  /*16780*/  MUFU.EX2 R213, R156 ;  /* 0x0000009c00d57308 */ /* 0x0003e20000000800 */
[----:B------:R1:W-:Y:S04]  /*16790*/  STS.U16 [R171+0x4980], R225 ;  /* 0x004980e1ab007388 */ /* 0x0003e80000000400 */
[----:B------:R1:W-:Y:S04]  /*167a0*/  STS.U16 [R171+0x5d80], R248 ;  /* 0x005d80f8ab007388 */ /* 0x0003e80000000400 */
[----:B0-----:R-:W2:Y:S01]  /*167b0*/  LDL.LU R232, [R1+0x2a0] ;  /* 0x0002a00001e87983 */ /* 0x001ea20000300800 */
[----:B-1----:R-:W-:Y:S01]  /*167c0*/  FADD R156, R229, -R16 ;  /* 0x80000010e59c7221 */ /* 0x002fe20000000000 */
[----:B------:R0:W-:Y:S02]  /*167d0*/  MUFU.EX2 R225, R159 ;  /* 0x0000009f00e17308 */ /* 0x0001e40000000800 */
[----:B------:R1:W-:Y:S04]  /*167e0*/  STS.U16 [R171+0x6580], R230 ;  /* 0x006580e6ab007388 */ /* 0x0003e80000000400 */
[----:B------:R-:W4:Y:S01]  /*167f0*/  LDL.LU R248, [R1+0x288] ;  /* 0x0002880001f87983 */ /* 0x000f220000300800 */
[----:B0-----:R-:W-:-:S03]  /*16800*/  LOP3.LUT R159, R6, 0x40, RZ, 0x3c, !PT ;  /* 0x00000040069f7812 */ /* 0x001fc600078e3cff */
[----:B------:R0:W-:Y:S04]  /*16810*/  STS.U16 [R171+0x5180], R250 ;  /* 0x005180faab007388 */ /* 0x0001e80000000400 */
[----:B-1----:R-:W2:Y:S01]  /*16820*/  LDL.LU R230, [R1+0x26c] ;  /* 0x00026c0001e67983 */ /* 0x002ea20000300800 */
[----:B------:R-:W-:-:S03]  /*16830*/  FMUL R229, R156, 1.4426950216293334961 ;  /* 0x3fb8aa3b9ce57820 */ /* 0x000fc60000400000 */
[----:B------:R1:W-:Y:S04]  /*16840*/  STS.U16 [R171+0x5980], R237 ;  /* 0x005980edab007388 */ /* 0x0003e80000000400 */
[----:B0-----:R-:W2:Y:S01]  /*16850*/  LDL.LU R250, [R1+0x254] ;  /* 0x0002540001fa7983 */ /* 0x001ea20000300800 */
[----:B------:R-:W-:-:S03]  /*16860*/  IMAD.IADD R156, R0, 0x1, R159 ;  /* 0x00000001009c7824 */ /* 0x000fc600078e029f */
        /* <DEDUP_REMOVED lines=10> */
[----:B------:R1:W-:Y:S01]  /*16910*/  STS.U16 [R171+0x7d80], R226 ;  /* 0x007d80e2ab007388 */ /* 0x0003e20000000400 */
[----:B---3--:R-:W-:-:S03]  /*16920*/  FADD R159, R4, -R16 ;  /* 0x80000010049f7221 */ /* 0x008fc60000000000 */
[----:B------:R-:W3:Y:S04]  /*16930*/  LDL.LU R4, [R1+0xb94] ;  /* 0x000b940001047983 */ /* 0x000ee80000300800 */
[----:B0-----:R-:W3:Y:S04]  /*16940*/  LDL.LU R17, [R1+0x104] ;  /* 0x0001040001117983 */ /* 0x001ee80000300800 */
[----:B-1----:R-:W3:Y:S04]  /*16950*/  LDL.LU R226, [R1+0x314] ;  /* 0x0003140001e27983 */ /* 0x002ee80000300800 */
[----:B------:R-:W-:Y:S04]  /*16960*/  STS.U16 [R171+0x7980], R188 ;  /* 0x007980bcab007388 */ /* 0x000fe80000000400 */
[----:B------:R0:W-:Y:S04]  /*16970*/  STS.U16 [R156+0x200], R10 ;  /* 0x0002000a9c007388 */ /* 0x0001e80000000400 */
[----:B0-----:R-:W3:Y:S04]  /*16980*/  LDL.LU R10, [R1+0x328] ;  /* 0x00032800010a7983 */ /* 0x001ee80000300800 */
[----:B----4-:R-:W-:Y:S04]  /*16990*/  STS.U16 [R156+0x2200], R248 ;  /* 0x002200f89c007388 */ /* 0x010fe80000000400 */
[----:B--2---:R-:W-:Y:S04]  /*169a0*/  STS.U16 [R156+0x1200], R246 ;  /* 0x001200f69c007388 */ /* 0x004fe80000000400 */
[----:B------:R-:W-:Y:S04]  /*169b0*/  STS.U16 [R156+0xe00], R240 ;  /* 0x000e00f09c007388 */ /* 0x000fe80000000400 */
[----:B---3--:R0:W-:Y:S04]  /*169c0*/  STS.U16 [R156+0xa00], R226 ;  /* 0x000a00e29c007388 */ /* 0x0081e80000000400 */
[----:B0-----:R-:W2:Y:S04]  /*169d0*/  LDL.LU R226, [R1+0x1b4] ;  /* 0x0001b40001e27983 */ /* 0x001ea80000300800 */
[----:B------:R-:W3:Y:S04]  /*169e0*/  LDL.LU R240, [R1+0x188] ;  /* 0x0001880001f07983 */ /* 0x000ee80000300800 */
[----:B------:R-:W4:Y:S04]  /*169f0*/  LDL.LU R246, [R1+0x170] ;  /* 0x0001700001f67983 */ /* 0x000f280000300800 */
[----:B------:R-:W2:Y:S04]  /*16a00*/  LDL.LU R248, [R1+0x150] ;  /* 0x0001500001f87983 */ /* 0x000ea80000300800 */
[----:B------:R0:W-:Y:S01]  /*16a10*/  STS.U16 [R156+0x1e00], R232 ;  /* 0x001e00e89c007388 */ /* 0x0001e20000000400 */
[----:B------:R-:W-:-:S03]  /*16a20*/  FMUL R159, R159, 1.4426950216293334961 ;  /* 0x3fb8aa3b9f9f7820 */ /* 0x000fc60000400000 */
[----:B------:R1:W-:Y:S04]  /*16a30*/  STS.U16 [R156+0x2600], R230 ;  /* 0x002600e69c007388 */ /* 0x0003e80000000400 */
[----:B0-----:R-:W3:Y:S04]  /*16a40*/  LDL.LU R232, [R1+0x130] ;  /* 0x0001300001e87983 */ /* 0x001ee80000300800 */
[----:B-1----:R-:W4:Y:S04]  /*16a50*/  LDL.LU R230, [R1+0x108] ;  /* 0x0001080001e67983 */ /* 0x002f280000300800 */
[----:B------:R0:W-:Y:S04]  /*16a60*/  STS.U16 [R156+0x2e00], R237 ;  /* 0x002e00ed9c007388 */ /* 0x0001e80000000400 */
[----:B------:R1:W-:Y:S04]  /*16a70*/  STS.U16 [R156+0x1600], R252 ;  /* 0x001600fc9c007388 */ /* 0x0003e80000000400 */
[----:B0-----:R-:W4:Y:S04]  /*16a80*/  LDL.LU R237, [R1+0xb8] ;  /* 0x0000b80001ed7983 */ /* 0x001f280000300800 */
[----:B------:R0:W-:Y:S04]  /*16a90*/  STS.U16 [R156+0x600], R10 ;  /* 0x0006000a9c007388 */ /* 0x0001e80000000400 */
[----:B------:R0:W-:Y:S04]  /*16aa0*/  STS.U16 [R156+0x1a00], R244 ;  /* 0x001a00f49c007388 */ /* 0x0001e80000000400 */
[----:B-1----:R-:W4:Y:S01]  /*16ab0*/  LDL.LU R252, [R1+0x94] ;  /* 0x0000940001fc7983 */ /* 0x002f220000300800 */
[----:B0-----:R0:W-:Y:S03]  /*16ac0*/  MUFU.EX2 R10, R159 ;  /* 0x0000009f000a7308 */ /* 0x0011e60000000800 */
[----:B------:R1:W-:Y:S01]  /*16ad0*/  STS.U16 [R156+0x2a00], R250 ;  /* 0x002a00fa9c007388 */ /* 0x0003e20000000400 */
[----:B------:R-:W-:-:S03]  /*16ae0*/  FADD R203, R174, -R5 ;  /* 0x80000005aecb7221 */ /* 0x000fc60000000000 */
[----:B------:R-:W4:Y:S01]  /*16af0*/  LDL.LU R244, [R1+0x64] ;  /* 0x0000640001f47983 */ /* 0x000f220000300800 */
[--C-:B------:R-:W-:Y:S01]  /*16b00*/  FADD R177, R177, -R5.reuse ;  /* 0x80000005b1b17221 */ /* 0x100fe20000000000 */
[----:B0-----:R-:W-:Y:S01]  /*16b10*/  FADD R159, R231, -R16 ;  /* 0x80000010e79f7221 */ /* 0x001fe20000000000 */
[--C-:B------:R-:W-:Y:S01]  /*16b20*/  FADD R180, R180, -R5.reuse ;  /* 0x80000005b4b47221 */ /* 0x100fe20000000000 */
[----:B-1----:R-:W4:Y:S01]  /*16b30*/  LDL.LU R250, [R1+0x20] ;  /* 0x0000200001fa7983 */ /* 0x002f220000300800 */
[--C-:B------:R-:W-:Y:S01]  /*16b40*/  FADD R181, R181, -R5.reuse ;  /* 0x80000005b5b57221 */ /* 0x100fe20000000000 */
[--C-:B------:R-:W-:Y:S01]  /*16b50*/  FADD R183, R183, -R5.reuse ;  /* 0x80000005b7b77221 */ /* 0x100fe20000000000 */
[----:B------:R-:W-:Y:S01]  /*16b60*/  FADD R212, R212, -R5 ;  /* 0x80000005d4d47221 */ /* 0x000fe20000000000 */
[----:B------:R-:W4:Y:S04]  /*16b70*/  LDL.LU R231, [R1] ;  /* 0x0000000001e77983 */ /* 0x000f280000300800 */
[----:B------:R0:W-:Y:S04]  /*16b80*/  STL [R1+0xb90], R5 ;  /* 0x000b900501007387 */ /* 0x0001e80000100800 */
[----:B0-----:R-:W4:Y:S04]  /*16b90*/  LDL.LU R5, [R1+0x1c8] ;  /* 0x0001c80001057983 */ /* 0x001f280000300800 */
[----:B------:R0:W-:Y:S04]  /*16ba0*/  STL [R1+0xb8c], R223 ;  /* 0x000b8cdf01007387 */ /* 0x0001e80000100800 */
[----:B0-----:R-:W4:Y:S04]  /*16bb0*/  LDL.LU R223, [R1+0x1e4] ;  /* 0x0001e40001df7983 */ /* 0x001f280000300800 */
[----:B------:R0:W-:Y:S04]  /*16bc0*/  STL [R1+0xb88], R222 ;  /* 0x000b88de01007387 */ /* 0x0001e80000100800 */
[----:B0-----:R-:W4:Y:S04]  /*16bd0*/  LDL.LU R222, [R1+0x200] ;  /* 0x0002000001de7983 */ /* 0x001f280000300800 */
[----:B------:R0:W-:Y:S04]  /*16be0*/  STL [R1+0xb84], R220 ;  /* 0x000b84dc01007387 */ /* 0x0001e80000100800 */
[----:B0-----:R-:W4:Y:S04]  /*16bf0*/  LDL.LU R220, [R1+0x21c] ;  /* 0x00021c0001dc7983 */ /* 0x001f280000300800 */
[----:B------:R-:W-:Y:S04]  /*16c00*/  STL [R1+0xb80], R219 ;  /* 0x000b80db01007387 */ /* 0x000fe80000100800 */
[----:B------:R-:W-:Y:S04]  /*16c10*/  STL [R1+0xb7c], R218 ;  /* 0x000b7cda01007387 */ /* 0x000fe80000100800 */
[----:B------:R-:W-:Y:S04]  /*16c20*/  STL [R1+0xb78], R2 ;  /* 0x000b780201007387 */ /* 0x000fe80000100800 */
[----:B--2---:R0:W-:Y:S04]  /*16c30*/  STS.U16 [R156+0x4e00], R248 ;  /* 0x004e00f89c007388 */ /* 0x0041e80000000400 */
[----:B0-----:R-:W2:Y:S04]  /*16c40*/  LDL.LU R248, [R1+0x344] ;  /* 0x0003440001f87983 */ /* 0x001ea80000300800 */
[----:B---3--:R0:W-:Y:S01]  /*16c50*/  STS.U16 [R156+0x5200], R232 ;  /* 0x005200e89c007388 */ /* 0x0081e20000000400 */
[----:B------:R-:W-:-:S03]  /*16c60*/  FMUL R159, R159, 1.4426950216293334961 ;  /* 0x3fb8aa3b9f9f7820 */ /* 0x000fc60000400000 */
[----:B0-----:R-:W3:Y:S04]  /*16c70*/  LDL.LU R232, [R1+0x338] ;  /* 0x0003380001e87983 */ /* 0x001ee80000300800 */
[----:B----4-:R0:W-:Y:S04]  /*16c80*/  STS.U16 [R156+0x5a00], R237 ;  /* 0x005a00ed9c007388 */ /* 0x0101e80000000400 */
[----:B------:R1:W-:Y:S04]  /*16c90*/  STS.U16 [R156+0x4200], R226 ;  /* 0x004200e29c007388 */ /* 0x0003e80000000400 */
[----:B0-----:R-:W4:Y:S01]  /*16ca0*/  LDL.LU R237, [R1+0x330] ;  /* 0x0003300001ed7983 */ /* 0x001f220000300800 */
[----:B-1----:R0:W-:Y:S03]  /*16cb0*/  MUFU.EX2 R226, R159 ;  /* 0x0000009f00e27308 */ /* 0x0021e60000000800 */
[----:B------:R-:W-:Y:S04]  /*16cc0*/  STS.U16 [R156+0x4600], R240 ;  /* 0x004600f09c007388 */ /* 0x000fe80000000400 */
[----:B------:R-:W-:Y:S01]  /*16cd0*/  STS.U16 [R156+0x4a00], R246 ;  /* 0x004a00f69c007388 */ /* 0x000fe20000000400 */
[----:B0-----:R-:W-:-:S03]  /*16ce0*/  LOP3.LUT R159, R6, 0x50, RZ, 0x3c, !PT ;  /* 0x00000050069f7812 */ /* 0x001fc600078e3cff */
[----:B------:R-:W-:Y:S01]  /*16cf0*/  STS.U16 [R156+0x5e00], R252 ;  /* 0x005e00fc9c007388 */ /* 0x000fe20000000400 */
[----:B------:R-:W-:-:S03]  /*16d00*/  IADD3 R159, R0, R159, RZ ;  /* 0x0000009f009f7210 */ /* 0x000fc60007ffe0ff */
[----:B------:R-:W-:Y:S04]  /*16d10*/  STS.U16 [R156+0x6200], R244 ;  /* 0x006200f49c007388 */ /* 0x000fe80000000400 */
[----:B------:R-:W-:Y:S04]  /*16d20*/  STS.U16 [R156+0x5600], R230 ;  /* 0x005600e69c007388 */ /* 0x000fe80000000400 */
[----:B------:R-:W-:Y:S04]  /*16d30*/  STS.U16 [R156+0x6600], R250 ;  /* 0x006600fa9c007388 */ /* 0x000fe80000000400 */
[----:B------:R0:W-:Y:S04]  /*16d40*/  STS.U16 [R156+0x3e00], R5 ;  /* 0x003e00059c007388 */ /* 0x0001e80000000400 */
[----:B------:R-:W-:Y:S04]  /*16d50*/  STS.U16 [R156+0x6a00], R231 ;  /* 0x006a00e79c007388 */ /* 0x000fe80000000400 */
[----:B0-----:R-:W4:Y:S04]  /*16d60*/  LDL.LU R5, [R1+0x31c] ;  /* 0x00031c0001057983 */ /* 0x001f280000300800 */
[----:B------:R-:W4:Y:S04]  /*16d70*/  LDL.LU R240, [R1+0x308] ;  /* 0x0003080001f07983 */ /* 0x000f280000300800 */
[----:B------:R-:W4:Y:S04]  /*16d80*/  LDL.LU R246, [R1+0x2f0] ;  /* 0x0002f00001f67983 */ /* 0x000f280000300800 */
[----:B------:R-:W4:Y:S04]  /*16d90*/  LDL.LU R252, [R1+0x2d8] ;  /* 0x0002d80001fc7983 */ /* 0x000f280000300800 */
[----:B------:R-:W-:Y:S04]  /*16da0*/  STS.U16 [R156+0x3a00], R223 ;  /* 0x003a00df9c007388 */ /* 0x000fe80000000400 */
[----:B------:R-:W-:Y:S04]  /*16db0*/  STS.U16 [R156+0x3600], R222 ;  /* 0x003600de9c007388 */ /* 0x000fe80000000400 */
[----:B------:R-:W4:Y:S04]  /*16dc0*/  LDL.LU R244, [R1+0x2c0] ;  /* 0x0002c00001f47983 */ /* 0x000f280000300800 */
[----:B------:R-:W-:Y:S04]  /*16dd0*/  STS.U16 [R156+0x6e00], R249 ;  /* 0x006e00f99c007388 */ /* 0x000fe80000000400 */
[----:B------:R-:W-:Y:S04]  /*16de0*/  STS.U16 [R156+0x3200], R220 ;  /* 0x003200dc9c007388 */ /* 0x000fe80000000400 */
[----:B------:R-:W-:Y:S04]  /*16df0*/  STS.U16 [R156+0x7200], R243 ;  /* 0x007200f39c007388 */ /* 0x000fe80000000400 */
[----:B------:R-:W-:Y:S04]  /*16e00*/  STS.U16 [R156+0x7600], R19 ;  /* 0x007600139c007388 */ /* 0x000fe80000000400 */
[----:B------:R-:W-:Y:S04]  /*16e10*/  STS.U16 [R156+0x7a00], R189 ;  /* 0x007a00bd9c007388 */ /* 0x000fe80000000400 */
[----:B------:R-:W-:Y:S04]  /*16e20*/  STS.U16 [R156+0x7e00], R227 ;  /* 0x007e00e39c007388 */ /* 0x000fe80000000400 */
[----:B------:R-:W4:Y:S04]  /*16e30*/  LDL.LU R250, [R1+0x2a8] ;  /* 0x0002a80001fa7983 */ /* 0x000f280000300800 */
[----:B--2---:R0:W-:Y:S04]  /*16e40*/  STS.U16 [R159+0x280], R248 ;  /* 0x000280f89f007388 */ /* 0x0041e80000000400 */
[----:B0-----:R-:W2:Y:S04]  /*16e50*/  LDL.LU R248, [R1+0x290] ;  /* 0x0002900001f87983 */ /* 0x001ea80000300800 */
[----:B------:R-:W2:Y:S04]  /*16e60*/  LDL.LU R243, [R1+0x278] ;  /* 0x0002780001f37983 */ /* 0x000ea80000300800 */
[----:B---3--:R0:W-:Y:S04]  /*16e70*/  STS.U16 [R159+0x680], R232 ;  /* 0x000680e89f007388 */ /* 0x0081e80000000400 */
[----:B------:R-:W3:Y:S04]  /*16e80*/  LDL.LU R249, [R1+0x260] ;  /* 0x0002600001f97983 */ /* 0x000ee80000300800 */
[----:B0-----:R-:W3:Y:S04]  /*16e90*/  LDL.LU R232, [R1+0x248] ;  /* 0x0002480001e87983 */ /* 0x001ee80000300800 */
[----:B------:R-:W3:Y:S04]  /*16ea0*/  LDL.LU R2, [R1+0x22c] ;  /* 0x00022c0001027983 */ /* 0x000ee80000300800 */
[----:B------:R-:W3:Y:S04]  /*16eb0*/  LDL.LU R218, [R1+0x210] ;  /* 0x0002100001da7983 */ /* 0x000ee80000300800 */
[----:B------:R-:W3:Y:S04]  /*16ec0*/  LDL.LU R219, [R1+0x1f0] ;  /* 0x0001f00001db7983 */ /* 0x000ee80000300800 */
[----:B----4-:R0:W-:Y:S04]  /*16ed0*/  STS.U16 [R159+0xa80], R237 ;  /* 0x000a80ed9f007388 */ /* 0x0101e80000000400 */
[----:B------:R-:W4:Y:S04]  /*16ee0*/  LDL.LU R220, [R1+0x1d8] ;  /* 0x0001d80001dc7983 */ /* 0x000f280000300800 */
        /* <DEDUP_REMOVED lines=8> */
[----:B------:R0:W-:Y:S04]  /*16f70*/  STS.U16 [R159+0x1a80], R252 ;  /* 0x001a80fc9f007388 */ /* 0x0001e80000000400 */
[----:B------:R-:W3:Y:S04]  /*16f80*/  LDL.LU R246, [R1+0xc8] ;  /* 0x0000c80001f67983 */ /* 0x000ee80000300800 */
[----:B------:R1:W-:Y:S04]  /*16f90*/  STS.U16 [R159+0x1e80], R244 ;  /* 0x001e80f49f007388 */ /* 0x0003e80000000400 */
[----:B0-----:R-:W3:Y:S04]  /*16fa0*/  LDL.LU R252, [R1+0x9c] ;  /* 0x00009c0001fc7983 */ /* 0x001ee80000300800 */
[----:B-1----:R-:W3:Y:S04]  /*16fb0*/  LDL.LU R244, [R1+0x70] ;  /* 0x0000700001f47983 */ /* 0x002ee80000300800 */
[----:B------:R0:W-:Y:S04]  /*16fc0*/  STS.U16 [R159+0x2280], R250 ;  /* 0x002280fa9f007388 */ /* 0x0001e80000000400 */
[----:B0-----:R-:W3:Y:S04]  /*16fd0*/  LDL.LU R250, [R1+0x5c] ;  /* 0x00005c0001fa7983 */ /* 0x001ee80000300800 */
[----:B--2---:R0:W-:Y:S04]  /*16fe0*/  STS.U16 [R159+0x2680], R248 ;  /* 0x002680f89f007388 */ /* 0x0041e80000000400 */
[----:B0-----:R-:W2:Y:S04]  /*16ff0*/  LDL.LU R248, [R1+0xc] ;  /* 0x00000c0001f87983 */ /* 0x001ea80000300800 */
[----:B----4-:R0:W-:Y:S04]  /*17000*/  STS.U16 [R159+0x4280], R220 ;  /* 0x004280dc9f007388 */ /* 0x0101e80000000400 */
[----:B---3--:R1:W-:Y:S04]  /*17010*/  STS.U16 [R159+0x4a80], R222 ;  /* 0x004a80de9f007388 */ /* 0x0083e80000000400 */
[----:B0-----:R-:W3:Y:S04]  /*17020*/  LDL.LU R220, [R1+0x354] ;  /* 0x0003540001dc7983 */ /* 0x001ee80000300800 */
[----:B------:R0:W-:Y:S04]  /*17030*/  STS.U16 [R159+0x4e80], R223 ;  /* 0x004e80df9f007388 */ /* 0x0001e80000000400 */
[----:B-1----:R-:W4:Y:S04]  /*17040*/  LDL.LU R222, [R1+0x34c] ;  /* 0x00034c0001de7983 */ /* 0x002f280000300800 */
[----:B0-----:R-:W4:Y:S04]  /*17050*/  LDL.LU R223, [R1+0x340] ;  /* 0x0003400001df7983 */ /* 0x001f280000300800 */
[----:B------:R0:W-:Y:S04]  /*17060*/  STS.U16 [R159+0x5280], R5 ;  /* 0x005280059f007388 */ /* 0x0001e80000000400 */
[----:B0-----:R-:W4:Y:S04]  /*17070*/  LDL.LU R5, [R1+0x334] ;  /* 0x0003340001057983 */ /* 0x001f280000300800 */
[----:B------:R0:W-:Y:S04]  /*17080*/  STS.U16 [R159+0x5a80], R246 ;  /* 0x005a80f69f007388 */ /* 0x0001e80000000400 */
[----:B------:R1:W-:Y:S04]  /*17090*/  STS.U16 [R159+0x5e80], R252 ;  /* 0x005e80fc9f007388 */ /* 0x0003e80000000400 */
[----:B0-----:R-:W4:Y:S04]  /*170a0*/  LDL.LU R246, [R1+0x324] ;  /* 0x0003240001f67983 */ /* 0x001f280000300800 */
[----:B------:R0:W-:Y:S04]  /*170b0*/  STS.U16 [R159+0x6280], R244 ;  /* 0x006280f49f007388 */ /* 0x0001e80000000400 */
[----:B-1----:R-:W4:Y:S04]  /*170c0*/  LDL.LU R252, [R1+0x30c] ;  /* 0x00030c0001fc7983 */ /* 0x002f280000300800 */
[----:B0-----:R-:W4:Y:S04]  /*170d0*/  LDL.LU R244, [R1+0x2f8] ;  /* 0x0002f80001f47983 */ /* 0x001f280000300800 */
[----:B------:R0:W-:Y:S04]  /*170e0*/  STS.U16 [R159+0x6680], R250 ;  /* 0x006680fa9f007388 */ /* 0x0001e80000000400 */
[----:B0-----:R-:W4:Y:S04]  /*170f0*/  LDL.LU R250, [R1+0x2dc] ;  /* 0x0002dc0001fa7983 */ /* 0x001f280000300800 */
[----:B--2---:R0:W-:Y:S04]  /*17100*/  STS.U16 [R159+0x6a80], R248 ;  /* 0x006a80f89f007388 */ /* 0x0041e80000000400 */
[----:B0-----:R-:W2:Y:S01]  /*17110*/  LDL.LU R248, [R1+0x2c4] ;  /* 0x0002c40001f87983 */ /* 0x001ea20000300800 */
[----:B------:R-:W-:-:S04]  /*17120*/  FADD R164, R164, -R16 ;  /* 0x80000010a4a47221 */ /* 0x000fc80000000000 */
[----:B------:R-:W-:Y:S01]  /*17130*/  FMUL R164, R164, 1.4426950216293334961 ;  /* 0x3fb8aa3ba4a47820 */ /* 0x000fe20000400000 */
[----:B------:R-:W-:Y:S01]  /*17140*/  FADD R156, R21, -R16 ;  /* 0x80000010159c7221 */ /* 0x000fe20000000000 */
[----:B------:R0:W-:Y:S02]  /*17150*/  STS.U16 [R159+0x7e80], R228 ;  /* 0x007e80e49f007388 */ /* 0x0001e40000000400 */
[----:B------:R1:W-:Y:S02]  /*17160*/  MUFU.EX2 R188, R164 ;  /* 0x000000a400bc7308 */ /* 0x0003e40000000800 */
[----:B------:R-:W-:Y:S04]  /*17170*/  STS.U16 [R159+0x7280], R241 ;  /* 0x007280f19f007388 */ /* 0x000fe80000000400 */
[----:B------:R0:W-:Y:S01]  /*17180*/  STS.U16 [R159+0x7680], R20 ;  /* 0x007680149f007388 */ /* 0x0001e20000000400 */
[----:B-1----:R-:W-:-:S03]  /*17190*/  LOP3.LUT R164, R6, 0x60, RZ, 0x3c, !PT ;  /* 0x0000006006a47812 */ /* 0x002fc600078e3cff */
[----:B0-----:R-:W2:Y:S04]  /*171a0*/  LDL.LU R228, [R1+0x294] ;  /* 0x0002940001e47983 */ /* 0x001ea80000300800 */
[----:B------:R0:W-:Y:S01]  /*171b0*/  STS.U16 [R159+0x6e80], R251 ;  /* 0x006e80fb9f007388 */ /* 0x0001e20000000400 */
[----:B------:R-:W-:Y:S01]  /*171c0*/  FMUL R20, R156, 1.4426950216293334961 ;  /* 0x3fb8aa3b9c147820 */ /* 0x000fe20000400000 */
[----:B------:R-:W-:Y:S02]  /*171d0*/  IADD3 R156, R0, R164, RZ ;  /* 0x000000a4009c7210 */ /* 0x000fe40007ffe0ff */
        /* <DEDUP_REMOVED lines=9> */
[----:B------:R-:W-:Y:S04]  /*17270*/  STS.U16 [R159+0x3280], R232 ;  /* 0x003280e89f007388 */ /* 0x000fe80000000400 */
[----:B------:R1:W-:Y:S04]  /*17280*/  STS.U16 [R159+0x3e80], R219 ;  /* 0x003e80db9f007388 */ /* 0x0003e80000000400 */
[----:B------:R-:W-:Y:S04]  /*17290*/  STS.U16 [R159+0x4680], R237 ;  /* 0x004680ed9f007388 */ /* 0x000fe80000000400 */
[----:B------:R-:W-:Y:S04]  /*172a0*/  STS.U16 [R159+0x5680], R240 ;  /* 0x005680f09f007388 */ /* 0x000fe80000000400 */
[----:B------:R-:W-:Y:S04]  /*172b0*/  STS.U16 [R159+0x7a80], R190 ;  /* 0x007a80be9f007388 */ /* 0x000fe80000000400 */
[----:B0-----:R-:W2:Y:S04]  /*172c0*/  LDL.LU R218, [R1+0x1e0] ;  /* 0x0001e00001da7983 */ /* 0x001ea80000300800 */
[----:B---3--:R0:W-:Y:S04]  /*172d0*/  STS.U16 [R156+0x300], R220 ;  /* 0x000300dc9c007388 */ /* 0x0081e80000000400 */
[----:B-1----:R-:W3:Y:S04]  /*172e0*/  LDL.LU R219, [R1+0x1c0] ;  /* 0x0001c00001db7983 */ /* 0x002ee80000300800 */
[----:B----4-:R1:W-:Y:S04]  /*172f0*/  STS.U16 [R156+0x700], R222 ;  /* 0x000700de9c007388 */ /* 0x0103e80000000400 */
[----:B0-----:R-:W4:Y:S04]  /*17300*/  LDL.LU R220, [R1+0x18c] ;  /* 0x00018c0001dc7983 */ /* 0x001f280000300800 */
[----:B------:R0:W-:Y:S04]  /*17310*/  STS.U16 [R156+0xb00], R223 ;  /* 0x000b00df9c007388 */ /* 0x0001e80000000400 */
[----:B-1----:R-:W4:Y:S04]  /*17320*/  LDL.LU R222, [R1+0x164] ;  /* 0x0001640001de7983 */ /* 0x002f280000300800 */
[----:B0-----:R-:W4:Y:S01]  /*17330*/  LDL.LU R223, [R1+0x148] ;  /* 0x0001480001df7983 */ /* 0x001f220000300800 */
[--C-:B------:R-:W-:Y:S01]  /*17340*/  FADD R194, R194, -R16.reuse ;  /* 0x80000010c2c27221 */ /* 0x100fe20000000000 */
[----:B------:R-:W-:-:S02]  /*17350*/  FADD R233, R233, -R16 ;  /* 0x80000010e9e97221 */ /* 0x000fc40000000000 */
[----:B------:R0:W-:Y:S01]  /*17360*/  STS.U16 [R156+0xf00], R5 ;  /* 0x000f00059c007388 */ /* 0x0001e20000000400 */
[----:B------:R-:W-:Y:S01]  /*17370*/  FMUL R190, R194, 1.4426950216293334961 ;  /* 0x3fb8aa3bc2be7820 */ /* 0x000fe20000400000 */
[----:B------:R-:W-:Y:S02]  /*17380*/  FMUL R194, R233, 1.4426950216293334961 ;  /* 0x3fb8aa3be9c27820 */ /* 0x000fe40000400000 */
[----:B------:R1:W-:Y:S04]  /*17390*/  STS.U16 [R156+0x1300], R246 ;  /* 0x001300f69c007388 */ /* 0x0003e80000000400 */
[----:B------:R1:W-:Y:S04]  /*173a0*/  STS.U16 [R156+0x1700], R252 ;  /* 0x001700fc9c007388 */ /* 0x0003e80000000400 */
[----:B0-----:R-:W4:Y:S04]  /*173b0*/  LDL.LU R5, [R1+0x124] ;  /* 0x0001240001057983 */ /* 0x001f280000300800 */
[----:B-1----:R-:W4:Y:S04]  /*173c0*/  LDL.LU R246, [R1+0xd8] ;  /* 0x0000d80001f67983 */ /* 0x002f280000300800 */
[----:B------:R-:W4:Y:S04]  /*173d0*/  LDL.LU R252, [R1+0xb4] ;  /* 0x0000b40001fc7983 */ /* 0x000f280000300800 */
[----:B------:R0:W-:Y:S04]  /*173e0*/  STS.U16 [R156+0x1b00], R244 ;  /* 0x001b00f49c007388 */ /* 0x0001e80000000400 */
[----:B------:R-:W4:Y:S04]  /*173f0*/  LDL.LU R233, [R1+0x2b0] ;  /* 0x0002b00001e97983 */ /* 0x000f280000300800 */
[----:B------:R1:W-:Y:S04]  /*17400*/  STS.U16 [R156+0x1f00], R250 ;  /* 0x001f00fa9c007388 */ /* 0x0003e80000000400 */
[----:B0-----:R-:W4:Y:S04]  /*17410*/  LDL.LU R244, [R1+0x88] ;  /* 0x0000880001f47983 */ /* 0x001f280000300800 */
[----:B-1----:R-:W4:Y:S04]  /*17420*/  LDL.LU R250, [R1+0x50] ;  /* 0x0000500001fa7983 */ /* 0x002f280000300800 */
[----:B--2---:R0:W-:Y:S04]  /*17430*/  STS.U16 [R156+0x2300], R248 ;  /* 0x002300f89c007388 */ /* 0x0041e80000000400 */
[----:B0-----:R-:W2:Y:S04]  /*17440*/  LDL.LU R248, [R1+0x8] ;  /* 0x0000080001f87983 */ /* 0x001ea80000300800 */
[----:B---3--:R-:W-:Y:S04]  /*17450*/  STS.U16 [R156+0x4700], R219 ;  /* 0x004700db9c007388 */ /* 0x008fe80000000400 */
[----:B----4-:R0:W-:Y:S04]  /*17460*/  STS.U16 [R156+0x4f00], R222 ;  /* 0x004f00de9c007388 */ /* 0x0101e80000000400 */
[----:B------:R1:W-:Y:S04]  /*17470*/  STS.U16 [R156+0x5300], R223 ;  /* 0x005300df9c007388 */ /* 0x0003e80000000400 */
[----:B0-----:R-:W3:Y:S04]  /*17480*/  LDL.LU R222, [R1+0x358] ;  /* 0x0003580001de7983 */ /* 0x001ee80000300800 */
[----:B-1----:R-:W4:Y:S04]  /*17490*/  LDL.LU R223, [R1+0x350] ;  /* 0x0003500001df7983 */ /* 0x002f280000300800 */
[----:B------:R-:W4:Y:S04]  /*174a0*/  LDL.LU R219, [R1+0x348] ;  /* 0x0003480001db7983 */ /* 0x000f280000300800 */
[----:B------:R0:W-:Y:S04]  /*174b0*/  STS.U16 [R156+0x5b00], R246 ;  /* 0x005b00f69c007388 */ /* 0x0001e80000000400 */
[----:B------:R1:W-:Y:S04]  /*174c0*/  STS.U16 [R156+0x5f00], R252 ;  /* 0x005f00fc9c007388 */ /* 0x0003e80000000400 */
[----:B0-----:R-:W4:Y:S04]  /*174d0*/  LDL.LU R246, [R1+0x33c] ;  /* 0x00033c0001f67983 */ /* 0x001f280000300800 */
[----:B-1----:R-:W4:Y:S04]  /*174e0*/  LDL.LU R252, [R1+0x32c] ;  /* 0x00032c0001fc7983 */ /* 0x002f280000300800 */
[----:B------:R0:W-:Y:S04]  /*174f0*/  STS.U16 [R156+0x6300], R244 ;  /* 0x006300f49c007388 */ /* 0x0001e80000000400 */
[----:B------:R1:W-:Y:S04]  /*17500*/  STS.U16 [R156+0x6700], R250 ;  /* 0x006700fa9c007388 */ /* 0x0003e80000000400 */
[----:B0-----:R-:W4:Y:S04]  /*17510*/  LDL.LU R244, [R1+0x318] ;  /* 0x0003180001f47983 */ /* 0x001f280000300800 */
[----:B-1----:R-:W4:Y:S04]  /*17520*/  LDL.LU R250, [R1+0x304] ;  /* 0x0003040001fa7983 */ /* 0x002f280000300800 */
[----:B--2---:R0:W-:Y:S04]  /*17530*/  STS.U16 [R156+0x6b00], R248 ;  /* 0x006b00f89c007388 */ /* 0x0041e80000000400 */
[----:B0-----:R-:W2:Y:S01]  /*17540*/  LDL.LU R248, [R1+0x2ec] ;  /* 0x0002ec0001f87983 */ /* 0x001ea20000300800 */
[----:B------:R-:W-:-:S03]  /*17550*/  FADD R235, R235, -R16 ;  /* 0x80000010ebeb7221 */ /* 0x000fc60000000000 */
[----:B------:R0:W-:Y:S01]  /*17560*/  STS.U16 [R156+0x2700], R233 ;  /* 0x002700e99c007388 */ /* 0x0001e20000000400 */
[--C-:B------:R-:W-:Y:S01]  /*17570*/  FADD R234, R234, -R16.reuse ;  /* 0x80000010eaea7221 */ /* 0x100fe20000000000 */
[----:B------:R-:W-:Y:S01]  /*17580*/  FADD R236, R236, -R16 ;  /* 0x80000010ecec7221 */ /* 0x000fe20000000000 */
[----:B0-----:R-:W-:Y:S01]  /*17590*/  FMUL R233, R235, 1.4426950216293334961 ;  /* 0x3fb8aa3bebe97820 */ /* 0x001fe20000400000 */
[----:B------:R-:W-:Y:S01]  /*175a0*/  LOP3.LUT R235, R6, 0x70, RZ, 0x3c, !PT ;  /* 0x0000007006eb7812 */ /* 0x000fe200078e3cff */
[----:B------:R0:W-:Y:S03]  /*175b0*/  STS.U16 [R156+0x2b00], R228 ;  /* 0x002b00e49c007388 */ /* 0x0001e60000000400 */
[----:B------:R-:W-:Y:S01]  /*175c0*/  IADD3 R235, R0, R235, RZ ;  /* 0x000000eb00eb7210 */ /* 0x000fe20007ffe0ff */
[----:B------:R1:W-:Y:S04]  /*175d0*/  STS.U16 [R156+0x5700], R5 ;  /* 0x005700059c007388 */ /* 0x0003e80000000400 */
[----:B------:R-:W-:Y:S01]  /*175e0*/  STS.U16 [R156+0x2f00], R241 ;  /* 0x002f00f19c007388 */ /* 0x000fe20000000400 */
[----:B0-----:R-:W-:Y:S01]  /*175f0*/  FMUL R228, R234, 1.4426950216293334961 ;  /* 0x3fb8aa3beae47820 */ /* 0x001fe20000400000 */
[----:B------:R-:W-:-:S02]  /*17600*/  FMUL R234, R236, 1.4426950216293334961 ;  /* 0x3fb8aa3becea7820 */ /* 0x000fc40000400000 */
[----:B------:R-:W-:Y:S04]  /*17610*/  STS.U16 [R156+0x3300], R251 ;  /* 0x003300fb9c007388 */ /* 0x000fe80000000400 */
[----:B------:R-:W-:Y:S04]  /*17620*/  STS.U16 [R156+0x3700], R243 ;  /* 0x003700f39c007388 */ /* 0x000fe80000000400 */
[----:B------:R-:W-:Y:S04]  /*17630*/  STS.U16 [R156+0x3b00], R249 ;  /* 0x003b00f99c007388 */ /* 0x000fe80000000400 */
[----:B------:R-:W-:Y:S04]  /*17640*/  STS.U16 [R156+0x3f00], R2 ;  /* 0x003f00029c007388 */ /* 0x000fe80000000400 */
[----:B------:R-:W-:Y:S04]  /*17650*/  STS.U16 [R156+0x4300], R218 ;  /* 0x004300da9c007388 */ /* 0x000fe80000000400 */
[----:B------:R-:W-:Y:S04]  /*17660*/  STS.U16 [R156+0x4b00], R220 ;  /* 0x004b00dc9c007388 */ /* 0x000fe80000000400 */
[----:B-1----:R-:W2:Y:S04]  /*17670*/  LDL.LU R5, [R1+0x2d0] ;  /* 0x0002d00001057983 */ /* 0x002ea80000300800 */
[----:B------:R-:W-:Y:S04]  /*17680*/  STS.U16 [R156+0x6f00], R247 ;  /* 0x006f00f79c007388 */ /* 0x000fe80000000400 */
[----:B------:R-:W-:Y:S04]  /*17690*/  STS.U16 [R156+0x7300], R239 ;  /* 0x007300ef9c007388 */ /* 0x000fe80000000400 */
[----:B------:R-:W-:Y:S04]  /*176a0*/  STS.U16 [R156+0x7700], R184 ;  /* 0x007700b89c007388 */ /* 0x000fe80000000400 */
[----:B------:R-:W-:Y:S04]  /*176b0*/  STS.U16 [R156+0x7b00], R191 ;  /* 0x007b00bf9c007388 */ /* 0x000fe80000000400 */
[----:B------:R-:W-:Y:S04]  /*176c0*/  STS.U16 [R156+0x7f00], R13 ;  /* 0x007f000d9c007388 */ /* 0x000fe80000000400 */
[----:B------:R-:W2:Y:S04]  /*176d0*/  LDL.LU R236, [R1+0x2b8] ;  /* 0x0002b80001ec7983 */ /* 0x000ea80000300800 */
[----:B---3--:R-:W-:Y:S04]  /*176e0*/  STS.U16 [R235+0x380], R222 ;  /* 0x000380deeb007388 */ /* 0x008fe80000000400 */
[----:B----4-:R0:W-:Y:S04]  /*176f0*/  STS.U16 [R235+0x780], R223 ;  /* 0x000780dfeb007388 */ /* 0x0101e80000000400 */
[----:B------:R1:W-:Y:S04]  /*17700*/  STS.U16 [R235+0xb80], R219 ;  /* 0x000b80dbeb007388 */ /* 0x0003e80000000400 */
[----:B0-----:R-:W3:Y:S04]  /*17710*/  LDL.LU R223, [R1+0x29c] ;  /* 0x00029c0001df7983 */ /* 0x001ee80000300800 */
[----:B------:R-:W4:Y:S04]  /*17720*/  LDL.LU R222, [R1+0x284] ;  /* 0x0002840001de7983 */ /* 0x000f280000300800 */
[----:B------:R-:W4:Y:S04]  /*17730*/  LDL.LU R220, [R1+0x264] ;  /* 0x0002640001dc7983 */ /* 0x000f280000300800 */
[----:B-1----:R-:W4:Y:S04]  /*17740*/  LDL.LU R219, [R1+0x24c] ;  /* 0x00024c0001db7983 */ /* 0x002f280000300800 */
        /* <DEDUP_REMOVED lines=15> */
[----:B-1----:R-:W4:Y:S04]  /*17840*/  LDL.LU R250, [R1+0x44] ;  /* 0x0000440001fa7983 */ /* 0x002f280000300800 */
[----:B--2---:R0:W-:Y:S04]  /*17850*/  STS.U16 [R235+0x1f80], R248 ;  /* 0x001f80f8eb007388 */ /* 0x0041e80000000400 */
[----:B0-----:R-:W2:Y:S04]  /*17860*/  LDL.LU R248, [R1+0x4] ;  /* 0x0000040001f87983 */ /* 0x001ea80000300800 */
[----:B------:R-:W-:Y:S04]  /*17870*/  STS.U16 [R235+0x6f80], R245 ;  /* 0x006f80f5eb007388 */ /* 0x000fe80000000400 */
[----:B------:R-:W-:Y:S04]  /*17880*/  STS.U16 [R235+0x7380], R238 ;  /* 0x007380eeeb007388 */ /* 0x000fe80000000400 */
[----:B------:R-:W-:Y:S04]  /*17890*/  STS.U16 [R235+0x7780], R185 ;  /* 0x007780b9eb007388 */ /* 0x000fe80000000400 */
[----:B------:R0:W-:Y:S04]  /*178a0*/  STS.U16 [R235+0x7b80], R216 ;  /* 0x007b80d8eb007388 */ /* 0x0001e80000000400 */
[----:B------:R-:W-:Y:S01]  /*178b0*/  STS.U16 [R235+0x7f80], R8 ;  /* 0x007f8008eb007388 */ /* 0x000fe20000000400 */
[--C-:B------:R-:W-:Y:S01]  /*178c0*/  FADD R224, R224, -R16.reuse ;  /* 0x80000010e0e07221 */ /* 0x100fe20000000000 */
[----:B------:R-:W-:Y:S01]  /*178d0*/  FADD R17, R17, -R16 ;  /* 0x8000001011117221 */ /* 0x000fe20000000000 */
[----:B------:R-:W-:Y:S01]  /*178e0*/  FADD R156, -R16, R242 ;  /* 0x000000f2109c7221 */ /* 0x000fe20000000100 */
[----:B------:R1:W-:Y:S01]  /*178f0*/  STS.U16 [R235+0x2380], R5 ;  /* 0x00238005eb007388 */ /* 0x0003e20000000400 */
[--C-:B------:R-:W-:Y:S01]  /*17900*/  FADD R166, R23, -R16.reuse ;  /* 0x8000001017a67221 */ /* 0x100fe20000000000 */
[--C-:B------:R-:W-:Y:S01]  /*17910*/  FADD R169, R153, -R16.reuse ;  /* 0x8000001099a97221 */ /* 0x100fe20000000000 */
[--C-:B------:R-:W-:Y:S01]  /*17920*/  FADD R168, R168, -R16.reuse ;  /* 0x80000010a8a87221 */ /* 0x100fe20000000000 */
[--C-:B------:R-:W-:Y:S01]  /*17930*/  FADD R167, R167, -R16.reuse ;  /* 0x80000010a7a77221 */ /* 0x100fe20000000000 */
[----:B------:R1:W-:Y:S01]  /*17940*/  STS.U16 [R235+0x2780], R236 ;  /* 0x002780eceb007388 */ /* 0x0003e20000000400 */
[--C-:B------:R-:W-:Y:S01]  /*17950*/  FADD R172, R172, -R16.reuse ;  /* 0x80000010acac7221 */ /* 0x100fe20000000000 */
        /* <DEDUP_REMOVED lines=12> */
[----:B------:R-:W-:Y:S01]  /*17a20*/  FADD R165, R165, -R16 ;  /* 0x80000010a5a57221 */ /* 0x000fe20000000000 */
[----:B------:R-:W-:Y:S01]  /*17a30*/  FMUL R197, R197, 1.4426950216293334961 ;  /* 0x3fb8aa3bc5c57820 */ /* 0x000fe20000400000 */
[----:B---3--:R-:W-:Y:S04]  /*17a40*/  STS.U16 [R235+0x2b80], R223 ;  /* 0x002b80dfeb007388 */ /* 0x008fe80000000400 */
[----:B----4-:R-:W-:Y:S04]  /*17a50*/  STS.U16 [R235+0x2f80], R222 ;  /* 0x002f80deeb007388 */ /* 0x010fe80000000400 */
[----:B------:R-:W-:Y:S04]  /*17a60*/  STS.U16 [R235+0x3380], R220 ;  /* 0x003380dceb007388 */ /* 0x000fe80000000400 */
[----:B------:R-:W-:Y:S04]  /*17a70*/  STS.U16 [R235+0x3780], R219 ;  /* 0x003780dbeb007388 */ /* 0x000fe80000000400 */
[----:B------:R3:W-:Y:S04]  /*17a80*/  STS.U16 [R235+0x3b80], R239 ;  /* 0x003b80efeb007388 */ /* 0x0007e80000000400 */
[----:B------:R-:W-:Y:S04]  /*17a90*/  STS.U16 [R235+0x3f80], R218 ;  /* 0x003f80daeb007388 */ /* 0x000fe80000000400 */
        /* <DEDUP_REMOVED lines=8> */
[----:B------:R4:W-:Y:S04]  /*17b20*/  STS.U16 [R235+0x6380], R244 ;  /* 0x006380f4eb007388 */ /* 0x0009e80000000400 */
[----:B------:R-:W-:Y:S01]  /*17b30*/  STS.U16 [R235+0x6780], R250 ;  /* 0x006780faeb007388 */ /* 0x000fe20000000400 */
[----:B------:R-:W-:Y:S01]  /*17b40*/  FMUL R198, R198, 1.4426950216293334961 ;  /* 0x3fb8aa3bc6c67820 */ /* 0x000fe20000400000 */
        /* <DEDUP_REMOVED lines=29> */
[----:B------:R-:W4:Y:S08]  /*17d20*/  MUFU.EX2 R23, R173 ;  /* 0x000000ad00177308 */ /* 0x000f300000000800 */
[----:B------:R-:W-:Y:S08]  /*17d30*/  MUFU.EX2 R9, R9 ;  /* 0x0000000900097308 */ /* 0x000ff00000000800 */
        /* <DEDUP_REMOVED lines=9> */
[----:B------:R-:W-:Y:S01]  /*17dd0*/  MUFU.EX2 R208, R208 ;  /* 0x000000d000d07308 */ /* 0x000fe20000000800 */
[----:B--2---:R-:W-:Y:S01]  /*17de0*/  STS.U16 [R235+0x6b80], R248 ;  /* 0x006b80f8eb007388 */ /* 0x004fe20000000400 */
[----:B------:R2:W-:Y:S06]  /*17df0*/  MEMBAR.ALL.CTA ;  /* 0x0000000000007992 */ /* 0x0005ec0000008000 */
[----:B--2---:R-:W2:Y:S01]  /*17e00*/  FENCE.VIEW.ASYNC.S ;  /* 0x00000000000073c6 */ /* 0x004ea20000000000 */
[----:B0-----:R-:W0:Y:S08]  /*17e10*/  MUFU.EX2 R216, R156 ;  /* 0x0000009c00d87308 */ /* 0x001e300000000800 */
[----:B------:R-:W-:Y:S08]  /*17e20*/  MUFU.EX2 R209, R209 ;  /* 0x000000d100d17308 */ /* 0x000ff00000000800 */
[----:B------:R-:W-:Y:S08]  /*17e30*/  MUFU.EX2 R229, R229 ;  /* 0x000000e500e57308 */ /* 0x000ff00000000800 */
[----:B------:R-:W-:Y:S01]  /*17e40*/  MUFU.EX2 R20, R20 ;  /* 0x0000001400147308 */ /* 0x000fe20000000800 */
[----:B------:R-:W-:Y:S01]  /*17e50*/  F2FP.BF16.F32.PACK_AB R164, R195, R193 ;  /* 0x000000c1c3a4723e */ /* 0x000fe200000010ff */
[----:B------:R-:W-:Y:S01]  /*17e60*/  UMOV UR6, UR58 ;  /* 0x0000003a00067c82 */ /* 0x000fe20008000000 */
[----:B------:R-:W-:Y:S01]  /*17e70*/  UMOV UR7, UR59 ;  /* 0x0000003b00077c82 */ /* 0x000fe20008000000 */
[----:B-1----:R-:W2:Y:S04]  /*17e80*/  LDL.LU R5, [R1+0xb90] ;  /* 0x000b900001057983 */ /* 0x002ea80000300800 */
        /* <DEDUP_REMOVED lines=10> */
[----:B------:R-:W1:Y:S08]  /*17f30*/  MUFU.EX2 R212, R169 ;  /* 0x000000a900d47308 */ /* 0x000e700000000800 */
[----:B------:R-:W1:Y:S08]  /*17f40*/  MUFU.EX2 R224, R224 ;  /* 0x000000e000e07308 */ /* 0x000e700000000800 */
[----:B------:R-:W1:Y:S08]  /*17f50*/  MUFU.EX2 R17, R17 ;  /* 0x0000001100117308 */ /* 0x000e700000000800 */
[----:B------:R-:W-:Y:S08]  /*17f60*/  MUFU.EX2 R230, R168 ;  /* 0x000000a800e67308 */ /* 0x000ff00000000800 */
[----:B------:R-:W1:Y:S08]  /*17f70*/  MUFU.EX2 R231, R167 ;  /* 0x000000a700e77308 */ /* 0x000e700000000800 */
[----:B------:R-:W-:Y:S08]  /*17f80*/  MUFU.EX2 R19, R172 ;  /* 0x000000ac00137308 */ /* 0x000ff00000000800 */
[----:B------:R-:W1:Y:S08]  /*17f90*/  MUFU.EX2 R189, R170 ;  /* 0x000000aa00bd7308 */ /* 0x000e700000000800 */
[----:B------:R-:W-:Y:S08]  /*17fa0*/  MUFU.EX2 R227, R176 ;  /* 0x000000b000e37308 */ /* 0x000ff00000000800 */
[----:B------:R-:W1:Y:S08]  /*17fb0*/  MUFU.EX2 R232, R175 ;  /* 0x000000af00e87308 */ /* 0x000e700000000800 */
[----:B------:R-:W-:Y:S08]  /*17fc0*/  MUFU.EX2 R237, R179 ;  /* 0x000000b300ed7308 */ /* 0x000ff00000000800 */
[----:B------:R-:W1:Y:S08]  /*17fd0*/  MUFU.EX2 R240, R178 ;  /* 0x000000b200f07308 */ /* 0x000e700000000800 */
[----:B------:R-:W1:Y:S08]  /*17fe0*/  MUFU.EX2 R21, R182 ;  /* 0x000000b600157308 */ /* 0x000e700000000800 */
[----:B------:R-:W-:Y:S08]  /*17ff0*/  MUFU.EX2 R190, R190 ;  /* 0x000000be00be7308 */ /* 0x000ff00000000800 */
[----:B------:R-:W1:Y:S08]  /*18000*/  MUFU.EX2 R194, R194 ;  /* 0x000000c200c27308 */ /* 0x000e700000000800 */
[----:B------:R-:W-:Y:S08]  /*18010*/  MUFU.EX2 R228, R228 ;  /* 0x000000e400e47308 */ /* 0x000ff00000000800 */
[----:B------:R-:W1:Y:S08]  /*18020*/  MUFU.EX2 R233, R233 ;  /* 0x000000e900e97308 */ /* 0x000e700000000800 */
[----:B------:R-:W-:Y:S08]  /*18030*/  MUFU.EX2 R234, R234 ;  /* 0x000000ea00ea7308 */ /* 0x000ff00000000800 */
[----:B------:R1:W1:Y:S08]  /*18040*/  MUFU.EX2 R6, R158 ;  /* 0x0000009e00067308 */ /* 0x0002700000000800 */
[----:B------:R1:W-:Y:S08]  /*18050*/  MUFU.EX2 R13, R157 ;  /* 0x0000009d000d7308 */ /* 0x0003f00000000800 */
[----:B------:R-:W2:Y:S08]  /*18060*/  MUFU.EX2 R191, R161 ;  /* 0x000000a100bf7308 */ /* 0x000eb00000000800 */
[----:B------:R1:W-:Y:S08]  /*18070*/  MUFU.EX2 R236, R160 ;  /* 0x000000a000ec7308 */ /* 0x0003f00000000800 */
[----:B---3--:R-:W3:Y:S08]  /*18080*/  MUFU.EX2 R239, R163 ;  /* 0x000000a300ef7308 */ /* 0x008ef00000000800 */
[----:B----4-:R4:W-:Y:S08]  /*18090*/  MUFU.EX2 R241, R162 ;  /* 0x000000a200f17308 */ /* 0x0109f00000000800 */
[----:B------:R3:W2:Y:S01]  /*180a0*/  MUFU.EX2 R242, R165 ;  /* 0x000000a500f27308 */ /* 0x0006a20000000800 */
[-C--:B------:R-:W-:Y:S01]  /*180b0*/  FMUL R24, R24, R23.reuse ;  /* 0x0000001718187220 */ /* 0x080fe20000400000 */
        /* <DEDUP_REMOVED lines=62> */
[----:B------:R-:W-:Y:S01]  /*184a0*/  FMUL R149, R149, R23 ;  /* 0x0000001795957220 */ /* 0x000fe20000400000 */
[-C--:B0-----:R-:W-:Y:S01]  /*184b0*/  FMUL R26, R26, R216.reuse ;  /* 0x000000d81a1a7220 */ /* 0x081fe20000400000 */
        /* <DEDUP_REMOVED lines=63> */
[----:B------:R-:W-:Y:S01]  /*188b0*/  F2FP.BF16.F32.PACK_AB R156, R11, R9 ;  /* 0x000000090b9c723e */ /* 0x000fe200000010ff */
[----:B------:R0:W5:Y:S01]  /*188c0*/  LDL.LU R223, [R1+0xb8c] ;  /* 0x000b8c0001df7983 */ /* 0x0001620000300800 */
[----:B-1----:R-:W-:-:S02]  /*188d0*/  F2FP.BF16.F32.PACK_AB R158, R22, R18 ;  /* 0x00000012169e723e */ /* 0x002fc400000010ff */
[----:B------:R-:W-:Y:S01]  /*188e0*/  F2FP.BF16.F32.PACK_AB R157, R212, R153 ;  /* 0x00000099d49d723e */ /* 0x000fe200000010ff */
[----:B------:R0:W5:Y:S01]  /*188f0*/  LDL.LU R222, [R1+0xb88] ;  /* 0x000b880001de7983 */ /* 0x0001620000300800 */
[----:B------:R-:W-:Y:S02]  /*18900*/  F2FP.BF16.F32.PACK_AB R159, R224, R213 ;  /* 0x000000d5e09f723e */ /* 0x000fe400000010ff */
[----:B------:R-:W-:Y:S01]  /*18910*/  F2FP.BF16.F32.PACK_AB R160, R154, R152 ;  /* 0x000000989aa0723e */ /* 0x000fe200000010ff */
[----:B------:R0:W5:Y:S01]  /*18920*/  LDL.LU R220, [R1+0xb84] ;  /* 0x000b840001dc7983 */ /* 0x0001620000300800 */
[----:B------:R-:W-:Y:S02]  /*18930*/  F2FP.BF16.F32.PACK_AB R161, R229, R225 ;  /* 0x000000e1e5a1723e */ /* 0x000fe400000010ff */
[----:B----4-:R-:W-:Y:S01]  /*18940*/  F2FP.BF16.F32.PACK_AB R162, R192, R155 ;  /* 0x0000009bc0a2723e */ /* 0x010fe200000010ff */
[----:B------:R0:W5:Y:S01]  /*18950*/  LDL.LU R219, [R1+0xb80] ;  /* 0x000b800001db7983 */ /* 0x0001620000300800 */
[----:B------:R-:W-:-:S02]  /*18960*/  F2FP.BF16.F32.PACK_AB R163, R17, R10 ;  /* 0x0000000a11a3723e */ /* 0x000fc400000010ff */
[----:B---3--:R-:W-:Y:S01]  /*18970*/  F2FP.BF16.F32.PACK_AB R165, R226, R188 ;  /* 0x000000bce2a5723e */ /* 0x008fe200000010ff */
[----:B------:R0:W5:Y:S01]  /*18980*/  LDL.LU R218, [R1+0xb7c] ;  /* 0x000b7c0001da7983 */ /* 0x0001620000300800 */
[----:B------:R-:W-:Y:S02]  /*18990*/  F2FP.BF16.F32.PACK_AB R166, R198, R197 ;  /* 0x000000c5c6a6723e */ /* 0x000fe400000010ff */
[----:B------:R-:W-:Y:S01]  /*189a0*/  F2FP.BF16.F32.PACK_AB R167, R231, R230 ;  /* 0x000000e6e7a7723e */ /* 0x000fe200000010ff */
[----:B------:R0:W5:Y:S01]  /*189b0*/  LDL.LU R2, [R1+0xb78] ;  /* 0x000b780001027983 */ /* 0x0001620000300800 */
[----:B------:R-:W-:Y:S02]  /*189c0*/  F2FP.BF16.F32.PACK_AB R168, R201, R199 ;  /* 0x000000c7c9a8723e */ /* 0x000fe400000010ff */
[----:B------:R-:W-:Y:S01]  /*189d0*/  F2FP.BF16.F32.PACK_AB R169, R189, R19 ;  /* 0x00000013bda9723e */ /* 0x000fe200000010ff */
[----:B------:R-:W3:Y:S01]  /*189e0*/  LDL.LU R247, [R1+0x378] ;  /* 0x0003780001f77983 */ /* 0x000ee20000300800 */
[----:B------:R-:W-:-:S02]  /*189f0*/  F2FP.BF16.F32.PACK_AB R170, R203, R202 ;  /* 0x000000cacbaa723e */ /* 0x000fc400000010ff */
[----:B------:R-:W-:Y:S01]  /*18a00*/  F2FP.BF16.F32.PACK_AB R171, R232, R227 ;  /* 0x000000e3e8ab723e */ /* 0x000fe200000010ff */
[----:B------:R-:W4:Y:S01]  /*18a10*/  LDL.LU R246, [R1+0x364] ;  /* 0x0003640001f67983 */ /* 0x000f220000300800 */
[----:B------:R-:W-:Y:S02]  /*18a20*/  F2FP.BF16.F32.PACK_AB R172, R207, R206 ;  /* 0x000000cecfac723e */ /* 0x000fe400000010ff */
[----:B------:R-:W-:Y:S01]  /*18a30*/  F2FP.BF16.F32.PACK_AB R173, R240, R237 ;  /* 0x000000edf0ad723e */ /* 0x000fe200000010ff */
[----:B------:R-:W4:Y:S01]  /*18a40*/  LDL R243, [R1+0x37c] ;  /* 0x00037c0001f37983 */ /* 0x000f220000100800 */
[----:B------:R-:W-:Y:S02]  /*18a50*/  F2FP.BF16.F32.PACK_AB R174, R211, R210 ;  /* 0x000000d2d3ae723e */ /* 0x000fe400000010ff */
[----:B------:R-:W-:Y:S02]  /*18a60*/  F2FP.BF16.F32.PACK_AB R175, R20, R21 ;  /* 0x0000001514af723e */ /* 0x000fe400000010ff */
[----:B------:R-:W-:-:S02]  /*18a70*/  F2FP.BF16.F32.PACK_AB R176, R196, R214 ;  /* 0x000000d6c4b0723e */ /* 0x000fc400000010ff */
[----:B------:R-:W-:Y:S02]  /*18a80*/  F2FP.BF16.F32.PACK_AB R177, R194, R190 ;  /* 0x000000bec2b1723e */ /* 0x000fe400000010ff */
[----:B------:R-:W-:Y:S02]  /*18a90*/  F2FP.BF16.F32.PACK_AB R178, R200, R215 ;  /* 0x000000d7c8b2723e */ /* 0x000fe400000010ff */
[----:B------:R-:W-:Y:S02]  /*18aa0*/  F2FP.BF16.F32.PACK_AB R179, R233, R228 ;  /* 0x000000e4e9b3723e */ /* 0x000fe400000010ff */
[----:B------:R-:W-:Y:S02]  /*18ab0*/  F2FP.BF16.F32.PACK_AB R180, R12, R7 ;  /* 0x000000070cb4723e */ /* 0x000fe400000010ff */
[----:B------:R-:W-:Y:S02]  /*18ac0*/  F2FP.BF16.F32.PACK_AB R181, R6, R234 ;  /* 0x000000ea06b5723e */ /* 0x000fe400000010ff */
[----:B------:R-:W-:-:S02]  /*18ad0*/  F2FP.BF16.F32.PACK_AB R182, R204, R15 ;  /* 0x0000000fccb6723e */ /* 0x000fc400000010ff */
[----:B--2---:R-:W-:Y:S02]  /*18ae0*/  F2FP.BF16.F32.PACK_AB R183, R191, R13 ;  /* 0x0000000dbfb7723e */ /* 0x004fe400000010ff */
[----:B------:R-:W-:Y:S02]  /*18af0*/  F2FP.BF16.F32.PACK_AB R184, R208, R205 ;  /* 0x000000cdd0b8723e */ /* 0x000fe400000010ff */
[----:B------:R-:W-:Y:S02]  /*18b00*/  F2FP.BF16.F32.PACK_AB R185, R239, R236 ;  /* 0x000000ecefb9723e */ /* 0x000fe400000010ff */
[----:B------:R-:W-:Y:S02]  /*18b10*/  F2FP.BF16.F32.PACK_AB R186, R14, R209 ;  /* 0x000000d10eba723e */ /* 0x000fe400000010ff */
[----:B------:R-:W-:Y:S01]  /*18b20*/  F2FP.BF16.F32.PACK_AB R187, R242, R241 ;  /* 0x000000f1f2bb723e */ /* 0x000fe200000010ff */
[----:B------:R-:W-:Y:S06]  /*18b30*/  BAR.SYNC.DEFER_BLOCKING 0x0 ;  /* 0x0000000000007b1d */ /* 0x000fec0000010000 */
[----:B------:R-:W-:-:S06]  /*18b40*/  WARPGROUP.ARRIVE ;  /* 0x00000000000079c5 */ /* 0x000fcc0000000000 */
[----:B------:R-:W-:Y:S01]  /*18b50*/  HGMMA.64x256x16.F32.BF16 R24, R156, gdesc[UR4], R24 ;  /* 0x03e000049c187df0 */ /* 0x000fe20008701818 */
[----:B------:R-:W-:Y:S01]  /*18b60*/  UMOV UR6, UR10 ;  /* 0x0000000a00067c82 */ /* 0x000fe20008000000 */
[----:B------:R-:W-:-:S15]  /*18b70*/  UMOV UR7, UR11 ;  /* 0x0000000b00077c82 */ /* 0x000fde0008000000 */
[----:B------:R-:W-:-:S11]  /*18b80*/  NOP ;  /* 0x0000000000007918 */ /* 0x000fd60000000000 */
        /* <DEDUP_REMOVED lines=18> */
[----:B------:R-:W-:Y:S01]  /*18cb0*/  UMOV UR7, UR35 ;  /* 0x0000002300077c82 */ /* 0x000fe20008000000 */
[----:B------:R-:W-:Y:S01]  /*18cc0*/  FADD R9, R9, R11 ;  /* 0x0000000b09097221 */ /* 0x000fe20000000000 */
[----:B------:R-:W-:-:S03]  /*18cd0*/  FADD R153, R153, R212 ;  /* 0x000000d499997221 */ /* 0x000fc60000000000 */
        /* <DEDUP_REMOVED lines=9> */
[----:B------:R-:W-:-:S04]  /*18d70*/  FADD R153, R10, R153 ;  /* 0x000000990a997221 */ /* 0x000fc80000000000 */
[----:B------:R-:W-:Y:S01]  /*18d80*/  HGMMA.64x256x16.F32.BF16 R24, R180, gdesc[UR4], R24 ;  /* 0x03e00004b4187df0 */ /* 0x000fe20008701818 */
        /* <DEDUP_REMOVED lines=9> */
[----:B------:R-:W-:Y:S01]  /*18e20*/  FADD R153, R231, R153 ;  /* 0x00000099e7997221 */ /* 0x000fe20000000000 */
        /* <DEDUP_REMOVED lines=38> */
[----:B------:R-:W-:Y:S02]  /*19090*/  HGMMA.64x256x16.F32.BF16 R24, R184, gdesc[UR4], R24, gsb0 ;  /* 0x03e00004b8187df0 */ /* 0x000fe40008001818 */
[----:B------:R-:W-:Y:S01]  /*190a0*/  FADD R9, R209, R9 ;  /* 0x00000009d1097221 */ /* 0x000fe20000000000 */
[----:B------:R-:W-:-:S03]  /*190b0*/  FADD R153, R241, R153 ;  /* 0x00000099f1997221 */ /* 0x000fc60000000000 */
[----:B------:R-:W-:Y:S01]  /*190c0*/  FADD R9, R14, R9 ;  /* 0x000000090e097221 */ /* 0x000fe20000000000 */
[----:B------:R-:W-:-:S04]  /*190d0*/  FADD R153, R242, R153 ;  /* 0x00000099f2997221 */ /* 0x000fc80000000000 */
[----:B------:R-:W1:Y:S04]  /*190e0*/  SHFL.BFLY PT, R7, R9, 0x2, 0x1f ;  /* 0x0c401f0009077f89 */ /* 0x000e6800000e0000 */
[----:B------:R-:W2:Y:S01]  /*190f0*/  SHFL.BFLY PT, R6, R153, 0x2, 0x1f ;  /* 0x0c401f0099067f89 */ /* 0x000ea200000e0000 */
[----:B------:R-:W0:Y:S01]  /*19100*/  S2R R244, SR_CTAID.X ;  /* 0x0000000000f47919 */ /* 0x000e220000002500 */
[----:B-1----:R-:W-:Y:S01]  /*19110*/  FADD R7, R9, R7 ;  /* 0x0000000709077221 */ /* 0x002fe20000000000 */
[----:B--2---:R-:W-:-:S04]  /*19120*/  FADD R6, R153, R6 ;  /* 0x0000000699067221 */ /* 0x004fc80000000000 */
[----:B------:R-:W1:Y:S04]  /*19130*/  SHFL.BFLY PT, R9, R7, 0x1, 0x1f ;  /* 0x0c201f0007097f89 */ /* 0x000e6800000e0000 */
[----:B------:R-:W2:Y:S01]  /*19140*/  SHFL.BFLY PT, R8, R6, 0x1, 0x1f ;  /* 0x0c201f0006087f89 */ /* 0x000ea200000e0000 */
[----:B------:R-:W-:Y:S02]  /*19150*/  IADD3 R221, R221, 0x80, RZ ;  /* 0x00000080dddd7810 */ /* 0x000fe40007ffe0ff */
[----:B0-----:R-:W-:-:S03]  /*19160*/  SHF.L.U32 R244, R244, 0x6, RZ ;  /* 0x00000006f4f47819 */ /* 0x001fc600000006ff */
[----:B------:R0:W-:Y:S02]  /*19170*/  STL [R1+0x2e4], R221 ;  /* 0x0002e4dd01007387 */ /* 0x0001e40000100800 */
[----:B------:R-:W-:Y:S02]  /*19180*/  VIADD R244, R244, 0x40 ;  /* 0x00000040f4f47836 */ /* 0x000fe40000000000 */
[----:B-1----:R-:W-:Y:S01]  /*19190*/  FADD R9, R7, R9 ;  /* 0x0000000907097221 */ /* 0x002fe20000000000 */
[----:B--2---:R-:W-:-:S03]  /*191a0*/  FADD R8, R6, R8 ;  /* 0x0000000806087221 */ /* 0x004fc60000000000 */
[----:B---3--:R-:W-:Y:S01]  /*191b0*/  FFMA R247, R23, R247, R9 ;  /* 0x000000f717f77223 */ /* 0x008fe20000000009 */
[----:B----4-:R-:W-:Y:S01]  /*191c0*/  FFMA R246, R216, R246, R8 ;  /* 0x000000f6d8f67223 */ /* 0x010fe20000000008 */
[----:B------:R-:W-:-:S03]  /*191d0*/  ISETP.GE.AND P0, PT, R221, R244, PT ;  /* 0x000000f4dd00720c */ /* 0x000fc60003f06270 */
[----:B------:R1:W-:Y:S04]  /*191e0*/  STL [R1+0x378], R247 ;  /* 0x000378f701007387 */ /* 0x0003e80000100800 */
[----:B0-----:R1:W5:Y:S04]  /*191f0*/  LDL.LU R221, [R1+0xb74] ;  /* 0x000b740001dd7983 */ /* 0x0013680000300800 */
[----:B------:R1:W-:Y:S04]  /*19200*/  STL [R1+0x364], R246 ;  /* 0x000364f601007387 */ /* 0x0003e80000100800 */
[----:B------:R1:W-:Y:S04]  /*19210*/  STL [R1+0x35c], R5 ;  /* 0x00035c0501007387 */ /* 0x0003e80000100800 */
[----:B------:R1:W-:Y:S01]  /*19220*/  STL [R1+0x360], R16 ;  /* 0x0003601001007387 */ /* 0x0003e20000100800 */
[----:B------:R-:W-:-:S02]  /*19230*/  LEA R3, R217, R3, 0x7 ;  /* 0x00000003d9037211 */ /* 0x000fc400078e38ff */
[----:B------:R-:W-:Y:S02]  /*19240*/  LEA R4, R243, R4, 0x7 ;  /* 0x00000004f3047211 */ /* 0x000fe400078e38ff */
[----:B------:R-:W-:Y:S01]  /*19250*/  MOV R6, R16 ;  /* 0x0000001000067202 */ /* 0x000fe20000000f00 */
[----:B------:R-:W-:Y:S02]  /*19260*/  WARPGROUP.DEPBAR.LE gsb0, 0x0 ;  /* 0x00008000000079c5 */ /* 0x000fe40000010000 */
[----:B------:R-:W-:Y:S05]  /*19270*/  @!P0 BRA `(.L_x_1) ;  /* 0xffffff0400d08947 */ /* 0x000fea000383ffff */
.L_x_0:
[----:B------:R-:W2:Y:S04]  /*19280*/  LDL.LU R12, [R1+0x364] ;  /* 0x00036400010c7983 */ /* 0x000ea80000300800 */
[----:B------:R-:W3:Y:S01]  /*19290*/  LDL.LU R11, [R1+0x378] ;  /* 0x00037800010b7983 */ /* 0x000ee20000300800 */
[----:B------:R-:W-:Y:S01]  /*192a0*/  FMUL R154, R41, 0.25 ;  /* 0x3e800000299a7820 */ /* 0x000fe20000400000 */
[----:B------:R-:W-:Y:S01]  /*192b0*/  FMUL R155, R40, 0.25 ;  /* 0x3e800000289b7820 */ /* 0x000fe20000400000 */
[----:B------:R-:W-:Y:S01]  /*192c0*/  FMUL R156, R33, 0.25 ;  /* 0x3e800000219c7820 */ /* 0x000fe20000400000 */
[----:B------:R-:W0:Y:S01]  /*192d0*/  S2R R216, SR_TID.X ;  /* 0x0000000000d87919 */ /* 0x000e220000002100 */
[----:B------:R-:W-:Y:S01]  /*192e0*/  FMUL R157, R32, 0.25 ;  /* 0x3e800000209d7820 */ /* 0x000fe20000400000 */
[----:B------:R-:W-:Y:S01]  /*192f0*/  FMUL R14, R39, 0.25 ;  /* 0x3e800000270e7820 */ /* 0x000fe20000400000 */
[----:B------:R-:W-:Y:S01]  /*19300*/  FMUL R15, R38, 0.25 ;  /* 0x3e800000260f7820 */ /* 0x000fe20000400000 */
[----:B------:R-:W4:Y:S01]  /*19310*/  S2R R9, SR_TID.X ;  /* 0x0000000000097919 */ /* 0x000f220000002100 */
[----:B------:R-:W-:Y:S01]  /*19320*/  FMUL R153, R44, 0.25 ;  /* 0x3e8000002c997820 */ /* 0x000fe20000400000 */
[----:B------:R-:W-:Y:S01]  /*19330*/  FMUL R17, R34, 0.25 ;  /* 0x3e80000022117820 */ /* 0x000fe20000400000 */
[----:B-1----:R-:W-:Y:S01]  /*19340*/  FMUL R16, R31, 0.25 ;  /* 0x3e8000001f107820 */ /* 0x002fe20000400000 */
[----:B------:R-:W-:Y:S01]  /*19350*/  FMUL R152, R45, 0.25 ;  /* 0x3e8000002d987820 */ /* 0x000fe20000400000 */
[----:B------:R-:W-:Y:S01]  /*19360*/  FMUL R19, R30, 0.25 ;  /* 0x3e8000001e137820 */ /* 0x000fe20000400000 */
[----:B------:R-:W-:Y:S01]  /*19370*/  FMUL R23, R56, 0.25 ;  /* 0x3e80000038177820 */ /* 0x000fe20000400000 */
[----:B------:R-:W-:Y:S01]  /*19380*/  FMUL R22, R57, 0.25 ;  /* 0x3e80000039167820 */ /* 0x000fe20000400000 */
[----:B------:R-:W-:Y:S01]  /*19390*/  FMUL R20, R61, 0.25 ;  /* 0x3e8000003d147820 */ /* 0x000fe20000400000 */
[----:B------:R-:W-:Y:S01]  /*193a0*/  FMUL R21, R60, 0.25 ;  /* 0x3e8000003c157820 */ /* 0x000fe20000400000 */
[----:B------:R-:W1:Y:S01]  /*193b0*/  S2R R238, SR_CTAID.X ;  /* 0x0000000000ee7919 */ /* 0x000e620000002500 */
[----:B------:R-:W3:Y:S01]  /*193c0*/  S2R R240, SR_CTAID.Y ;  /* 0x0000000000f07919 */ /* 0x000ee20000002600 */
[----:B0----5:R-:W-:-:S02]  /*193d0*/  LOP3.LUT R2, R216, 0x40, RZ, 0xc0, !PT ;  /* 0x00000040d8027812 */ /* 0x021fc400078ec0ff */
[C---:B------:R-:W-:Y:S02]  /*193e0*/  LOP3.LUT R3, R216.reuse, 0x7, RZ, 0xc0, !PT ;  /* 0x00000007d8037812 */ /* 0x040fe400078ec0ff */
[----:B------:R-:W-:Y:S01]  /*193f0*/  SHF.L.U32 R7, R216, 0x1, RZ ;  /* 0x00000001d8077819 */ /* 0x000fe200000006ff */
[----:B------:R-:W-:Y:S01]  /*19400*/  BAR.SYNC.DEFER_BLOCKING 0x0 ;  /* 0x0000000000007b1d */ /* 0x000fe20000010000 */
[----:B------:R-:W-:Y:S01]  /*19410*/  ISETP.NE.U32.AND P0, PT, R2, RZ, PT ;  /* 0x000000ff0200720c */ /* 0x000fe20003f05070 */
[----:B------:R-:W-:Y:S01]  /*19420*/  IMAD.SHL.U32 R2, R216, 0x4, RZ ;  /* 0x00000004d8027824 */ /* 0x000fe200078e00ff */
[----:B------:R-:W-:Y:S02]  /*19430*/  LEA R8, R3, R0, 0x4 ;  /* 0x0000000003087211 */ /* 0x000fe400078e20ff */
[----:B----4-:R-:W-:Y:S02]  /*19440*/  LOP3.LUT R13, R9, 0x7f, RZ, 0xc0, !PT ;  /* 0x0000007f090d7812 */ /* 0x010fe400078ec0ff */
[----:B------:R-:W-:Y:S01]  /*19450*/  LOP3.LUT R7, R7, 0xf8, RZ, 0xc0, !PT ;  /* 0x000000f807077812 */ /* 0x000fe200078ec0ff */
[----:B------:R-:W-:Y:S01]  /*19460*/  IMAD R10, R3, -0x8, R8 ;  /* 0xfffffff8030a7824 */ /* 0x000fe200078e0208 */
[----:B------:R-:W-:-:S02]  /*19470*/  LOP3.LUT R9, R2, 0xc0, RZ, 0xc0, !PT ;  /* 0x000000c002097812 */ /* 0x000fc400078ec0ff */
[----:B------:R-:W-:Y:S02]  /*19480*/  LEA R2, R13, R0, 0x4 ;  /* 0x000000000d027211 */ /* 0x000fe400078e20ff */
[----:B------:R-:W-:Y:S02]  /*19490*/  IADD3 R0, R0, R7, RZ ;  /* 0x0000000700007210 */ /* 0x000fe40007ffe0ff */
[----:B------:R-:W-:Y:S01]  /*194a0*/  IADD3 R10, R9, R10, RZ ;  /* 0x0000000a090a7210 */ /* 0x000fe20007ffe0ff */
[----:B------:R-:W-:Y:S01]  /*194b0*/  FMUL R9, R150, 0.25 ;  /* 0x3e80000096097820 */ /* 0x000fe20000400000 */
[C---:B------:R-:W-:Y:S02]  /*194c0*/  LOP3.LUT R3, R216.reuse, 0x8, RZ, 0xc0, !PT ;  /* 0x00000008d8037812 */ /* 0x040fe400078ec0ff */
[----:B------:R-:W-:Y:S02]  /*194d0*/  SHF.L.U32 R4, R216, 0x3, RZ ;  /* 0x00000003d8047819 */ /* 0x000fe400000006ff */
[----:B------:R-:W-:Y:S01]  /*194e0*/  LEA R13, R3, R8, 0x7 ;  /* 0x00000008030d7211 */ /* 0x000fe200078e38ff */
[----:B------:R-:W-:Y:S01]  /*194f0*/  FMUL R8, R151, 0.25 ;  /* 0x3e80000097087820 */ /* 0x000fe20000400000 */
[----:B------:R-:W-:Y:S01]  /*19500*/  LEA.HI R3, R3, R10, RZ, 0x1f ;  /* 0x0000000a03037211 */ /* 0x000fe200078ff8ff */
[----:B------:R-:W-:Y:S01]  /*19510*/  FMUL R10, R143, 0.25 ;  /* 0x3e8000008f0a7820 */ /* 0x000fe20000400000 */
[----:B------:R-:W-:-:S02]  /*19520*/  LOP3.LUT R4, R4, 0x380, RZ, 0xc0, !PT ;  /* 0x0000038004047812 */ /* 0x000fc400078ec0ff */
[----:B-1----:R-:W-:Y:S02]  /*19530*/  SHF.L.U32 R238, R238, 0x6, RZ ;  /* 0x00000006eeee7819 */ /* 0x002fe400000006ff */
[----:B------:R-:W-:Y:S01]  /*19540*/  IADD3 R4, R4, R13, RZ ;  /* 0x0000000d04047210 */ /* 0x000fe20007ffe0ff */
[----:B------:R-:W-:Y:S01]  /*19550*/  FMUL R13, R130, 0.25 ;  /* 0x3e800000820d7820 */ /* 0x000fe20000400000 */
[----:B------:R-:W-:Y:S02]  /*19560*/  LOP3.LUT R238, R238, 0x3f, R216, 0xf8, !PT ;  /* 0x0000003feeee7812 */ /* 0x000fe400078ef8d8 */
[----:B--2---:R-:W-:Y:S01]  /*19570*/  MOV R7, R12 ;  /* 0x0000000c00077202 */ /* 0x004fe20000000f00 */
[----:B------:R-:W-:-:S03]  /*19580*/  FMUL R12, R139, 0.25 ;  /* 0x3e8000008b0c7820 */ /* 0x000fc60000400000 */
[C---:B------:R-:W-:Y:S01]  /*19590*/  FSETP.GT.AND P1, PT, |R7|.reuse, 8.50705917302346158658e+37, PT ;  /* 0x7e8000000700780b */ /* 0x040fe20003f24200 */
[----:B---3--:R-:W-:Y:S02]  /*195a0*/  IMAD.MOV.U32 R18, RZ, RZ, R11 ;  /* 0x000000ffff127224 */ /* 0x008fe400078e000b */
[----:B------:R-:W-:Y:S01]  /*195b0*/  FMUL R11, R26, 0.25 ;  /* 0x3e8000001a0b7820 */ /* 0x000fe20000400000 */
[----:B------:R-:W-:Y:S02]  /*195c0*/  FSETP.GEU.AND P4, PT, R7, 1.175494350822287508e-38, PT ;  /* 0x008000000700780b */ /* 0x000fe40003f8e000 */
[----:B------:R-:W-:Y:S01]  /*195d0*/  FSEL R150, R9, R150, P1 ;  /* 0x0000009609967208 */ /* 0x000fe20000800000 */
[----:B------:R-:W-:Y:S01]  /*195e0*/  FMUL R9, R146, 0.25 ;  /* 0x3e80000092097820 */ /* 0x000fe20000400000 */
        /* <DEDUP_REMOVED lines=58> */
[----:B------:R-:W-:-:S02]  /*19990*/  FSEL R9, R9, R58, P1 ;  /* 0x0000003a09097208 */ /* 0x000fc40000800000 */
[----:B------:R-:W-:Y:S01]  /*199a0*/  MOV R58, R18 ;  /* 0x00000012003a7202 */ /* 0x000fe20000000f00 */
[----:B------:R-:W-:Y:S01]  /*199b0*/  FMUL R18, R27, 0.25 ;  /* 0x3e8000001b127820 */ /* 0x000fe20000400000 */
[----:B------:R-:W-:Y:S01]  /*199c0*/  FSEL R95, R8, R95, P1 ;  /* 0x0000005f085f7208 */ /* 0x000fe20000800000 */
[----:B------:R-:W-:Y:S01]  /*199d0*/  FMUL R8, R87, 0.25 ;  /* 0x3e80000057087820 */ /* 0x000fe20000400000 */
[C---:B------:R-:W-:Y:S02]  /*199e0*/  FSETP.GT.AND P2, PT, |R58|.reuse, 8.50705917302346158658e+37, PT ;  /* 0x7e8000003a00780b */ /* 0x040fe40003f44200 */
[----:B------:R-:W-:Y:S02]  /*199f0*/  FSETP.GEU.AND P3, PT, R58, 1.175494350822287508e-38, PT ;  /* 0x008000003a00780b */ /* 0x000fe40003f6e000 */
[----:B------:R-:W-:Y:S01]  /*19a00*/  FSEL R154, R154, R41, P2 ;  /* 0x000000299a9a7208 */ /* 0x000fe20001000000 */
[----:B------:R-:W-:Y:S01]  /*19a10*/  FMUL R41, R58, 8388608 ;  /* 0x4b0000003a297820 */ /* 0x000fe20000400000 */
[----:B------:R-:W-:Y:S01]  /*19a20*/  FSEL R155, R155, R40, P2 ;  /* 0x000000289b9b7208 */ /* 0x000fe20001000000 */
[----:B------:R-:W-:Y:S01]  /*19a30*/  FMUL R40, R7, 8388608 ;  /* 0x4b00000007287820 */ /* 0x000fe20000400000 */
[----:B------:R-:W-:-:S02]  /*19a40*/  FSEL R156, R156, R33, P2 ;  /* 0x000000219c9c7208 */ /* 0x000fc40001000000 */
[----:B------:R-:W-:Y:S02]  /*19a50*/  FSEL R33, R41, R58, !P3 ;  /* 0x0000003a29217208 */ /* 0x000fe40005800000 */
[----:B------:R-:W-:Y:S02]  /*19a60*/  FSEL R157, R157, R32, P2 ;  /* 0x000000209d9d7208 */ /* 0x000fe40001000000 */
[----:B------:R-:W-:Y:S02]  /*19a70*/  FSEL R32, R40, R7, !P4 ;  /* 0x0000000728207208 */ /* 0x000fe40006000000 */
[----:B------:R-:W-:Y:S01]  /*19a80*/  FSEL R119, R12, R119, P1 ;  /* 0x000000770c777208 */ /* 0x000fe20000800000 */
[----:B------:R-:W-:Y:S01]  /*19a90*/  FMUL R12, R99, 0.25 ;  /* 0x3e800000630c7820 */ /* 0x000fe20000400000 */
[----:B------:R-:W-:Y:S02]  /*19aa0*/  IADD3 R40, R33, -0x3f3504f3, RZ ;  /* 0xc0cafb0d21287810 */ /* 0x000fe40007ffe0ff */
[----:B------:R-:W-:Y:S01]  /*19ab0*/  FSEL R130, R13, R130, P1 ;  /* 0x000000820d827208 */ /* 0x000fe20000800000 */
[----:B------:R-:W-:Y:S01]  /*19ac0*/  FMUL R13, R110, 0.25 ;  /* 0x3e8000006e0d7820 */ /* 0x000fe20000400000 */
[----:B------:R-:W-:Y:S01]  /*19ad0*/  FSEL R91, R10, R91, P1 ;  /* 0x0000005b0a5b7208 */ /* 0x000fe20000800000 */
[----:B------:R-:W-:Y:S01]  /*19ae0*/  FMUL R10, R83, 0.25 ;  /* 0x3e800000530a7820 */ /* 0x000fe20000400000 */
[----:B------:R-:W-:Y:S01]  /*19af0*/  FSEL R74, R11, R74, P1 ;  /* 0x0000004a0b4a7208 */ /* 0x000fe20000800000 */
[----:B------:R-:W-:Y:S01]  /*19b00*/  FMUL R11, R62, 0.25 ;  /* 0x3e8000003e0b7820 */ /* 0x000fe20000400000 */
[C---:B------:R-:W-:Y:S01]  /*19b10*/  FSETP.GEU.AND P5, PT, |R7|.reuse, 1.175494350822287508e-38, PT ;  /* 0x008000000700780b */ /* 0x040fe20003fae200 */
[----:B------:R-:W-:Y:S01]  /*19b20*/  @P1 FMUL R7, R7, 0.25 ;  /* 0x3e80000007071820 */ /* 0x000fe20000400000 */
[----:B------:R-:W-:-:S02]  /*19b30*/  LOP3.LUT R158, R40, 0xff800000, RZ, 0xc0, !PT ;  /* 0xff800000289e7812 */ /* 0x000fc400078ec0ff */
[----:B------:R-:W-:Y:S01]  /*19b40*/  FSEL R87, R8, R87, P1 ;  /* 0x0000005708577208 */ /* 0x000fe20000800000 */
[----:B------:R-:W-:Y:S01]  /*19b50*/  FMUL R8, R75, 0.25 ;  /* 0x3e8000004b087820 */ /* 0x000fe20000400000 */
[----:B------:R-:W-:Y:S01]  /*19b60*/  FSEL R39, R14, R39, P1 ;  /* 0x000000270e277208 */ /* 0x000fe20000800000 */
[----:B------:R-:W-:Y:S01]  /*19b70*/  FMUL R14, R35, 0.25 ;  /* 0x3e800000230e7820 */ /* 0x000fe20000400000 */
[----:B------:R-:W-:Y:S02]  /*19b80*/  FSEL R40, RZ, -23, P3 ;  /* 0xc1b80000ff287808 */ /* 0x000fe40001800000 */
[----:B------:R-:W-:Y:S01]  /*19b90*/  FSEL R99, R12, R99, P1 ;  /* 0x000000630c637208 */ /* 0x000fe20000800000 */
[----:B------:R-:W-:Y:S01]  /*19ba0*/  FMUL R12, R79, 0.25 ;  /* 0x3e8000004f0c7820 */ /* 0x000fe20000400000 */
[C---:B------:R-:W-:Y:S01]  /*19bb0*/  FSETP.GEU.AND P3, PT, |R58|.reuse, 1.175494350822287508e-38, PT ;  /* 0x008000003a00780b */ /* 0x040fe20003f6e200 */
[----:B------:R-:W-:Y:S01]  /*19bc0*/  @P2 FMUL R58, R58, 0.25 ;  /* 0x3e8000003a3a2820 */ /* 0x000fe20000400000 */
        /* <DEDUP_REMOVED lines=19> */
[----:B------:R-:W-:Y:S01]  /*19d00*/  @!P5 FMUL R7, R7, 16777216 ;  /* 0x4b8000000707d820 */ /* 0x000fe20000400000 */
        /* <DEDUP_REMOVED lines=12> */
[----:B------:R-:W-:Y:S01]  /*19dd0*/  FMUL R13, R50, 0.25 ;  /* 0x3e800000320d7820 */ /* 0x000fe20000400000 */
[----:B------:R-:W-:Y:S01]  /*19de0*/  FSEL R11, R11, R46, P1 ;  /* 0x0000002e0b0b7208 */ /* 0x000fe20000800000 */
[----:B------:R-:W0:Y:S01]  /*19df0*/  MUFU.RCP R160, R7 ;  /* 0x0000000700a07308 */ /* 0x000e220000001000 */
[----:B------:R-:W-:Y:S01]  /*19e00*/  FMUL R46, R49, 0.25 ;  /* 0x3e800000312e7820 */ /* 0x000fe20000400000 */
[----:B------:R-:W-:Y:S01]  /*19e10*/  FSEL R148, R15, R148, P2 ;  /* 0x000000940f947208 */ /* 0x000fe20001000000 */
[----:B------:R-:W-:Y:S01]  /*19e20*/  FMUL R15, R144, 0.25 ;  /* 0x3e800000900f7820 */ /* 0x000fe20000400000 */
[----:B------:R-:W-:Y:S01]  /*19e30*/  FSEL R162, R44, R29, P2 ;  /* 0x0000001d2ca27208 */ /* 0x000fe20001000000 */
[----:B------:R-:W-:Y:S01]  /*19e40*/  @!P5 FMUL R138, R138, 16777216 ;  /* 0x4b8000008a8ad820 */ /* 0x000fe20000400000 */
[----:B------:R-:W-:Y:S01]  /*19e50*/  FSEL R141, R14, R141, P2 ;  /* 0x0000008d0e8d7208 */ /* 0x000fe20001000000 */
[----:B------:R-:W-:Y:S01]  /*19e60*/  FMUL R14, R133, 0.25 ;  /* 0x3e800000850e7820 */ /* 0x000fe20000400000 */
[----:B------:R1:W2:Y:S01]  /*19e70*/  MUFU.RCP R29, R58 ;  /* 0x0000003a001d7308 */ /* 0x0002a20000001000 */
        /* <DEDUP_REMOVED lines=40> */
[----:B------:R-:W-:Y:S01]  /*1a100*/  @!P5 FMUL R12, R12, 16777216 ;  /* 0x4b8000000c0cd820 */ /* 0x000fe20000400000 */
[----:B------:R-:W-:Y:S01]  /*1a110*/  @!P5 FMUL R31, R31, 16777216 ;  /* 0x4b8000001f1fd820 */ /* 0x000fe20000400000 */
[----:B------:R-:W-:Y:S01]  /*1a120*/  FMUL R14, R113, 0.25 ;  /* 0x3e800000710e7820 */ /* 0x000fe20000400000 */
[----:B------:R-:W-:Y:S01]  /*1a130*/  FSEL R23, R23, R56, P2 ;  /* 0x0000003817177208 */ /* 0x000fe20001000000 */
[----:B------:R-:W-:Y:S01]  /*1a140*/  @!P5 FMUL R8, R8, 16777216 ;  /* 0x4b8000000808d820 */ /* 0x000fe20000400000 */
[----:B------:R-:W-:Y:S01]  /*1a150*/  @!P5 FMUL R9, R9, 16777216 ;  /* 0x4b8000000909d820 */ /* 0x000fe20000400000 */
[----:B------:R-:W-:Y:S01]  /*1a160*/  @!P5 FMUL R10, R10, 16777216 ;  /* 0x4b8000000a0ad820 */ /* 0x000fe20000400000 */
[----:B------:R-:W-:Y:S01]  /*1a170*/  @!P5 FMUL R13, R13, 16777216 ;  /* 0x4b8000000d0dd820 */ /* 0x000fe20000400000 */
[----:B------:R-:W-:Y:S01]  /*1a180*/  @!P3 FMUL R24, R24, 16777216 ;  /* 0x4b8000001818b820 */ /* 0x000fe20000400000 */
[----:B------:R-:W-:Y:S01]  /*1a190*/  FSEL R48, R47, R48, P2 ;  /* 0x000000302f307208 */ /* 0x000fe20001000000 */
[----:B------:R-:W-:Y:S01]  /*1a1a0*/  @!P5 FMUL R26, R26, 16777216 ;  /* 0x4b8000001a1ad820 */ /* 0x000fe20000400000 */
[----:B------:R-:W-:Y:S01]  /*1a1b0*/  @!P5 FMUL R30, R30, 16777216 ;  /* 0x4b8000001e1ed820 */ /* 0x000fe20000400000 */
[----:B------:R-:W-:Y:S01]  /*1a1c0*/  @!P5 FMUL R27, R27, 16777216 ;  /* 0x4b8000001b1bd820 */ /* 0x000fe20000400000 */
[----:B------:R-:W-:Y:S01]  /*1a1d0*/  @!P3 FMUL R162, R162, 16777216 ;  /* 0x4b800000a2a2b820 */ /* 0x000fe20000400000 */
[----:B------:R-:W-:Y:S01]  /*1a1e0*/  @!P3 FMUL R164, R164, 16777216 ;  /* 0x4b800000a4a4b820 */ /* 0x000fe20000400000 */
[----:B------:R-:W-:Y:S01]  /*1a1f0*/  @!P3 FMUL R166, R166, 16777216 ;  /* 0x4b800000a6a6b820 */ /* 0x000fe20000400000 */
[C---:B0-----:R-:W-:Y:S01]  /*1a200*/  FMUL R45, R160.reuse, R138 ;  /* 0x0000008aa02d7220 */ /* 0x041fe20000400000 */
[C---:B------:R-:W-:Y:S01]  /*1a210*/  FMUL R56, R160.reuse, R131 ;  /* 0x00000083a0387220 */ /* 0x040fe20000400000 */
[----:B------:R-:W-:Y:S01]  /*1a220*/  FSEL R140, R17, R140, P2 ;  /* 0x0000008c118c7208 */ /* 0x000fe20001000000 */
[----:B------:R-:W-:Y:S01]  /*1a230*/  FMUL R47, R160, R135 ;  /* 0x00000087a02f7220 */ /* 0x000fe20000400000 */
[----:B------:R-:W-:Y:S01]  /*1a240*/  FSEL R137, R16, R137, P2 ;  /* 0x0000008910897208 */ /* 0x000fe20001000000 */
[----:B------:R-:W-:Y:S01]  /*1a250*/  FMUL R138, R160, R51 ;  /* 0x00000033a08a7220 */ /* 0x000fe20000400000 */
[----:B------:R-:W-:Y:S01]  /*1a260*/  FSEL R22, R22, R57, P2 ;  /* 0x0000003916167208 */ /* 0x000fe20001000000 */
[----:B------:R-:W-:Y:S01]  /*1a270*/  FMUL R131, R160, R11 ;  /* 0x0000000ba0837220 */ /* 0x000fe20000400000 */
[----:B------:R-:W-:Y:S01]  /*1a280*/  FMUL R16, R129, 0.25 ;  /* 0x3e80000081107820 */ /* 0x000fe20000400000 */
[----:B------:R-:W-:Y:S01]  /*1a290*/  FMUL R17, R128, 0.25 ;  /* 0x3e80000080117820 */ /* 0x000fe20000400000 */
[C---:B------:R-:W-:Y:S01]  /*1a2a0*/  FMUL R57, R160.reuse, R130 ;  /* 0x00000082a0397220 */ /* 0x040fe20000400000 */
[C---:B-1----:R-:W-:Y:S01]  /*1a2b0*/  FMUL R58, R160.reuse, R123 ;  /* 0x0000007ba03a7220 */ /* 0x042fe20000400000 */
[C---:B------:R-:W-:Y:S01]  /*1a2c0*/  FMUL R51, R160.reuse, R50 ;  /* 0x00000032a0337220 */ /* 0x040fe20000400000 */
[C---:B------:R-:W-:Y:S01]  /*1a2d0*/  FMUL R135, R160.reuse, R12 ;  /* 0x0000000ca0877220 */ /* 0x040fe20000400000 */
[C---:B------:R-:W-:Y:S01]  /*1a2e0*/  FMUL R11, R160.reuse, R31 ;  /* 0x0000001fa00b7220 */ /* 0x040fe20000400000 */
[----:B------:R-:W-:Y:S01]  /*1a2f0*/  FSEL R124, R15, R124, P2 ;  /* 0x0000007c0f7c7208 */ /* 0x000fe20001000000 */
[C---:B------:R-:W-:Y:S01]  /*1a300*/  FMUL R130, R160.reuse, R8 ;  /* 0x00000008a0827220 */ /* 0x040fe20000400000 */
[C---:B------:R-:W-:Y:S01]  /*1a310*/  FMUL R123, R160.reuse, R9 ;  /* 0x00000009a07b7220 */ /* 0x040fe20000400000 */
[C---:B------:R-:W-:Y:S01]  /*1a320*/  FMUL R50, R160.reuse, R10 ;  /* 0x0000000aa0327220 */ /* 0x040fe20000400000 */
[----:B------:R-:W-:Y:S01]  /*1a330*/  FMUL R12, R160, R13 ;  /* 0x0000000da00c7220 */ /* 0x000fe20000400000 */
[C---:B--2---:R-:W-:Y:S01]  /*1a340*/  FMUL R31, R29.reuse, R24 ;  /* 0x000000181d1f7220 */ /* 0x044fe20000400000 */
[----:B------:R-:W-:Y:S01]  /*1a350*/  FMUL R15, R112, 0.25 ;  /* 0x3e800000700f7820 */ /* 0x000fe20000400000 */
[----:B------:R-:W-:Y:S01]  /*1a360*/  FSEL R113, R14, R113, P2 ;  /* 0x000000710e717208 */ /* 0x000fe20001000000 */
[C---:B------:R-:W-:Y:S01]  /*1a370*/  FMUL R10, R160.reuse, R30 ;  /* 0x0000001ea00a7220 */ /* 0x040fe20000400000 */
[C---:B------:R-:W-:Y:S01]  /*1a380*/  FMUL R9, R29.reuse, R162 ;  /* 0x000000a21d097220 */ /* 0x040fe20000400000 */
[C---:B------:R-:W-:Y:S01]  /*1a390*/  FMUL R8, R29.reuse, R164 ;  /* 0x000000a41d087220 */ /* 0x040fe20000400000 */
[----:B------:R-:W-:Y:S01]  /*1a3a0*/  FMUL R166, R29, R166 ;  /* 0x000000a61da67220 */ /* 0x000fe20000400000 */
[C---:B------:R-:W-:Y:S01]  /*1a3b0*/  FMUL R13, R160.reuse, R26 ;  /* 0x0000001aa00d7220 */ /* 0x040fe20000400000 */
[----:B------:R-:W-:Y:S01]  /*1a3c0*/  FMUL R24, R160, R27 ;  /* 0x0000001ba0187220 */ /* 0x000fe20000400000 */
[----:B------:R-:W-:Y:S01]  /*1a3d0*/  FMUL R14, R101, 0.25 ;  /* 0x3e800000650e7820 */ /* 0x000fe20000400000 */
[----:B------:R-:W-:Y:S01]  /*1a3e0*/  FSEL R129, R16, R129, P2 ;  /* 0x0000008110817208 */ /* 0x000fe20001000000 */
[----:B------:R-:W-:Y:S01]  /*1a3f0*/  FMUL R16, R117, 0.25 ;  /* 0x3e80000075107820 */ /* 0x000fe20000400000 */
[----:B------:R-:W-:Y:S01]  /*1a400*/  FSEL R128, R17, R128, P2 ;  /* 0x0000008011807208 */ /* 0x000fe20001000000 */
[----:B------:R-:W-:Y:S01]  /*1a410*/  FMUL R17, R120, 0.25 ;  /* 0x3e80000078117820 */ /* 0x000fe20000400000 */
[----:B------:R-:W-:Y:S01]  /*1a420*/  FSEL R112, R15, R112, P2 ;  /* 0x000000700f707208 */ /* 0x000fe20001000000 */
[----:B------:R-:W-:Y:S01]  /*1a430*/  FMUL R15, R104, 0.25 ;  /* 0x3e800000680f7820 */ /* 0x000fe20000400000 */
[----:B------:R-:W-:Y:S01]  /*1a440*/  F2FP.BF16.F32.PACK_AB R8, R8, R31 ;  /* 0x0000001f0808723e */ /* 0x000fe200000010ff */
[----:B------:R-:W-:Y:S01]  /*1a450*/  FMUL R19, R136, 0.25 ;  /* 0x3e80000088137820 */ /* 0x000fe20000400000 */
[----:B------:R-:W-:Y:S01]  /*1a460*/  F2FP.BF16.F32.PACK_AB R9, R9, R166 ;  /* 0x000000a60909723e */ /* 0x000fe200000010ff */
[----:B------:R-:W-:Y:S01]  /*1a470*/  FMUL R43, R52, 0.25 ;  /* 0x3e800000342b7820 */ /* 0x000fe20000400000 */
[----:B------:R-:W-:Y:S01]  /*1a480*/  F2FP.BF16.F32.PACK_AB R10, R10, R13 ;  /* 0x0000000d0a0a723e */ /* 0x000fe200000010ff */
[----:B------:R-:W-:Y:S01]  /*1a490*/  FMUL R18, R125, 0.25 ;  /* 0x3e8000007d127820 */ /* 0x000fe20000400000 */
[----:B------:R-:W-:Y:S01]  /*1a4a0*/  F2FP.BF16.F32.PACK_AB R11, R11, R24 ;  /* 0x000000180b0b723e */ /* 0x000fe200000010ff */
[----:B------:R-:W-:Y:S01]  /*1a4b0*/  @!P5 FMUL R99, R99, 16777216 ;  /* 0x4b8000006363d820 */ /* 0x000fe20000400000 */
[----:B------:R-:W-:Y:S01]  /*1a4c0*/  FSEL R101, R14, R101, P2 ;  /* 0x000000650e657208 */ /* 0x000fe20001000000 */
[----:B------:R-:W-:Y:S01]  /*1a4d0*/  FMUL R14, R93, 0.25 ;  /* 0x3e8000005d0e7820 */ /* 0x000fe20000400000 */
[----:B------:R-:W-:Y:S01]  /*1a4e0*/  FSEL R120, R17, R120, P2 ;  /* 0x0000007811787208 */ /* 0x000fe20001000000 */
[----:B------:R-:W-:Y:S01]  /*1a4f0*/  FMUL R17, R108, 0.25 ;  /* 0x3e8000006c117820 */ /* 0x000fe20000400000 */
[----:B------:R-:W-:Y:S01]  /*1a500*/  FSEL R117, R16, R117, P2 ;  /* 0x0000007510757208 */ /* 0x000fe20001000000 */
[----:B------:R-:W-:Y:S01]  /*1a510*/  FMUL R16, R109, 0.25 ;  /* 0x3e8000006d107820 */ /* 0x000fe20000400000 */
[----:B------:R-:W-:Y:S01]  /*1a520*/  STSM.16.M88.4 [R4], R8 ;  /* 0x0000000804007844 */ /* 0x000fe20000000200 */
[----:B------:R-:W-:Y:S01]  /*1a530*/  FSEL R104, R15, R104, P2 ;  /* 0x000000680f687208 */ /* 0x000fe20001000000 */
[----:B------:R-:W-:Y:S01]  /*1a540*/  FMUL R15, R92, 0.25 ;  /* 0x3e8000005c0f7820 */ /* 0x000fe20000400000 */
[----:B------:R-:W-:Y:S01]  /*1a550*/  FSEL R93, R14, R93, P2 ;  /* 0x0000005d0e5d7208 */ /* 0x000fe20001000000 */
[----:B------:R-:W-:Y:S01]  /*1a560*/  BAR.SYNC.DEFER_BLOCKING 0x0 ;  /* 0x0000000000007b1d */ /* 0x000fe20000010000 */
[----:B------:R-:W-:Y:S01]  /*1a570*/  FMUL R14, R81, 0.25 ;  /* 0x3e800000510e7820 */ /* 0x000fe20000400000 */
[----:B------:R-:W-:Y:S01]  /*1a580*/  FSEL R109, R16, R109, P2 ;  /* 0x0000006d106d7208 */ /* 0x000fe20001000000 */
[----:B------:R-:W-:Y:S01]  /*1a590*/  FMUL R16, R97, 0.25 ;  /* 0x3e80000061107820 */ /* 0x000fe20000400000 */
[----:B------:R-:W-:Y:S01]  /*1a5a0*/  FSEL R108, R17, R108, P2 ;  /* 0x0000006c116c7208 */ /* 0x000fe20001000000 */
[----:B------:R-:W-:Y:S01]  /*1a5b0*/  FMUL R17, R100, 0.25 ;  /* 0x3e80000064117820 */ /* 0x000fe20000400000 */
[----:B------:R-:W-:Y:S01]  /*1a5c0*/  FSEL R136, R19, R136, P2 ;  /* 0x0000008813887208 */ /* 0x000fe20001000000 */
[----:B------:R-:W-:Y:S01]  /*1a5d0*/  FMUL R19, R116, 0.25 ;  /* 0x3e80000074137820 */ /* 0x000fe20000400000 */
[----:B------:R-:W-:Y:S01]  /*1a5e0*/  IADD3 R41, R32, -0x3f3504f3, RZ ;  /* 0xc0cafb0d20297810 */ /* 0x000fe20007ffe0ff */
        /* <DEDUP_REMOVED lines=9> */
[----:B------:R-:W-:Y:S01]  /*1a680*/  LOP3.LUT R159, R41, 0xff800000, RZ, 0xc0, !PT ;  /* 0xff800000299f7812 */ /* 0x000fe200078ec0ff */
        /* <DEDUP_REMOVED lines=12> */
[----:B------:R-:W-:Y:S01]  /*1a750*/  IMAD.MOV.U32 R24, RZ, RZ, 0x3dc6b27f ;  /* 0x3dc6b27fff187424 */ /* 0x000fe200078e00ff */
[-C--:B------:R-:W-:Y:S01]  /*1a760*/  I2FP.F32.S32 R41, R158.reuse ;  /* 0x0000009e00297245 */ /* 0x080fe20000201400 */
[----:B------:R-:W-:Y:S01]  /*1a770*/  @!P5 FMUL R114, R114, 16777216 ;  /* 0x4b8000007272d820 */ /* 0x000fe20000400000 */
[----:B------:R-:W-:Y:S01]  /*1a780*/  I2FP.F32.S32 R43, R159 ;  /* 0x0000009f002b7245 */ /* 0x000fe20000201400 */
[----:B------:R-:W-:Y:S01]  /*1a790*/  @!P3 FMUL R14, R14, 16777216 ;  /* 0x4b8000000e0eb820 */ /* 0x000fe20000400000 */
[----:B------:R-:W-:Y:S01]  /*1a7a0*/  FSEL R105, R18, R105, P2 ;  /* 0x0000006912697208 */ /* 0x000fe20001000000 */
[----:B------:R-:W-:Y:S01]  /*1a7b0*/  FMUL R18, R85, 0.25 ;  /* 0x3e80000055127820 */ /* 0x000fe20000400000 */
[----:B------:R-:W-:Y:S01]  /*1a7c0*/  IADD3 R158, R33, -R158, RZ ;  /* 0x8000009e219e7210 */ /* 0x000fe20007ffe0ff */
[----:B------:R-:W-:Y:S01]  /*1a7d0*/  @!P3 FMUL R113, R113, 16777216 ;  /* 0x4b8000007171b820 */ /* 0x000fe20000400000 */
[----:B------:R-:W-:Y:S01]  /*1a7e0*/  IADD3 R159, R32, -R159, RZ ;  /* 0x8000009f209f7210 */ /* 0x000fe20007ffe0ff */
[----:B------:R-:W0:Y:S01]  /*1a7f0*/  LDS.128 R8, [R2] ;  /* 0x0000000002087984 */ /* 0x000e220000000c00 */
[----:B------:R-:W-:Y:S01]  /*1a800*/  FSEL R89, R16, R89, P2 ;  /* 0x0000005910597208 */ /* 0x000fe20001000000 */
[----:B------:R-:W-:Y:S01]  /*1a810*/  FMUL R16, R77, 0.25 ;  /* 0x3e8000004d107820 */ /* 0x000fe20000400000 */
[----:B------:R-:W-:Y:S01]  /*1a820*/  FSEL R88, R17, R88, P2 ;  /* 0x0000005811587208 */ /* 0x000fe20001000000 */
[----:B------:R-:W-:Y:S01]  /*1a830*/  FMUL R17, R80, 0.25 ;  /* 0x3e80000050117820 */ /* 0x000fe20000400000 */
[----:B------:R-:W-:Y:S01]  /*1a840*/  FSEL R96, R19, R96, P2 ;  /* 0x0000006013607208 */ /* 0x000fe20001000000 */
[----:B------:R-:W-:Y:S01]  /*1a850*/  FMUL R19, R76, 0.25 ;  /* 0x3e8000004c137820 */ /* 0x000fe20000400000 */
[----:B------:R-:W-:Y:S01]  /*1a860*/  FSEL R15, R15, R72, P2 ;  /* 0x000000480f0f7208 */ /* 0x000fe20001000000 */
[----:B------:R-:W-:Y:S01]  /*1a870*/  FMUL R72, R160, R99 ;  /* 0x00000063a0487220 */ /* 0x000fe20000400000 */
[----:B------:R-:W-:Y:S01]  /*1a880*/  FADD R158, R158, -1 ;  /* 0xbf8000009e9e7421 */ /* 0x000fe20000000000 */
[----:B------:R-:W-:Y:S01]  /*1a890*/  FADD R159, R159, -1 ;  /* 0xbf8000009f9f7421 */ /* 0x000fe20000000000 */
[----:B------:R-:W-:Y:S01]  /*1a8a0*/  FSEL R85, R18, R85, P2 ;  /* 0x0000005512557208 */ /* 0x000fe20001000000 */
[----:B------:R-:W-:Y:S01]  /*1a8b0*/  FMUL R99, R160, R74 ;  /* 0x0000004aa0637220 */ /* 0x000fe20000400000 */
[----:B------:R-:W-:Y:S01]  /*1a8c0*/  FMUL R18, R65, 0.25 ;  /* 0x3e80000041127820 */ /* 0x000fe20000400000 */
[----:B------:R-:W-:Y:S01]  /*1a8d0*/  FMUL R74, R29, R121 ;  /* 0x000000791d4a7220 */ /* 0x000fe20000400000 */
[----:B------:R-:W-:Y:S01]  /*1a8e0*/  FSEL R80, R17, R80, P2 ;  /* 0x0000005011507208 */ /* 0x000fe20001000000 */
[----:B------:R-:W-:Y:S01]  /*1a8f0*/  FMUL R121, R29, R14 ;  /* 0x0000000e1d797220 */ /* 0x000fe20000400000 */
[----:B------:R-:W-:Y:S01]  /*1a900*/  FSEL R77, R16, R77, P2 ;  /* 0x0000004d104d7208 */ /* 0x000fe20001000000 */
[----:B------:R-:W-:Y:S01]  /*1a910*/  FMUL R16, R69, 0.25 ;  /* 0x3e80000045107820 */ /* 0x000fe20000400000 */
[----:B------:R-:W-:Y:S01]  /*1a920*/  FSEL R76, R19, R76, P2 ;  /* 0x0000004c134c7208 */ /* 0x000fe20001000000 */
[----:B------:R-:W-:Y:S01]  /*1a930*/  FMUL R17, R68, 0.25 ;  /* 0x3e80000044117820 */ /* 0x000fe20000400000 */
[----:B------:R-:W-:Y:S01]  /*1a940*/  FSEL R53, R42, R53, P2 ;  /* 0x000000352a357208 */ /* 0x000fe20001000000 */
[-C--:B------:R-:W-:Y:S01]  /*1a950*/  FFMA.FTZ R13, R158, R24.reuse, -0.16845393180847167969 ;  /* 0xbe2c7f309e0d7423 */ /* 0x080fe20000010018 */
[----:B------:R-:W-:Y:S01]  /*1a960*/  FFMA.FTZ R14, R159, R24, -0.16845393180847167969 ;  /* 0xbe2c7f309f0e7423 */ /* 0x000fe20000010018 */
[----:B------:R-:W-:Y:S01]  /*1a970*/  FMUL R19, R64, 0.25 ;  /* 0x3e80000040137820 */ /* 0x000fe20000400000 */
[----:B------:R-:W-:Y:S01]  /*1a980*/  FMUL R42, R37, 0.25 ;  /* 0x3e800000252a7820 */ /* 0x000fe20000400000 */
[----:B------:R-:W-:Y:S01]  /*1a990*/  @!P3 FMUL R112, R112, 16777216 ;  /* 0x4b8000007070b820 */ /* 0x000fe20000400000 */
[----:B------:R-:W-:Y:S01]  /*1a9a0*/  FSEL R18, R18, R65, P2 ;  /* 0x0000004112127208 */ /* 0x000fe20001000000 */
[----:B------:R-:W-:Y:S01]  /*1a9b0*/  @!P3 FMUL R105, R105, 16777216 ;  /* 0x4b8000006969b820 */ /* 0x000fe20000400000 */
[----:B------:R-:W-:Y:S01]  /*1a9c0*/  FMUL R65, R160, R114 ;  /* 0x00000072a0417220 */ /* 0x000fe20000400000 */
[----:B------:R-:W-:Y:S01]  /*1a9d0*/  @!P3 FMUL R104, R104, 16777216 ;  /* 0x4b8000006868b820 */ /* 0x000fe20000400000 */
[----:B------:R-:W-:Y:S01]  /*1a9e0*/  FFMA.FTZ R13, R158, R13, 0.1716887056827545166 ;  /* 0x3e2fcf2a9e0d7423 */ /* 0x000fe2000001000d */
[----:B------:R-:W-:Y:S01]  /*1a9f0*/  FFMA.FTZ R14, R159, R14, 0.1716887056827545166 ;  /* 0x3e2fcf2a9f0e7423 */ /* 0x000fe2000001000e */
[----:B------:R-:W-:Y:S01]  /*1aa00*/  FSEL R16, R16, R69, P2 ;  /* 0x0000004510107208 */ /* 0x000fe20001000000 */
[----:B------:R-:W-:Y:S01]  /*1aa10*/  @!P3 FMUL R97, R97, 16777216 ;  /* 0x4b8000006161b820 */ /* 0x000fe20000400000 */
[----:B------:R-:W-:Y:S01]  /*1aa20*/  FSEL R17, R17, R68, P2 ;  /* 0x0000004411117208 */ /* 0x000fe20001000000 */
[----:B------:R-:W-:Y:S01]  /*1aa30*/  FMUL R114, R29, R113 ;  /* 0x000000711d727220 */ /* 0x000fe20000400000 */
[----:B------:R-:W-:Y:S01]  /*1aa40*/  FSEL R20, R20, R61, P2 ;  /* 0x0000003d14147208 */ /* 0x000fe20001000000 */
[----:B------:R-:W-:Y:S01]  /*1aa50*/  @!P3 FMUL R96, R96, 16777216 ;  /* 0x4b8000006060b820 */ /* 0x000fe20000400000 */
[----:B------:R-:W-:Y:S01]  /*1aa60*/  FSEL R21, R21, R60, P2 ;  /* 0x0000003c15157208 */ /* 0x000fe20001000000 */
[----:B------:R-:W-:Y:S01]  /*1aa70*/  FMUL R113, R29, R112 ;  /* 0x000000701d717220 */ /* 0x000fe20000400000 */
[----:B------:R-:W-:Y:S01]  /*1aa80*/  FSEL R19, R19, R64, P2 ;  /* 0x0000004013137208 */ /* 0x000fe20001000000 */
[----:B------:R-:W-:Y:S01]  /*1aa90*/  @!P5 FMUL R98, R98, 16777216 ;  /* 0x4b8000006262d820 */ /* 0x000fe20000400000 */
[----:B------:R-:W-:Y:S01]  /*1aaa0*/  FSEL R37, R42, R37, P2 ;  /* 0x000000252a257208 */ /* 0x000fe20001000000 */
[----:B------:R-:W-:Y:S01]  /*1aab0*/  @!P5 FMUL R91, R91, 16777216 ;  /* 0x4b8000005b5bd820 */ /* 0x000fe20000400000 */
[----:B------:R-:W-:Y:S01]  /*1aac0*/  FSEL R42, RZ, -23, P4 ;  /* 0xc1b80000ff2a7808 */ /* 0x000fe20002000000 */
[----:B------:R-:W-:Y:S01]  /*1aad0*/  @!P5 FMUL R90, R90, 16777216 ;  /* 0x4b8000005a5ad820 */ /* 0x000fe20000400000 */
[----:B------:R-:W-:Y:S01]  /*1aae0*/  @!P3 FMUL R89, R89, 16777216 ;  /* 0x4b8000005959b820 */ /* 0x000fe20000400000 */
[----:B------:R-:W-:Y:S01]  /*1aaf0*/  FMUL R112, R29, R105 ;  /* 0x000000691d707220 */ /* 0x000fe20000400000 */
[----:B------:R-:W-:Y:S01]  /*1ab00*/  @!P5 FMUL R107, R107, 16777216 ;  /* 0x4b8000006b6bd820 */ /* 0x000fe20000400000 */
[----:B------:R-:W-:Y:S01]  /*1ab10*/  @!P5 FMUL R106, R106, 16777216 ;  /* 0x4b8000006a6ad820 */ /* 0x000fe20000400000 */
[----:B------:R-:W-:Y:S01]  /*1ab20*/  @!P5 FMUL R83, R83, 16777216 ;  /* 0x4b8000005353d820 */ /* 0x000fe20000400000 */
[----:B------:R-:W-:Y:S01]  /*1ab30*/  @!P5 FMUL R79, R79, 16777216 ;  /* 0x4b8000004f4fd820 */ /* 0x000fe20000400000 */
[----:B------:R-:W-:Y:S01]  /*1ab40*/  @!P5 FMUL R75, R75, 16777216 ;  /* 0x4b8000004b4bd820 */ /* 0x000fe20000400000 */
[----:B------:R-:W-:Y:S01]  /*1ab50*/  @!P3 FMUL R88, R88, 16777216 ;  /* 0x4b8000005858b820 */ /* 0x000fe20000400000 */
[----:B------:R-:W-:Y:S01]  /*1ab60*/  FMUL R105, R29, R104 ;  /* 0x000000681d697220 */ /* 0x000fe20000400000 */
[----:B------:R-:W-:Y:S01]  /*1ab70*/  FFMA.FTZ R13, R158, R13, -0.17900948226451873779 ;  /* 0xbe374e439e0d7423 */ /* 0x000fe2000001000d */
[----:B------:R-:W-:Y:S01]  /*1ab80*/  FFMA.FTZ R14, R159, R14, -0.17900948226451873779 ;  /* 0xbe374e439f0e7423 */ /* 0x000fe2000001000e */
[----:B------:R-:W-:Y:S01]  /*1ab90*/  @!P5 FMUL R143, R143, 16777216 ;  /* 0x4b8000008f8fd820 */ /* 0x000fe20000400000 */
        /* <DEDUP_REMOVED lines=24> */
[C---:B------:R-:W-:Y:S01]  /*1ad20*/  FMUL R73, R160.reuse, R98 ;  /* 0x00000062a0497220 */ /* 0x040fe20000400000 */
[C---:B------:R-:W-:Y:S01]  /*1ad30*/  FMUL R60, R160.reuse, R91 ;  /* 0x0000005ba03c7220 */ /* 0x040fe20000400000 */
        /* <DEDUP_REMOVED lines=40> */
[----:B------:R-:W-:Y:S01]  /*1afc0*/  FFMA.FTZ R28, R43, 1.1920928955078125e-07, R42 ;  /* 0x340000002b1c7823 */ /* 0x000fe2000001002a */
[----:B------:R-:W-:Y:S01]  /*1afd0*/  @!P5 FMUL R39, R39, 16777216 ;  /* 0x4b8000002727d820 */ /* 0x000fe20000400000 */
[----:B------:R-:W-:Y:S01]  /*1afe0*/  @!P5 FMUL R38, R38, 16777216 ;  /* 0x4b8000002626d820 */ /* 0x000fe20000400000 */
[C---:B------:R-:W-:Y:S01]  /*1aff0*/  FMUL R68, R160.reuse, R107 ;  /* 0x0000006ba0447220 */ /* 0x040fe20000400000 */
[C---:B------:R-:W-:Y:S01]  /*1b000*/  FMUL R69, R160.reuse, R106 ;  /* 0x0000006aa0457220 */ /* 0x040fe20000400000 */
[C---:B------:R-:W-:Y:S01]  /*1b010*/  FMUL R90, R160.reuse, R83 ;  /* 0x00000053a05a7220 */ /* 0x040fe20000400000 */
[C---:B------:R-:W-:Y:S01]  /*1b020*/  FMUL R91, R160.reuse, R79 ;  /* 0x0000004fa05b7220 */ /* 0x040fe20000400000 */
[----:B------:R-:W-:Y:S01]  /*1b030*/  FMUL R98, R160, R75 ;  /* 0x0000004ba0627220 */ /* 0x000fe20000400000 */
[----:B------:R-:W-:Y:S01]  /*1b040*/  @!P3 FMUL R157, R157, 16777216 ;  /* 0x4b8000009d9db820 */ /* 0x000fe20000400000 */
[----:B------:R-:W-:Y:S01]  /*1b050*/  FMUL R89, R29, R88 ;  /* 0x000000581d597220 */ /* 0x000fe20000400000 */
[----:B------:R-:W-:Y:S01]  /*1b060*/  FFMA.FTZ R13, R158, R13, 0.20512372255325317383 ;  /* 0x3e520bf49e0d7423 */ /* 0x000fe2000001000d */
[----:B------:R-:W-:Y:S01]  /*1b070*/  FFMA.FTZ R14, R159, R14, 0.20512372255325317383 ;  /* 0x3e520bf49f0e7423 */ /* 0x000fe2000001000e */
[C---:B------:R-:W-:Y:S01]  /*1b080*/  FMUL R43, R160.reuse, R143 ;  /* 0x0000008fa02b7220 */ /* 0x040fe20000400000 */
        /* <DEDUP_REMOVED lines=59> */
[----:B------:R-:W-:Y:S01]  /*1b440*/  FMUL R156, R29, R156 ;  /* 0x0000009c1d9c7220 */ /* 0x000fe20000400000 */
[C---:B------:R-:W-:Y:S01]  /*1b450*/  FMUL R39, R160.reuse, R39 ;  /* 0x00000027a0277220 */ /* 0x040fe20000400000 */
[----:B------:R-:W-:Y:S01]  /*1b460*/  FMUL R38, R160, R38 ;  /* 0x00000026a0267220 */ /* 0x000fe20000400000 */
[C---:B------:R-:W-:Y:S01]  /*1b470*/  FFMA.FTZ R13, R158.reuse, R13, -0.24046532809734344482 ;  /* 0xbe763c8b9e0d7423 */ /* 0x040fe2000001000d */
[----:B------:R-:W-:Y:S01]  /*1b480*/  FFMA.FTZ R14, R159, R14, -0.24046532809734344482 ;  /* 0xbe763c8b9f0e7423 */ /* 0x000fe2000001000e */
[----:B------:R-:W-:Y:S01]  /*1b490*/  FMUL R29, R29, R157 ;  /* 0x0000009d1d1d7220 */ /* 0x000fe20000400000 */
[----:B------:R-:W-:Y:S01]  /*1b4a0*/  F2FP.BF16.F32.PACK_AB R17, R17, R156 ;  /* 0x0000009c1111723e */ /* 0x000fe200000010ff */
[----:B------:R-:W-:Y:S01]  /*1b4b0*/  FFMA.FTZ R13, R158, R13, 0.28857114911079406738 ;  /* 0x3e93bf999e0d7423 */ /* 0x000fe2000001000d */
[----:B------:R-:W-:Y:S01]  /*1b4c0*/  FFMA.FTZ R14, R159, R14, 0.28857114911079406738 ;  /* 0x3e93bf999f0e7423 */ /* 0x000fe2000001000e */
[----:B------:R-:W-:Y:S01]  /*1b4d0*/  F2FP.BF16.F32.PACK_AB R18, R38, R143 ;  /* 0x0000008f2612723e */ /* 0x000fe200000010ff */
[----:B------:R-:W-:Y:S01]  /*1b4e0*/  FFMA.FTZ R25, R41, 1.1920928955078125e-07, R40 ;  /* 0x3400000029197823 */ /* 0x000fe20000010028 */
[----:B------:R-:W-:Y:S01]  /*1b4f0*/  F2FP.BF16.F32.PACK_AB R16, R16, R29 ;  /* 0x0000001d1010723e */ /* 0x000fe200000010ff */
[C---:B------:R-:W-:Y:S01]  /*1b500*/  FFMA.FTZ R13, R158.reuse, R13, -0.36067417263984680176 ;  /* 0xbeb8aa499e0d7423 */ /* 0x040fe2000001000d */
[----:B------:R-:W-:Y:S01]  /*1b510*/  F2FP.BF16.F32.PACK_AB R19, R39, R142 ;  /* 0x0000008e2713723e */ /* 0x000fe200000010ff */
[----:B------:R-:W-:Y:S01]  /*1b520*/  BAR.SYNC.DEFER_BLOCKING 0x0 ;  /* 0x0000000000007b1d */ /* 0x000fe20000010000 */
[----:B------:R-:W-:Y:S01]  /*1b530*/  FFMA.FTZ R14, R159, R14, -0.36067417263984680176 ;  /* 0xbeb8aa499f0e7423 */ /* 0x000fe2000001000e */
[----:B------:R-:W-:Y:S01]  /*1b540*/  FFMA.FTZ R13, R158, R13, 0.48089820146560668945 ;  /* 0x3ef6384a9e0d7423 */ /* 0x000fe2000001000d */
[----:B------:R-:W-:Y:S01]  /*1b550*/  ISETP.GE.U32.AND P2, PT, R33, 0x7f800000, PT ;  /* 0x7f8000002100780c */ /* 0x000fe20003f46070 */
[----:B------:R-:W-:Y:S01]  /*1b560*/  @!P5 FMUL R55, R55, 16777216 ;  /* 0x4b8000003737d820 */ /* 0x000fe20000400000 */
[----:B------:R-:W-:Y:S01]  /*1b570*/  FFMA.FTZ R14, R159, R14, 0.48089820146560668945 ;  /* 0x3ef6384a9f0e7423 */ /* 0x000fe2000001000e */
[----:B------:R-:W-:Y:S01]  /*1b580*/  ISETP.GE.U32.AND P3, PT, R32, 0x7f800000, PT ;  /* 0x7f8000002000780c */ /* 0x000fe20003f66070 */
[----:B------:R-:W-:Y:S01]  /*1b590*/  FFMA.FTZ R13, R158, R13, -0.72134751081466674805 ;  /* 0xbf38aa3b9e0d7423 */ /* 0x000fe2000001000d */
[----:B------:R-:W-:Y:S01]  /*1b5a0*/  F2FP.BF16.F32.PACK_AB R22, R131, R12 ;  /* 0x0000000c8316723e */ /* 0x000fe200000010ff */
[----:B------:R-:W-:Y:S01]  /*1b5b0*/  FFMA.FTZ R14, R159, R14, -0.72134751081466674805 ;  /* 0xbf38aa3b9f0e7423 */ /* 0x000fe2000001000e */
[----:B------:R-:W-:Y:S01]  /*1b5c0*/  F2FP.BF16.F32.PACK_AB R20, R20, R155 ;  /* 0x0000009b1414723e */ /* 0x000fe200000010ff */
[----:B------:R-:W-:Y:S01]  /*1b5d0*/  FMUL R13, R158, R13 ;  /* 0x0000000d9e0d7220 */ /* 0x000fe20000400000 */
[----:B------:R-:W-:Y:S01]  /*1b5e0*/  F2FP.BF16.F32.PACK_AB R21, R21, R154 ;  /* 0x0000009a1515723e */ /* 0x000fe200000010ff */
[C---:B------:R-:W-:Y:S01]  /*1b5f0*/  FMUL R14, R159.reuse, R14 ;  /* 0x0000000e9f0e7220 */ /* 0x040fe20000400000 */
[----:B------:R-:W-:Y:S01]  /*1b600*/  F2FP.BF16.F32.PACK_AB R23, R50, R135 ;  /* 0x000000873217723e */ /* 0x000fe200000010ff */
[----:B------:R-:W-:Y:S01]  /*1b610*/  FMUL R13, R158, R13 ;  /* 0x0000000d9e0d7220 */ /* 0x000fe20000400000 */
[----:B------:R-:W-:Y:S01]  /*1b620*/  @!P5 FMUL R54, R54, 16777216 ;  /* 0x4b8000003636d820 */ /* 0x000fe20000400000 */
[C---:B------:R-:W-:Y:S01]  /*1b630*/  FMUL R14, R159.reuse, R14 ;  /* 0x0000000e9f0e7220 */ /* 0x040fe20000400000 */
[----:B------:R-:W-:Y:S01]  /*1b640*/  FMUL R55, R160, R55 ;  /* 0x00000037a0377220 */ /* 0x000fe20000400000 */
[----:B------:R-:W-:Y:S01]  /*1b650*/  FFMA.FTZ R158, R158, 1.4426950216293334961, R13 ;  /* 0x3fb8aa3b9e9e7823 */ /* 0x000fe2000001000d */
[----:B------:R-:W-:Y:S01]  /*1b660*/  @P3 MOV R13, 0x7f800000 ;  /* 0x7f800000000d3802 */ /* 0x000fe20000000f00 */
[----:B------:R-:W-:Y:S01]  /*1b670*/  FFMA.FTZ R159, R159, 1.4426950216293334961, R14 ;  /* 0x3fb8aa3b9f9f7823 */ /* 0x000fe2000001000e */
[----:B------:R-:W-:Y:S01]  /*1b680*/  @P2 MOV R14, 0x7f800000 ;  /* 0x7f800000000e2802 */ /* 0x000fe20000000f00 */
[----:B------:R-:W-:Y:S01]  /*1b690*/  FADD R77, R25, R158 ;  /* 0x0000009e194d7221 */ /* 0x000fe20000000000 */
[----:B------:R-:W-:Y:S01]  /*1b6a0*/  STSM.16.M88.4 [R4], R16 ;  /* 0x0000001004007844 */ /* 0x000fe20000000200 */
[----:B------:R-:W-:Y:S01]  /*1b6b0*/  FADD R76, R28, R159 ;  /* 0x0000009f1c4c7221 */ /* 0x000fe20000000000 */
[----:B------:R-:W-:Y:S01]  /*1b6c0*/  @P3 FFMA.FTZ R76, R32, R13, +INF ;  /* 0x7f800000204c3423 */ /* 0x000fe2000001000d */
[----:B------:R-:W-:Y:S01]  /*1b6d0*/  @P2 FFMA.FTZ R77, R33, R14, +INF ;  /* 0x7f800000214d2423 */ /* 0x000fe2000001000e */
[----:B------:R-:W-:Y:S01]  /*1b6e0*/  BAR.SYNC.DEFER_BLOCKING 0x0 ;  /* 0x0000000000007b1d */ /* 0x000fe20000010000 */
[----:B------:R-:W-:Y:S01]  /*1b6f0*/  FMUL R54, R160, R54 ;  /* 0x00000036a0367220 */ /* 0x000fe20000400000 */
[----:B------:R-:W-:Y:S01]  /*1b700*/  F2FP.BF16.F32.PACK_AB R24, R24, R27 ;  /* 0x0000001b1818723e */ /* 0x000fe200000010ff */
[----:B------:R-:W-:Y:S01]  /*1b710*/  @!P5 FMUL R63, R63, 16777216 ;  /* 0x4b8000003f3fd820 */ /* 0x000fe20000400000 */
[----:B------:R-:W-:Y:S01]  /*1b720*/  F2FP.BF16.F32.PACK_AB R25, R53, R26 ;  /* 0x0000001a3519723e */ /* 0x000fe200000010ff */
[----:B------:R-:W-:Y:S01]  /*1b730*/  @!P5 FMUL R62, R62, 16777216 ;  /* 0x4b8000003e3ed820 */ /* 0x000fe20000400000 */
[----:B------:R-:W-:Y:S01]  /*1b740*/  F2FP.BF16.F32.PACK_AB R26, R54, R51 ;  /* 0x00000033361a723e */ /* 0x000fe200000010ff */
[C---:B------:R-:W-:Y:S01]  /*1b750*/  FMUL R63, R160.reuse, R63 ;  /* 0x0000003fa03f7220 */ /* 0x040fe20000400000 */
[----:B------:R-:W-:Y:S01]  /*1b760*/  F2FP.BF16.F32.PACK_AB R27, R55, R138 ;  /* 0x0000008a371b723e */ /* 0x000fe200000010ff */
[----:B------:R-:W-:Y:S01]  /*1b770*/  FMUL R62, R160, R62 ;  /* 0x0000003ea03e7220 */ /* 0x000fe20000400000 */
[----:B------:R-:W-:Y:S01]  /*1b780*/  F2FP.BF16.F32.PACK_AB R28, R31, R136 ;  /* 0x000000881f1c723e */ /* 0x000fe200000010ff */
[----:B------:R-:W-:Y:S01]  /*1b790*/  @!P5 FMUL R78, R78, 16777216 ;  /* 0x4b8000004e4ed820 */ /* 0x000fe20000400000 */
[----:B------:R-:W-:Y:S01]  /*1b7a0*/  F2FP.BF16.F32.PACK_AB R29, R30, R139 ;  /* 0x0000008b1e1d723e */ /* 0x000fe200000010ff */
[----:B------:R-:W-:Y:S01]  /*1b7b0*/  @!P5 FMUL R87, R87, 16777216 ;  /* 0x4b8000005757d820 */ /* 0x000fe20000400000 */
[----:B------:R-:W-:Y:S01]  /*1b7c0*/  F2FP.BF16.F32.PACK_AB R30, R62, R123 ;  /* 0x0000007b3e1e723e */ /* 0x000fe200000010ff */
[----:B------:R-:W-:Y:S01]  /*1b7d0*/  FMUL R78, R160, R78 ;  /* 0x0000004ea04e7220 */ /* 0x000fe20000400000 */
[----:B------:R-:W-:Y:S01]  /*1b7e0*/  F2FP.BF16.F32.PACK_AB R31, R63, R130 ;  /* 0x000000823f1f723e */ /* 0x000fe200000010ff */
[----:B------:R-:W-:Y:S01]  /*1b7f0*/  @!P5 FMUL R86, R86, 16777216 ;  /* 0x4b8000005656d820 */ /* 0x000fe20000400000 */
[----:B------:R-:W-:Y:S01]  /*1b800*/  F2FP.BF16.F32.PACK_AB R36, R128, R137 ;  /* 0x000000898024723e */ /* 0x000fe200000010ff */
[----:B------:R-:W-:Y:S01]  /*1b810*/  FMUL R87, R160, R87 ;  /* 0x00000057a0577220 */ /* 0x000fe20000400000 */
[----:B------:R-:W-:Y:S01]  /*1b820*/  F2FP.BF16.F32.PACK_AB R37, R120, R129 ;  /* 0x000000817825723e */ /* 0x000fe200000010ff */
[----:B------:R-:W-:Y:S01]  /*1b830*/  FMUL R86, R160, R86 ;  /* 0x00000056a0567220 */ /* 0x000fe20000400000 */
[----:B------:R-:W-:Y:S01]  /*1b840*/  F2FP.BF16.F32.PACK_AB R38, R107, R122 ;  /* 0x0000007a6b26723e */ /* 0x000fe200000010ff */
[----:B------:R-:W-:Y:S01]  /*1b850*/  @!P5 FMUL R95, R95, 16777216 ;  /* 0x4b8000005f5fd820 */ /* 0x000fe20000400000 */
[----:B------:R-:W1:Y:S01]  /*1b860*/  LDS.128 R12, [R2] ;  /* 0x00000000020c7984 */ /* 0x000e620000000c00 */
[----:B------:R-:W-:Y:S01]  /*1b870*/  F2FP.BF16.F32.PACK_AB R39, R106, R115 ;  /* 0x000000736a27723e */ /* 0x000fe200000010ff */
[----:B------:R-:W-:Y:S01]  /*1b880*/  @!P5 FMUL R94, R94, 16777216 ;  /* 0x4b8000005e5ed820 */ /* 0x000fe20000400000 */
[----:B------:R-:W-:Y:S01]  /*1b890*/  FSETP.NEU.AND P1, PT, R33, RZ, PT ;  /* 0x000000ff2100720b */ /* 0x000fe20003f2d000 */
[----:B------:R-:W-:Y:S01]  /*1b8a0*/  BAR.SYNC.DEFER_BLOCKING 0x0 ;  /* 0x0000000000007b1d */ /* 0x000fe20000010000 */
[----:B------:R-:W-:Y:S01]  /*1b8b0*/  FSETP.NEU.AND P2, PT, R32, RZ, PT ;  /* 0x000000ff2000720b */ /* 0x000fe20003f4d000 */
        /* <DEDUP_REMOVED lines=22> */
[----:B------:R-:W-:Y:S01]  /*1ba20*/  STSM.16.M88.4 [R4], R20 ;  /* 0x0000001404007844 */ /* 0x000fe20000000200 */
[----:B------:R-:W-:Y:S01]  /*1ba30*/  F2FP.BF16.F32.PACK_AB R55, R95, R60 ;  /* 0x0000003c5f37723e */ /* 0x000fe200000010ff */
[----:B------:R-:W-:Y:S01]  /*1ba40*/  @!P5 FMUL R118, R118, 16777216 ;  /* 0x4b8000007676d820 */ /* 0x000fe20000400000 */
[----:B------:R-:W-:Y:S01]  /*1ba50*/  F2FP.BF16.F32.PACK_AB R60, R100, R97 ;  /* 0x00000061643c723e */ /* 0x000fe200000010ff */
[----:B------:R-:W-:Y:S01]  /*1ba60*/  BAR.SYNC.DEFER_BLOCKING 0x0 ;  /* 0x0000000000007b1d */ /* 0x000fe20000010000 */
        /* <DEDUP_REMOVED lines=15> */
[----:B------:R-:W2:Y:S01]  /*1bb60*/  LDC.64 R68, c[0x0][0x270] ;  /* 0x00009c00ff447b82 */ /* 0x000ea20000000a00 */
[----:B------:R-:W-:Y:S01]  /*1bb70*/  F2FP.BF16.F32.PACK_AB R117, R117, R114 ;  /* 0x000000727575723e */ /* 0x000fe200000010ff */
[----:B------:R-:W-:Y:S01]  /*1bb80*/  FMUL R134, R160, R134 ;  /* 0x00000086a0867220 */ /* 0x000fe20000400000 */
[----:B------:R-:W-:Y:S01]  /*1bb90*/  F2FP.BF16.F32.PACK_AB R118, R118, R65 ;  /* 0x000000417676723e */ /* 0x000fe200000010ff */
[----:B------:R-:W-:Y:S01]  /*1bba0*/  @!P5 FMUL R151, R151, 16777216 ;  /* 0x4b8000009797d820 */ /* 0x000fe20000400000 */
[----:B------:R-:W-:Y:S01]  /*1bbb0*/  F2FP.BF16.F32.PACK_AB R119, R119, R64 ;  /* 0x000000407777723e */ /* 0x000fe200000010ff */
[----:B------:R-:W-:Y:S01]  /*1bbc0*/  @!P5 FMUL R150, R150, 16777216 ;  /* 0x4b8000009696d820 */ /* 0x000fe20000400000 */
[----:B------:R-:W-:Y:S01]  /*1bbd0*/  F2FP.BF16.F32.PACK_AB R124, R124, R75 ;  /* 0x0000004b7c7c723e */ /* 0x000fe200000010ff */
[----:B------:R-:W3:Y:S01]  /*1bbe0*/  LDS.128 R16, [R2] ;  /* 0x0000000002107984 */ /* 0x000ee20000000c00 */
[----:B------:R-:W-:Y:S01]  /*1bbf0*/  F2FP.BF16.F32.PACK_AB R125, R125, R74 ;  /* 0x0000004a7d7d723e */ /* 0x000fe200000010ff */
[----:B------:R-:W4:Y:S01]  /*1bc00*/  LDC.64 R102, c[0x0][0x228] ;  /* 0x00008a00ff667b82 */ /* 0x000f220000000a00 */
[----:B------:R-:W-:-:S07]  /*1bc10*/  F2FP.BF16.F32.PACK_AB R126, R126, R59 ;  /* 0x0000003b7e7e723e */ /* 0x000fce00000010ff */
[----:B------:R-:W-:Y:S01]  /*1bc20*/  BAR.SYNC.DEFER_BLOCKING 0x0 ;  /* 0x0000000000007b1d */ /* 0x000fe20000010000 */
[----:B------:R-:W-:Y:S01]  /*1bc30*/  F2FP.BF16.F32.PACK_AB R127, R127, R58 ;  /* 0x0000003a7f7f723e */ /* 0x000fe200000010ff */
[----:B------:R-:W-:Y:S01]  /*1bc40*/  @!P5 FMUL R147, R147, 16777216 ;  /* 0x4b8000009393d820 */ /* 0x000fe20000400000 */
[----:B------:R-:W-:Y:S01]  /*1bc50*/  F2FP.BF16.F32.PACK_AB R134, R134, R57 ;  /* 0x000000398686723e */ /* 0x000fe200000010ff */
[----:B------:R-:W-:Y:S01]  /*1bc60*/  @!P5 FMUL R146, R146, 16777216 ;  /* 0x4b8000009292d820 */ /* 0x000fe20000400000 */
[----:B------:R-:W-:-:S03]  /*1bc70*/  F2FP.BF16.F32.PACK_AB R135, R47, R56 ;  /* 0x000000382f87723e */ /* 0x000fc600000010ff */
[----:B------:R-:W0:Y:S01]  /*1bc80*/  LDC R78, c[0x0][0x278] ;  /* 0x00009e00ff4e7b82 */ /* 0x000e220000000800 */
[----:B------:R-:W-:Y:S01]  /*1bc90*/  F2FP.BF16.F32.PACK_AB R132, R132, R79 ;  /* 0x0000004f8484723e */ /* 0x000fe200000010ff */
[C---:B------:R-:W-:Y:S01]  /*1bca0*/  FMUL R7, R160.reuse, R151 ;  /* 0x00000097a0077220 */ /* 0x040fe20000400000 */
[----:B------:R-:W-:Y:S01]  /*1bcb0*/  F2FP.BF16.F32.PACK_AB R133, R133, R82 ;  /* 0x000000528585723e */ /* 0x000fe200000010ff */
[----:B------:R-:W-:Y:S01]  /*1bcc0*/  FMUL R40, R160, R150 ;  /* 0x00000096a0287220 */ /* 0x000fe20000400000 */
[----:B------:R-:W-:Y:S01]  /*1bcd0*/  F2FP.BF16.F32.PACK_AB R142, R44, R45 ;  /* 0x0000002d2c8e723e */ /* 0x000fe200000010ff */
[----:B--2---:R-:W-:Y:S01]  /*1bce0*/  IMAD R65, R240, R68, RZ ;  /* 0x00000044f0417224 */ /* 0x004fe200078e02ff */
[----:B------:R-:W-:Y:S01]  /*1bcf0*/  F2FP.BF16.F32.PACK_AB R143, R43, R46 ;  /* 0x0000002e2b8f723e */ /* 0x000fe200000010ff */
[----:B------:R-:W-:Y:S01]  /*1bd00*/  IMAD R69, R238, R69, RZ ;  /* 0x00000045ee457224 */ /* 0x000fe200078e02ff */
[----:B------:R-:W-:Y:S01]  /*1bd10*/  SHF.R.U32.HI R81, RZ, 0x6, R216 ;  /* 0x00000006ff517819 */ /* 0x000fe200000116d8 */
[C---:B------:R-:W-:Y:S01]  /*1bd20*/  FMUL R42, R160.reuse, R147 ;  /* 0x00000093a02a7220 */ /* 0x040fe20000400000 */
[----:B------:R-:W-:Y:S01]  /*1bd30*/  SHF.L.U32 R47, R65, 0x1, RZ ;  /* 0x00000001412f7819 */ /* 0x000fe200000006ff */
[----:B------:R-:W-:Y:S01]  /*1bd40*/  FMUL R41, R160, R146 ;  /* 0x00000092a0297220 */ /* 0x000fe20000400000 */
[----:B------:R-:W-:Y:S01]  /*1bd50*/  SHF.L.U32 R64, R69, 0x1, RZ ;  /* 0x0000000145407819 */ /* 0x000fe200000006ff */
[----:B------:R-:W-:Y:S01]  /*1bd60*/  IMAD.HI R68, R65, 0x2, RZ ;  /* 0x0000000241447827 */ /* 0x000fe200078e02ff */
[----:B------:R-:W-:-:S02]  /*1bd70*/  SGXT.U32 R81, R81, 0x1 ;  /* 0x000000015151781a */ /* 0x000fc40000000000 */
[----:B----4-:R-:W-:Y:S01]  /*1bd80*/  IADD3 R64, P3, P4, R64, R102, R47 ;  /* 0x0000006640407210 */ /* 0x010fe20007c7e02f */
[----:B------:R-:W-:Y:S01]  /*1bd90*/  STSM.16.M88.4 [R4], R24 ;  /* 0x0000001804007844 */ /* 0x000fe20000000200 */
[----:B------:R-:W-:Y:S01]  /*1bda0*/  F2FP.BF16.F32.PACK_AB R140, R140, R71 ;  /* 0x000000478c8c723e */ /* 0x000fe200000010ff */
[----:B------:R-:W-:Y:S01]  /*1bdb0*/  IMAD.HI R65, R69, 0x2, RZ ;  /* 0x0000000245417827 */ /* 0x000fe200078e02ff */
[----:B------:R-:W-:Y:S01]  /*1bdc0*/  F2FP.BF16.F32.PACK_AB R141, R141, R70 ;  /* 0x000000468d8d723e */ /* 0x000fe200000010ff */
[----:B------:R-:W-:Y:S01]  /*1bdd0*/  BAR.SYNC.DEFER_BLOCKING 0x0 ;  /* 0x0000000000007b1d */ /* 0x000fe20000010000 */
[----:B------:R-:W-:Y:S01]  /*1bde0*/  F2FP.BF16.F32.PACK_AB R150, R40, R41 ;  /* 0x000000292896723e */ /* 0x000fe200000010ff */
[----:B0-----:R-:W-:Y:S01]  /*1bdf0*/  IMAD R81, R81, R78, RZ ;  /* 0x0000004e51517224 */ /* 0x001fe200078e02ff */
[----:B------:R-:W-:Y:S02]  /*1be00*/  F2FP.BF16.F32.PACK_AB R151, R7, R42 ;  /* 0x0000002a0797723e */ /* 0x000fe400000010ff */
[----:B------:R-:W-:-:S02]  /*1be10*/  IADD3.X R65, R65, R103, R68, P3, P4 ;  /* 0x0000006741417210 */ /* 0x000fc40001fe8444 */
[----:B------:R-:W-:Y:S02]  /*1be20*/  LEA R83, R78, R81, 0x1 ;  /* 0x000000514e537211 */ /* 0x000fe400078e08ff */
[----:B------:R-:W-:Y:S02]  /*1be30*/  F2FP.BF16.F32.PACK_AB R148, R148, R67 ;  /* 0x000000439494723e */ /* 0x000fe400000010ff */
[----:B------:R-:W-:Y:S01]  /*1be40*/  F2FP.BF16.F32.PACK_AB R149, R149, R66 ;  /* 0x000000429595723e */ /* 0x000fe200000010ff */
[C---:B------:R-:W-:Y:S01]  /*1be50*/  IMAD R85, R78.reuse, 0x2, R83 ;  /* 0x000000024e557824 */ /* 0x040fe200078e0253 */
[-C--:B------:R-:W-:Y:S02]  /*1be60*/  LEA R66, P3, R81, R64.reuse, 0x1 ;  /* 0x0000004051427211 */ /* 0x080fe400078608ff */
[----:B------:R-:W-:Y:S02]  /*1be70*/  LEA R68, P4, R83, R64, 0x1 ;  /* 0x0000004053447211 */ /* 0x000fe400078808ff */
[----:B------:R-:W-:-:S02]  /*1be80*/  LEA R87, R78, R85, 0x1 ;  /* 0x000000554e577211 */ /* 0x000fc400078e08ff */
[----:B------:R-:W-:Y:S02]  /*1be90*/  LEA.HI.X.SX32 R67, R81, R65, 0x1, P3 ;  /* 0x0000004151437211 */ /* 0x000fe400018f0eff */
[C---:B------:R-:W-:Y:S02]  /*1bea0*/  LEA R89, R78.reuse, R87, 0x1 ;  /* 0x000000574e597211 */ /* 0x040fe400078e08ff */
[----:B------:R-:W-:Y:S01]  /*1beb0*/  LEA R70, P3, R85, R64, 0x1 ;  /* 0x0000004055467211 */ /* 0x000fe200078608ff */
[----:B------:R-:W0:Y:S01]  /*1bec0*/  LDS.128 R20, [R2] ;  /* 0x0000000002147984 */ /* 0x000e220000000c00 */
[C---:B------:R-:W-:Y:S02]  /*1bed0*/  LEA R91, R78.reuse, R89, 0x1 ;  /* 0x000000594e5b7211 */ /* 0x040fe400078e08ff */
[----:B------:R-:W-:Y:S01]  /*1bee0*/  LEA.HI.X.SX32 R69, R83, R65, 0x1, P4 ;  /* 0x0000004153457211 */ /* 0x000fe200020f0eff */
[----:B------:R-:W-:Y:S01]  /*1bef0*/  BAR.SYNC.DEFER_BLOCKING 0x0 ;  /* 0x0000000000007b1d */ /* 0x000fe20000010000 */
[----:B------:R-:W-:-:S02]  /*1bf00*/  LEA R93, R78, R91, 0x1 ;  /* 0x0000005b4e5d7211 */ /* 0x000fc400078e08ff */
[-C--:B------:R-:W-:Y:S02]  /*1bf10*/  LEA.HI.X.SX32 R71, R85, R65.reuse, 0x1, P3 ;  /* 0x0000004155477211 */ /* 0x080fe400018f0eff */
[C---:B------:R-:W-:Y:S01]  /*1bf20*/  LEA R80, P3, R87.reuse, R64, 0x1 ;  /* 0x0000004057507211 */ /* 0x040fe200078608ff */
[----:B------:R-:W-:Y:S01]  /*1bf30*/  IMAD R79, R78, 0x2, R93 ;  /* 0x000000024e4f7824 */ /* 0x000fe200078e025d */
[----:B------:R-:W-:Y:S02]  /*1bf40*/  PRMT R82, R10, 0x7632, R82 ;  /* 0x000076320a527816 */ /* 0x000fe40000000052 */
[----:B------:R-:W-:Y:S02]  /*1bf50*/  LEA.HI.X.SX32 R81, R87, R65, 0x1, P3 ;  /* 0x0000004157517211 */ /* 0x000fe400018f0eff */
[----:B------:R-:W-:Y:S02]  /*1bf60*/  LEA R95, R78, R79, 0x1 ;  /* 0x0000004f4e5f7211 */ /* 0x000fe400078e08ff */
[----:B------:R-:W-:-:S02]  /*1bf70*/  PRMT R84, R11, 0x7632, R84 ;  /* 0x000076320b547816 */ /* 0x000fc40000000054 */
[----:B------:R-:W-:-:S04]  /*1bf80*/  LEA R97, R78, R95, 0x1 ;  /* 0x0000005f4e617211 */ /* 0x000fc800078e08ff */
[C---:B------:R-:W-:Y:S01]  /*1bf90*/  LEA R99, R78.reuse, R97, 0x1 ;  /* 0x000000614e637211 */ /* 0x040fe200078e08ff */
[----:B------:R-:W-:Y:S04]  /*1bfa0*/  STSM.16.M88.4 [R4], R28 ;  /* 0x0000001c04007844 */ /* 0x000fe80000000200 */
[C---:B------:R-:W-:Y:S01]  /*1bfb0*/  IMAD R101, R78.reuse, 0x2, R99 ;  /* 0x000000024e657824 */ /* 0x040fe200078e0263 */
[----:B------:R-:W-:Y:S04]  /*1bfc0*/  BAR.SYNC.DEFER_BLOCKING 0x0 ;  /* 0x0000000000007b1d */ /* 0x000fe80000010000 */
[----:B------:R-:W-:-:S04]  /*1bfd0*/  LEA R103, R78, R101, 0x1 ;  /* 0x000000654e677211 */ /* 0x000fc800078e08ff */
[----:B------:R-:W-:-:S04]  /*1bfe0*/  LEA R105, R78, R103, 0x1 ;  /* 0x000000674e697211 */ /* 0x000fc800078e08ff */
[----:B------:R-:W-:-:S04]  /*1bff0*/  LEA R7, R78, R105, 0x1 ;  /* 0x000000694e077211 */ /* 0x000fc800078e08ff */
[----:B------:R-:W-:-:S04]  /*1c000*/  LEA R107, R78, R7, 0x1 ;  /* 0x000000074e6b7211 */ /* 0x000fc800078e08ff */
[----:B------:R-:W-:-:S04]  /*1c010*/  LEA R83, R78, R107, 0x1 ;  /* 0x0000006b4e537211 */ /* 0x000fc800078e08ff */
[C---:B------:R-:W-:Y:S01]  /*1c020*/  LEA R85, R78.reuse, R83, 0x1 ;  /* 0x000000534e557211 */ /* 0x040fe200078e08ff */
[----:B------:R-:W2:Y:S01]  /*1c030*/  LDS.128 R24, [R2] ;  /* 0x0000000002187984 */ /* 0x000ea20000000c00 */
[----:B------:R-:W-:Y:S06]  /*1c040*/  BAR.SYNC.DEFER_BLOCKING 0x0 ;  /* 0x0000000000007b1d */ /* 0x000fec0000010000 */
[----:B------:R-:W-:Y:S02]  /*1c050*/  STSM.16.M88.4 [R4], R36 ;  /* 0x0000002404007844 */ /* 0x000fe40000000200 */
[----:B------:R-:W-:Y:S06]  /*1c060*/  BAR.SYNC.DEFER_BLOCKING 0x0 ;  /* 0x0000000000007b1d */ /* 0x000fec0000010000 */
[----:B------:R-:W4:Y:S02]  /*1c070*/  LDS.128 R28, [R2] ;  /* 0x00000000021c7984 */ /* 0x000f240000000c00 */
[----:B------:R-:W-:Y:S06]  /*1c080*/  BAR.SYNC.DEFER_BLOCKING 0x0 ;  /* 0x0000000000007b1d */ /* 0x000fec0000010000 */
[----:B------:R-:W-:Y:S02]  /*1c090*/  STSM.16.M88.4 [R4], R32 ;  /* 0x0000002004007844 */ /* 0x000fe40000000200 */
[----:B------:R-:W-:Y:S06]  /*1c0a0*/  BAR.SYNC.DEFER_BLOCKING 0x0 ;  /* 0x0000000000007b1d */ /* 0x000fec0000010000 */
[----:B------:R-:W4:Y:S02]  /*1c0b0*/  LDS.128 R32, [R2] ;  /* 0x0000000002207984 */ /* 0x000f240000000c00 */
[----:B------:R-:W-:Y:S06]  /*1c0c0*/  BAR.SYNC.DEFER_BLOCKING 0x0 ;  /* 0x0000000000007b1d */ /* 0x000fec0000010000 */
[----:B------:R-:W-:Y:S02]  /*1c0d0*/  STSM.16.M88.4 [R4], R48 ;  /* 0x0000003004007844 */ /* 0x000fe40000000200 */
[----:B------:R-:W-:Y:S06]  /*1c0e0*/  BAR.SYNC.DEFER_BLOCKING 0x0 ;  /* 0x0000000000007b1d */ /* 0x000fec0000010000 */
[----:B------:R-:W-:Y:S02]  /*1c0f0*/  LDS.128 R36, [R2] ;  /* 0x0000000002247984 */ /* 0x000fe40000000c00 */
        /* <DEDUP_REMOVED lines=9> */
[----:B------:R1:W-:Y:S02]  /*1c190*/  STSM.16.M88.4 [R4], R108 ;  /* 0x0000006c04007844 */ /* 0x0003e40000000200 */
[----:B------:R-:W-:Y:S01]  /*1c1a0*/  BAR.SYNC.DEFER_BLOCKING 0x0 ;  /* 0x0000000000007b1d */ /* 0x000fe20000010000 */
[----:B-1----:R-:W-:-:S05]  /*1c1b0*/  IMAD R109, R78, 0x2, R85 ;  /* 0x000000024e6d7824 */ /* 0x002fca00078e0255 */
[----:B------:R-:W-:-:S04]  /*1c1c0*/  LEA R111, R78, R109, 0x1 ;  /* 0x0000006d4e6f7211 */ /* 0x000fc800078e08ff */
[----:B------:R-:W-:Y:S01]  /*1c1d0*/  LEA R87, R78, R111, 0x1 ;  /* 0x0000006f4e577211 */ /* 0x000fe200078e08ff */
[----:B------:R-:W1:Y:S01]  /*1c1e0*/  LDS.128 R60, [R2] ;  /* 0x00000000023c7984 */ /* 0x000e620000000c00 */
[----:B------:R-:W-:Y:S06]  /*1c1f0*/  BAR.SYNC.DEFER_BLOCKING 0x0 ;  /* 0x0000000000007b1d */ /* 0x000fec0000010000 */
[----:B------:R-:W-:Y:S02]  /*1c200*/  STSM.16.M88.4 [R4], R116 ;  /* 0x0000007404007844 */ /* 0x000fe40000000200 */
[----:B------:R-:W-:Y:S06]  /*1c210*/  BAR.SYNC.DEFER_BLOCKING 0x0 ;  /* 0x0000000000007b1d */ /* 0x000fec0000010000 */
[----:B------:R-:W1:Y:S02]  /*1c220*/  LDS.128 R72, [R2] ;  /* 0x0000000002487984 */ /* 0x000e640000000c00 */
        /* <DEDUP_REMOVED lines=13> */
[----:B------:R3:W-:Y:S02]  /*1c300*/  STSM.16.M88.4 [R4], R148 ;  /* 0x0000009404007844 */ /* 0x0007e40000000200 */
[----:B------:R-:W-:Y:S01]  /*1c310*/  BAR.SYNC.DEFER_BLOCKING 0x0 ;  /* 0x0000000000007b1d */ /* 0x000fe20000010000 */
[----:B---3--:R-:W-:-:S05]  /*1c320*/  PRMT R4, R8, 0x7632, R4 ;  /* 0x0000763208047816 */ /* 0x008fca0000000004 */
[----:B------:R3:W-:Y:S04]  /*1c330*/  STG.E.U16 desc[UR4][R66.64], R8 ;  /* 0x0000000842007986 */ /* 0x0007e8000c101504 */
[----:B------:R-:W-:Y:S04]  /*1c340*/  STG.E.U16 desc[UR4][R68.64], R9 ;  /* 0x0000000944007986 */ /* 0x000fe8000c101504 */
[----:B------:R0:W-:Y:S01]  /*1c350*/  STG.E.U16 desc[UR4][R70.64], R10 ;  /* 0x0000000a46007986 */ /* 0x0001e2000c101504 */
[----:B---3--:R-:W-:-:S03]  /*1c360*/  LEA R66, P3, R89, R64, 0x1 ;  /* 0x0000004059427211 */ /* 0x008fc600078608ff */
[----:B------:R3:W-:Y:S01]  /*1c370*/  STG.E.U16 desc[UR4][R80.64], R11 ;  /* 0x0000000b50007986 */ /* 0x0007e2000c101504 */
[----:B------:R-:W-:Y:S02]  /*1c380*/  LEA.HI.X.SX32 R67, R89, R65, 0x1, P3 ;  /* 0x0000004159437211 */ /* 0x000fe400018f0eff */
[C---:B------:R-:W-:Y:S02]  /*1c390*/  LEA R89, R78.reuse, R87, 0x1 ;  /* 0x000000574e597211 */ /* 0x040fe400078e08ff */
[-C--:B------:R-:W-:Y:S01]  /*1c3a0*/  LEA R8, P3, R91, R64.reuse, 0x1 ;  /* 0x000000405b087211 */ /* 0x080fe200078608ff */
[----:B------:R2:W-:Y:S01]  /*1c3b0*/  STG.E.U16 desc[UR4][R66.64], R4 ;  /* 0x0000000442007986 */ /* 0x0005e2000c101504 */
[----:B------:R-:W-:Y:S02]  /*1c3c0*/  LEA R113, R78, R89, 0x1 ;  /* 0x000000594e717211 */ /* 0x000fe400078e08ff */
[----:B0-----:R-:W-:Y:S02]  /*1c3d0*/  PRMT R71, R9, 0x7632, R71 ;  /* 0x0000763209477816 */ /* 0x001fe40000000047 */
[----:B------:R-:W-:-:S02]  /*1c3e0*/  LEA R68, P4, R93, R64, 0x1 ;  /* 0x000000405d447211 */ /* 0x000fc400078808ff */
[----:B------:R-:W-:Y:S02]  /*1c3f0*/  LEA.HI.X.SX32 R9, R91, R65, 0x1, P3 ;  /* 0x000000415b097211 */ /* 0x000fe400018f0eff */
[C---:B------:R-:W-:Y:S02]  /*1c400*/  LEA R91, R78.reuse, R113, 0x1 ;  /* 0x000000714e5b7211 */ /* 0x040fe400078e08ff */
[----:B------:R-:W-:Y:S01]  /*1c410*/  LEA.HI.X.SX32 R69, R93, R65, 0x1, P4 ;  /* 0x000000415d457211 */ /* 0x000fe200020f0eff */
[----:B------:R0:W-:Y:S01]  /*1c420*/  STG.E.U16 desc[UR4][R8.64], R71 ;  /* 0x0000004708007986 */ /* 0x0001e2000c101504 */
[-C--:B------:R-:W-:Y:S02]  /*1c430*/  LEA R70, P3, R79, R64.reuse, 0x1 ;  /* 0x000000404f467211 */ /* 0x080fe400078608ff */
[----:B------:R-:W-:Y:S01]  /*1c440*/  LEA R93, R78, R91, 0x1 ;  /* 0x0000005b4e5d7211 */ /* 0x000fe200078e08ff */
[----:B------:R4:W-:Y:S01]  /*1c450*/  STG.E.U16 desc[UR4][R68.64], R82 ;  /* 0x0000005244007986 */ /* 0x0009e2000c101504 */
[----:B---3--:R-:W-:-:S02]  /*1c460*/  LEA R80, P4, R97, R64, 0x1 ;  /* 0x0000004061507211 */ /* 0x008fc400078808ff */
[----:B--2---:R-:W-:Y:S02]  /*1c470*/  PRMT R4, R12, 0x7632, R4 ;  /* 0x000076320c047816 */ /* 0x004fe40000000004 */
[-C--:B------:R-:W-:Y:S02]  /*1c480*/  LEA.HI.X.SX32 R81, R97, R65.reuse, 0x1, P4 ;  /* 0x0000004161517211 */ /* 0x080fe400020f0eff */
[----:B0-----:R-:W-:Y:S01]  /*1c490*/  LEA.HI.X.SX32 R71, R79, R65, 0x1, P3 ;  /* 0x000000414f477211 */ /* 0x001fe200018f0eff */
[C---:B------:R-:W-:Y:S01]  /*1c4a0*/  IMAD R79, R78.reuse, 0x2, R93 ;  /* 0x000000024e4f7824 */ /* 0x040fe200078e025d */
[----:B------:R-:W-:Y:S02]  /*1c4b0*/  LEA R10, P3, R95, R64, 0x1 ;  /* 0x000000405f0a7211 */ /* 0x000fe400078608ff */
[----:B----4-:R-:W-:Y:S01]  /*1c4c0*/  PRMT R69, R13, 0x7632, R69 ;  /* 0x000076320d457816 */ /* 0x010fe20000000045 */
[----:B------:R0:W-:Y:S01]  /*1c4d0*/  STG.E.U16 desc[UR4][R70.64], R84 ;  /* 0x0000005446007986 */ /* 0x0001e2000c101504 */
[----:B------:R-:W-:-:S02]  /*1c4e0*/  LEA R115, R78, R79, 0x1 ;  /* 0x0000004f4e737211 */ /* 0x000fc400078e08ff */
[----:B------:R-:W-:Y:S02]  /*1c4f0*/  LEA.HI.X.SX32 R11, R95, R65, 0x1, P3 ;  /* 0x000000415f0b7211 */ /* 0x000fe400018f0eff */
[C---:B------:R-:W-:Y:S02]  /*1c500*/  LEA R95, R78.reuse, R115, 0x1 ;  /* 0x000000734e5f7211 */ /* 0x040fe400078e08ff */
[C---:B------:R-:W-:Y:S01]  /*1c510*/  LEA R8, P3, R99.reuse, R64, 0x1 ;  /* 0x0000004063087211 */ /* 0x040fe200078608ff */
[----:B------:R2:W-:Y:S01]  /*1c520*/  STG.E.U16 desc[UR4][R10.64], R12 ;  /* 0x0000000c0a007986 */ /* 0x0005e2000c101504 */
[C---:B------:R-:W-:Y:S02]  /*1c530*/  LEA R97, R78.reuse, R95, 0x1 ;  /* 0x0000005f4e617211 */ /* 0x040fe400078e08ff */
[----:B------:R-:W-:Y:S01]  /*1c540*/  LEA.HI.X.SX32 R9, R99, R65, 0x1, P3 ;  /* 0x0000004163097211 */ /* 0x000fe200018f0eff */
[----:B------:R-:W-:Y:S01]  /*1c550*/  STG.E.U16 desc[UR4][R80.64], R13 ;  /* 0x0000000d50007986 */ /* 0x000fe2000c101504 */
[----:B------:R-:W-:-:S02]  /*1c560*/  LEA R99, R78, R97, 0x1 ;  /* 0x000000614e637211 */ /* 0x000fc400078e08ff */
[CC--:B------:R-:W-:Y:S01]  /*1c570*/  LEA R66, P3, R101.reuse, R64.reuse, 0x1 ;  /* 0x0000004065427211 */ /* 0x0c0fe200078608ff */
[----:B------:R3:W-:Y:S01]  /*1c580*/  STG.E.U16 desc[UR4][R8.64], R14 ;  /* 0x0000000e08007986 */ /* 0x0007e2000c101504 */
[C---:B------:R-:W-:Y:S02]  /*1c590*/  LEA R117, R78.reuse, R99, 0x1 ;  /* 0x000000634e757211 */ /* 0x040fe400078e08ff */
[----:B------:R-:W-:Y:S02]  /*1c5a0*/  LEA.HI.X.SX32 R67, R101, R65, 0x1, P3 ;  /* 0x0000004165437211 */ /* 0x000fe400018f0eff */
[C---:B0-----:R-:W-:Y:S02]  /*1c5b0*/  LEA R71, R78.reuse, R117, 0x1 ;  /* 0x000000754e477211 */ /* 0x041fe400078e08ff */
[-C--:B--2---:R-:W-:Y:S01]  /*1c5c0*/  LEA R10, P3, R103, R64.reuse, 0x1 ;  /* 0x00000040670a7211 */ /* 0x084fe200078608ff */
[----:B------:R0:W-:Y:S01]  /*1c5d0*/  STG.E.U16 desc[UR4][R66.64], R15 ;  /* 0x0000000f42007986 */ /* 0x0001e2000c101504 */
[----:B------:R-:W-:Y:S01]  /*1c5e0*/  LEA R12, P4, R7, R64, 0x1 ;  /* 0x00000040070c7211 */ /* 0x000fe200078808ff */
[----:B------:R-:W-:Y:S01]  /*1c5f0*/  IMAD R101, R78, 0x2, R71 ;  /* 0x000000024e657824 */ /* 0x000fe200078e0247 */
[----:B------:R-:W-:-:S02]  /*1c600*/  LEA.HI.X.SX32 R11, R103, R65, 0x1, P3 ;  /* 0x00000041670b7211 */ /* 0x000fc400018f0eff */
[C---:B---3--:R-:W-:Y:S02]  /*1c610*/  LEA R8, P3, R105.reuse, R64, 0x1 ;  /* 0x0000004069087211 */ /* 0x048fe400078608ff */
[C---:B------:R-:W-:Y:S01]  /*1c620*/  LEA R81, R78.reuse, R101, 0x1 ;  /* 0x000000654e517211 */ /* 0x040fe200078e08ff */
[----:B------:R-:W-:Y:S01]  /*1c630*/  STG.E.U16 desc[UR4][R10.64], R4 ;  /* 0x000000040a007986 */ /* 0x000fe2000c101504 */
[----:B------:R-:W-:Y:S02]  /*1c640*/  LEA.HI.X.SX32 R9, R105, R65, 0x1, P3 ;  /* 0x0000004169097211 */ /* 0x000fe400018f0eff */
[C---:B------:R-:W-:Y:S02]  /*1c650*/  LEA R103, R78.reuse, R81, 0x1 ;  /* 0x000000514e677211 */ /* 0x040fe400078e08ff */
[----:B------:R-:W-:Y:S01]  /*1c660*/  LEA.HI.X.SX32 R13, R7, R65, 0x1, P4 ;  /* 0x00000041070d7211 */ /* 0x000fe200020f0eff */
[----:B------:R2:W-:Y:S01]  /*1c670*/  STG.E.U16 desc[UR4][R8.64], R69 ;  /* 0x0000004508007986 */ /* 0x0005e2000c101504 */
[----:B------:R-:W-:-:S02]  /*1c680*/  LEA R105, R78, R103, 0x1 ;  /* 0x000000674e697211 */ /* 0x000fc400078e08ff */
[-C--:B------:R-:W-:Y:S02]  /*1c690*/  LEA R68, P3, R107, R64.reuse, 0x1 ;  /* 0x000000406b447211 */ /* 0x080fe400078608ff */
[----:B------:R-:W-:Y:S02]  /*1c6a0*/  LEA R7, R78, R105, 0x1 ;  /* 0x000000694e077211 */ /* 0x000fe400078e08ff */
[----:B------:R-:W-:Y:S02]  /*1c6b0*/  PRMT R70, R14, 0x7632, R70 ;  /* 0x000076320e467816 */ /* 0x000fe40000000046 */
[----:B------:R-:W-:Y:S02]  /*1c6c0*/  PRMT R80, R15, 0x7632, R80 ;  /* 0x000076320f507816 */ /* 0x000fe40000000050 */
[----:B0-----:R-:W-:Y:S01]  /*1c6d0*/  LEA R66, P4, R85, R64, 0x1 ;  /* 0x0000004055427211 */ /* 0x001fe200078808ff */
[----:B------:R-:W-:Y:S01]  /*1c6e0*/  STG.E.U16 desc[UR4][R12.64], R70 ;  /* 0x000000460c007986 */ /* 0x000fe2000c101504 */
[----:B--2---:R-:W-:-:S02]  /*1c6f0*/  LEA.HI.X.SX32 R69, R107, R65, 0x1, P3 ;  /* 0x000000416b457211 */ /* 0x004fc400018f0eff */
[C---:B------:R-:W-:Y:S02]  /*1c700*/  LEA R107, R78.reuse, R7, 0x1 ;  /* 0x000000074e6b7211 */ /* 0x040fe400078e08ff */
[CC--:B------:R-:W-:Y:S01]  /*1c710*/  LEA R14, P3, R83.reuse, R64.reuse, 0x1 ;  /* 0x00000040530e7211 */ /* 0x0c0fe200078608ff */
[----:B------:R0:W-:Y:S01]  /*1c720*/  STG.E.U16 desc[UR4][R68.64], R80 ;  /* 0x0000005044007986 */ /* 0x0001e2000c101504 */
[C---:B------:R-:W-:Y:S02]  /*1c730*/  LEA R119, R78.reuse, R107, 0x1 ;  /* 0x0000006b4e777211 */ /* 0x040fe400078e08ff */
[-C--:B------:R-:W-:Y:S02]  /*1c740*/  LEA.HI.X.SX32 R15, R83, R65.reuse, 0x1, P3 ;  /* 0x00000041530f7211 */ /* 0x080fe400018f0eff */
[----:B------:R-:W-:Y:S01]  /*1c750*/  LEA.HI.X.SX32 R67, R85, R65, 0x1, P4 ;  /* 0x0000004155437211 */ /* 0x000fe200020f0eff */
[----:B------:R-:W-:Y:S01]  /*1c760*/  IMAD R83, R78, 0x2, R119 ;  /* 0x000000024e537824 */ /* 0x000fe200078e0277 */
[----:B------:R-:W-:Y:S01]  /*1c770*/  LEA R8, P3, R109, R64, 0x1 ;  /* 0x000000406d087211 */ /* 0x000fe200078608ff */
[----:B------:R-:W-:Y:S01]  /*1c780*/  STG.E.U16 desc[UR4][R14.64], R16 ;  /* 0x000000100e007986 */ /* 0x000fe2000c101504 */
[----:B------:R-:W-:-:S02]  /*1c790*/  PRMT R4, R16, 0x7632, R4 ;  /* 0x0000763210047816 */ /* 0x000fc40000000004 */
[C---:B------:R-:W-:Y:S01]  /*1c7a0*/  LEA R85, R78.reuse, R83, 0x1 ;  /* 0x000000534e557211 */ /* 0x040fe200078e08ff */
[----:B------:R-:W-:Y:S01]  /*1c7b0*/  STG.E.U16 desc[UR4][R66.64], R17 ;  /* 0x0000001142007986 */ /* 0x000fe2000c101504 */
[----:B------:R-:W-:Y:S02]  /*1c7c0*/  LEA.HI.X.SX32 R9, R109, R65, 0x1, P3 ;  /* 0x000000416d097211 */ /* 0x000fe400018f0eff */
[C---:B------:R-:W-:Y:S02]  /*1c7d0*/  LEA R109, R78.reuse, R85, 0x1 ;  /* 0x000000554e6d7211 */ /* 0x040fe400078e08ff */
[C---:B------:R-:W-:Y:S01]  /*1c7e0*/  LEA R10, P3, R111.reuse, R64, 0x1 ;  /* 0x000000406f0a7211 */ /* 0x040fe200078608ff */
[----:B------:R2:W-:Y:S01]  /*1c7f0*/  STG.E.U16 desc[UR4][R8.64], R18 ;  /* 0x0000001208007986 */ /* 0x0005e2000c101504 */
[----:B------:R-:W-:Y:S02]  /*1c800*/  LEA R121, R78, R109, 0x1 ;  /* 0x0000006d4e797211 */ /* 0x000fe400078e08ff */
[----:B------:R-:W-:-:S02]  /*1c810*/  LEA.HI.X.SX32 R11, R111, R65, 0x1, P3 ;  /* 0x000000416f0b7211 */ /* 0x000fc400018f0eff */
[C---:B0-----:R-:W-:Y:S02]  /*1c820*/  LEA R69, R78.reuse, R121, 0x1 ;  /* 0x000000794e457211 */ /* 0x041fe400078e08ff */
[CC--:B------:R-:W-:Y:S01]  /*1c830*/  LEA R12, P3, R87.reuse, R64.reuse, 0x1 ;  /* 0x00000040570c7211 */ /* 0x0c0fe200078608ff */
[----:B------:R0:W-:Y:S01]  /*1c840*/  STG.E.U16 desc[UR4][R10.64], R19 ;  /* 0x000000130a007986 */ /* 0x0001e2000c101504 */
[C---:B------:R-:W-:Y:S02]  /*1c850*/  LEA R111, R78.reuse, R69, 0x1 ;  /* 0x000000454e6f7211 */ /* 0x040fe400078e08ff */
[----:B------:R-:W-:Y:S02]  /*1c860*/  LEA.HI.X.SX32 R13, R87, R65, 0x1, P3 ;  /* 0x00000041570d7211 */ /* 0x000fe400018f0eff */
[C---:B------:R-:W-:Y:S02]  /*1c870*/  LEA R87, R78.reuse, R111, 0x1 ;  /* 0x0000006f4e577211 */ /* 0x040fe400078e08ff */
[-C--:B--2---:R-:W-:Y:S01]  /*1c880*/  LEA R8, P3, R89, R64.reuse, 0x1 ;  /* 0x0000004059087211 */ /* 0x084fe200078608ff */
[----:B------:R-:W-:Y:S01]  /*1c890*/  STG.E.U16 desc[UR4][R12.64], R4 ;  /* 0x000000040c007986 */ /* 0x000fe2000c101504 */
[----:B------:R-:W-:Y:S01]  /*1c8a0*/  LEA R14, P4, R113, R64, 0x1 ;  /* 0x00000040710e7211 */ /* 0x000fe200078808ff */
[----:B------:R-:W-:Y:S01]  /*1c8b0*/  IMAD R123, R78, 0x2, R87 ;  /* 0x000000024e7b7824 */ /* 0x000fe200078e0257 */
[----:B------:R-:W-:-:S02]  /*1c8c0*/  LEA.HI.X.SX32 R9, R89, R65, 0x1, P3 ;  /* 0x0000004159097211 */ /* 0x000fc400018f0eff */
[----:B------:R-:W-:Y:S02]  /*1c8d0*/  LEA.HI.X.SX32 R15, R113, R65, 0x1, P4 ;  /* 0x00000041710f7211 */ /* 0x000fe400020f0eff */
[C---:B------:R-:W-:Y:S02]  /*1c8e0*/  LEA R89, R78.reuse, R123, 0x1 ;  /* 0x0000007b4e597211 */ /* 0x040fe400078e08ff */
[----:B------:R-:W-:Y:S02]  /*1c8f0*/  LEA R16, P3, R91, R64, 0x1 ;  /* 0x000000405b107211 */ /* 0x000fe400078608ff */
[----:B------:R-:W-:Y:S02]  /*1c900*/  LEA R113, R78, R89, 0x1 ;  /* 0x000000594e717211 */ /* 0x000fe400078e08ff */
[----:B------:R-:W-:Y:S02]  /*1c910*/  PRMT R67, R17, 0x7632, R67 ;  /* 0x0000763211437816 */ /* 0x000fe40000000043 */
[----:B------:R-:W-:-:S02]  /*1c920*/  LEA.HI.X.SX32 R17, R91, R65, 0x1, P3 ;  /* 0x000000415b117211 */ /* 0x000fc400018f0eff */
[C---:B------:R-:W-:Y:S01]  /*1c930*/  LEA R91, R78.reuse, R113, 0x1 ;  /* 0x000000714e5b7211 */ /* 0x040fe200078e08ff */
[----:B------:R2:W-:Y:S01]  /*1c940*/  STG.E.U16 desc[UR4][R8.64], R67 ;  /* 0x0000004308007986 */ /* 0x0005e2000c101504 */
[-C--:B0-----:R-:W-:Y:S02]  /*1c950*/  LEA R10, P3, R93, R64.reuse, 0x1 ;  /* 0x000000405d0a7211 */ /* 0x081fe400078608ff */
[----:B------:R-:W-:Y:S02]  /*1c960*/  LEA R125, R78, R91, 0x1 ;  /* 0x0000005b4e7d7211 */ /* 0x000fe400078e08ff */
[----:B------:R-:W-:Y:S02]  /*1c970*/  PRMT R68, R18, 0x7632, R68 ;  /* 0x0000763212447816 */ /* 0x000fe40000000044 */
[----:B------:R-:W-:Y:S02]  /*1c980*/  LEA R18, P4, R79, R64, 0x1 ;  /* 0x000000404f127211 */ /* 0x000fe400078808ff */
[----:B------:R-:W-:Y:S01]  /*1c990*/  LEA.HI.X.SX32 R11, R93, R65, 0x1, P3 ;  /* 0x000000415d0b7211 */ /* 0x000fe200018f0eff */
[----:B------:R0:W-:Y:S01]  /*1c9a0*/  STG.E.U16 desc[UR4][R14.64], R68 ;  /* 0x000000440e007986 */ /* 0x0001e2000c101504 */
[----:B------:R-:W-:-:S02]  /*1c9b0*/  LEA R93, R78, R125, 0x1 ;  /* 0x0000007d4e5d7211 */ /* 0x000fc400078e08ff */
[----:B------:R-:W-:Y:S02]  /*1c9c0*/  PRMT R66, R19, 0x7632, R66 ;  /* 0x0000763213427816 */ /* 0x000fe40000000042 */
[----:B------:R-:W-:Y:S02]  /*1c9d0*/  LEA.HI.X.SX32 R19, R79, R65, 0x1, P4 ;  /* 0x000000414f137211 */ /* 0x000fe400020f0eff */
[CC--:B--2---:R-:W-:Y:S01]  /*1c9e0*/  LEA R8, P3, R115.reuse, R64.reuse, 0x1 ;  /* 0x0000004073087211 */ /* 0x0c4fe200078608ff */
[----:B------:R-:W-:Y:S01]  /*1c9f0*/  STG.E.U16 desc[UR4][R16.64], R66 ;  /* 0x0000004210007986 */ /* 0x000fe2000c101504 */
[C---:B------:R-:W-:Y:S02]  /*1ca00*/  LEA R79, R78.reuse, R93, 0x1 ;  /* 0x0000005d4e4f7211 */ /* 0x040fe400078e08ff */
[-C--:B------:R-:W-:Y:S01]  /*1ca10*/  LEA.HI.X.SX32 R9, R115, R65.reuse, 0x1, P3 ;  /* 0x0000004173097211 */ /* 0x080fe200018f0eff */
[----:B------:R2:W-:Y:S01]  /*1ca20*/  STG.E.U16 desc[UR4][R10.64], R20 ;  /* 0x000000140a007986 */ /* 0x0005e2000c101504 */
[-C--:B0-----:R-:W-:Y:S01]  /*1ca30*/  LEA R14, P4, R117, R64.reuse, 0x1 ;  /* 0x00000040750e7211 */ /* 0x081fe200078808ff */
[----:B------:R-:W-:Y:S01]  /*1ca40*/  IMAD R115, R78, 0x2, R79 ;  /* 0x000000024e737824 */ /* 0x000fe200078e024f */
[----:B------:R-:W-:Y:S01]  /*1ca50*/  LEA R12, P3, R95, R64, 0x1 ;  /* 0x000000405f0c7211 */ /* 0x000fe200078608ff */
[----:B------:R-:W-:Y:S01]  /*1ca60*/  STG.E.U16 desc[UR4][R18.64], R21 ;  /* 0x0000001512007986 */ /* 0x000fe2000c101504 */
[----:B------:R-:W-:-:S02]  /*1ca70*/  LEA.HI.X.SX32 R15, R117, R65, 0x1, P4 ;  /* 0x00000041750f7211 */ /* 0x000fc400020f0eff */
[C---:B------:R-:W-:Y:S01]  /*1ca80*/  LEA R127, R78.reuse, R115, 0x1 ;  /* 0x000000734e7f7211 */ /* 0x040fe200078e08ff */
[----:B------:R0:W-:Y:S01]  /*1ca90*/  STG.E.U16 desc[UR4][R8.64], R22 ;  /* 0x0000001608007986 */ /* 0x0001e2000c101504 */
[----:B------:R-:W-:Y:S02]  /*1caa0*/  LEA.HI.X.SX32 R13, R95, R65, 0x1, P3 ;  /* 0x000000415f0d7211 */ /* 0x000fe400018f0eff */
[C---:B------:R-:W-:Y:S02]  /*1cab0*/  LEA R129, R78.reuse, R127, 0x1 ;  /* 0x0000007f4e817211 */ /* 0x040fe400078e08ff */
[C---:B--2---:R-:W-:Y:S01]  /*1cac0*/  LEA R10, P3, R97.reuse, R64, 0x1 ;  /* 0x00000040610a7211 */ /* 0x044fe200078608ff */
[----:B------:R-:W-:Y:S01]  /*1cad0*/  STG.E.U16 desc[UR4][R12.64], R23 ;  /* 0x000000170c007986 */ /* 0x000fe2000c101504 */
[----:B------:R-:W-:Y:S02]  /*1cae0*/  LEA R131, R78, R129, 0x1 ;  /* 0x000000814e837211 */ /* 0x000fe400078e08ff */
[----:B------:R-:W-:-:S02]  /*1caf0*/  LEA.HI.X.SX32 R11, R97, R65, 0x1, P3 ;  /* 0x00000041610b7211 */ /* 0x000fc400018f0eff */
[C---:B------:R-:W-:Y:S02]  /*1cb00*/  LEA R133, R78.reuse, R131, 0x1 ;  /* 0x000000834e857211 */ /* 0x040fe400078e08ff */
[-C--:B0-----:R-:W-:Y:S02]  /*1cb10*/  LEA R8, P3, R99, R64.reuse, 0x1 ;  /* 0x0000004063087211 */ /* 0x081fe400078608ff */
[----:B------:R-:W-:Y:S02]  /*1cb20*/  LEA R135, R78, R133, 0x1 ;  /* 0x000000854e877211 */ /* 0x000fe400078e08ff */
[----:B------:R-:W-:Y:S02]  /*1cb30*/  PRMT R4, R20, 0x7632, R4 ;  /* 0x0000763214047816 */ /* 0x000fe40000000004 */
[C---:B------:R-:W-:Y:S02]  /*1cb40*/  LEA R137, R78.reuse, R135, 0x1 ;  /* 0x000000874e897211 */ /* 0x040fe400078e08ff */
[----:B------:R-:W-:Y:S01]  /*1cb50*/  PRMT R17, R21, 0x7632, R17 ;  /* 0x0000763215117816 */ /* 0x000fe20000000011 */
[----:B------:R0:W-:Y:S01]  /*1cb60*/  STG.E.U16 desc[UR4][R10.64], R4 ;  /* 0x000000040a007986 */ /* 0x0001e2000c101504 */
[----:B------:R-:W-:Y:S01]  /*1cb70*/  LEA.HI.X.SX32 R9, R99, R65, 0x1, P3 ;  /* 0x0000004163097211 */ /* 0x000fe200018f0eff */
[----:B------:R-:W-:Y:S01]  /*1cb80*/  IMAD R117, R78, 0x2, R137 ;  /* 0x000000024e757824 */ /* 0x000fe200078e0289 */
[----:B------:R-:W-:-:S02]  /*1cb90*/  LEA R16, P3, R71, R64, 0x1 ;  /* 0x0000004047107211 */ /* 0x000fc400078608ff */
[----:B------:R-:W-:Y:S01]  /*1cba0*/  PRMT R19, R22, 0x7632, R19 ;  /* 0x0000763216137816 */ /* 0x000fe20000000013 */
[----:B------:R2:W-:Y:S01]  /*1cbb0*/  STG.E.U16 desc[UR4][R8.64], R17 ;  /* 0x0000001108007986 */ /* 0x0005e2000c101504 */
[C---:B------:R-:W-:Y:S02]  /*1cbc0*/  LEA R139, R78.reuse, R117, 0x1 ;  /* 0x000000754e8b7211 */ /* 0x040fe400078e08ff */
[----:B------:R-:W-:Y:S01]  /*1cbd0*/  PRMT R18, R23, 0x7632, R18 ;  /* 0x0000763217127816 */ /* 0x000fe20000000012 */
[----:B------:R-:W-:Y:S01]  /*1cbe0*/  STG.E.U16 desc[UR4][R14.64], R19 ;  /* 0x000000130e007986 */ /* 0x000fe2000c101504 */
[C---:B------:R-:W-:Y:S02]  /*1cbf0*/  LEA R141, R78.reuse, R139, 0x1 ;  /* 0x0000008b4e8d7211 */ /* 0x040fe400078e08ff */
[----:B0-----:R-:W-:Y:S02]  /*1cc00*/  LEA R10, P4, R81, R64, 0x1 ;  /* 0x00000040510a7211 */ /* 0x001fe400078808ff */
[----:B------:R-:W-:-:S02]  /*1cc10*/  LEA R143, R78, R141, 0x1 ;  /* 0x0000008d4e8f7211 */ /* 0x000fc400078e08ff */
[----:B------:R-:W-:Y:S02]  /*1cc20*/  LEA.HI.X.SX32 R11, R81, R65, 0x1, P4 ;  /* 0x00000041510b7211 */ /* 0x000fe400020f0eff */
[C---:B------:R-:W-:Y:S02]  /*1cc30*/  LEA R145, R78.reuse, R143, 0x1 ;  /* 0x0000008f4e917211 */ /* 0x040fe400078e08ff */
[----:B--2---:R-:W-:Y:S02]  /*1cc40*/  LEA.HI.X.SX32 R17, R71, R65, 0x1, P3 ;  /* 0x0000004147117211 */ /* 0x004fe400018f0eff */
[C---:B------:R-:W-:Y:S02]  /*1cc50*/  LEA R147, R78.reuse, R145, 0x1 ;  /* 0x000000914e937211 */ /* 0x040fe400078e08ff */
[----:B------:R-:W-:Y:S01]  /*1cc60*/  LEA R12, P3, R101, R64, 0x1 ;  /* 0x00000040650c7211 */ /* 0x000fe200078608ff */
[----:B------:R0:W-:Y:S01]  /*1cc70*/  STG.E.U16 desc[UR4][R16.64], R18 ;  /* 0x0000001210007986 */ /* 0x0001e2000c101504 */
[----:B------:R-:W-:-:S02]  /*1cc80*/  LEA R149, R78, R147, 0x1 ;  /* 0x000000934e957211 */ /* 0x000fc400078e08ff */
[-C--:B------:R-:W-:Y:S02]  /*1cc90*/  LEA R22, P4, R7, R64.reuse, 0x1 ;  /* 0x0000004007167211 */ /* 0x080fe400078808ff */
[-C--:B------:R-:W-:Y:S01]  /*1cca0*/  LEA.HI.X.SX32 R13, R101, R65.reuse, 0x1, P3 ;  /* 0x00000041650d7211 */ /* 0x080fe200018f0eff */
[C---:B------:R-:W-:Y:S01]  /*1ccb0*/  IMAD R151, R78.reuse, 0x2, R149 ;  /* 0x000000024e977824 */ /* 0x040fe200078e0295 */
[-C--:B------:R-:W-:Y:S02]  /*1ccc0*/  LEA R8, P3, R103, R64.reuse, 0x1 ;  /* 0x0000004067087211 */ /* 0x080fe400078608ff */
[----:B------:R-:W-:Y:S01]  /*1ccd0*/  LEA.HI.X.SX32 R23, R7, R65, 0x1, P4 ;  /* 0x0000004107177211 */ /* 0x000fe200020f0eff */
[----:B------:R2:W-:Y:S01]  /*1cce0*/  STG.E.U16 desc[UR4][R12.64], R24 ;  /* 0x000000180c007986 */ /* 0x0005e2000c101504 */
[----:B------:R-:W-:Y:S02]  /*1ccf0*/  LEA R7, R78, R151, 0x1 ;  /* 0x000000974e077211 */ /* 0x000fe400078e08ff */
[----:B------:R-:W-:Y:S01]  /*1cd00*/  LEA.HI.X.SX32 R9, R103, R65, 0x1, P3 ;  /* 0x0000004167097211 */ /* 0x000fe200018f0eff */
[----:B------:R3:W-:Y:S01]  /*1cd10*/  STG.E.U16 desc[UR4][R10.64], R25 ;  /* 0x000000190a007986 */ /* 0x0007e2000c101504 */
[----:B------:R-:W-:-:S02]  /*1cd20*/  LEA R20, P3, R105, R64, 0x1 ;  /* 0x0000004069147211 */ /* 0x000fc400078608ff */
[-C--:B0-----:R-:W-:Y:S01]  /*1cd30*/  LEA R16, P4, R119, R64.reuse, 0x1 ;  /* 0x0000004077107211 */ /* 0x081fe200078808ff */
[----:B------:R0:W-:Y:S01]  /*1cd40*/  STG.E.U16 desc[UR4][R8.64], R26 ;  /* 0x0000001a08007986 */ /* 0x0001e2000c101504 */
[-C--:B------:R-:W-:Y:S02]  /*1cd50*/  LEA.HI.X.SX32 R21, R105, R65.reuse, 0x1, P3 ;  /* 0x0000004169157211 */ /* 0x080fe400018f0eff */
[C---:B------:R-:W-:Y:S02]  /*1cd60*/  LEA R14, P3, R107.reuse, R64, 0x1 ;  /* 0x000000406b0e7211 */ /* 0x040fe400078608ff */
[----:B--2---:R-:W-:Y:S01]  /*1cd70*/  PRMT R24, R24, 0x7632, R24 ;  /* 0x0000763218187816 */ /* 0x004fe20000000018 */
[----:B------:R2:W-:Y:S01]  /*1cd80*/  STG.E.U16 desc[UR4][R20.64], R27 ;  /* 0x0000001b14007986 */ /* 0x0005e2000c101504 */
[----:B------:R-:W-:Y:S02]  /*1cd90*/  LEA.HI.X.SX32 R15, R107, R65, 0x1, P3 ;  /* 0x000000416b0f7211 */ /* 0x000fe400018f0eff */
[----:B---3--:R-:W-:Y:S01]  /*1cda0*/  LEA R11, R78, R7, 0x1 ;  /* 0x000000074e0b7211 */ /* 0x008fe200078e08ff */
[----:B------:R3:W-:Y:S01]  /*1cdb0*/  STG.E.U16 desc[UR4][R22.64], R24 ;  /* 0x0000001816007986 */ /* 0x0007e2000c101504 */
[----:B------:R-:W-:-:S02]  /*1cdc0*/  LEA.HI.X.SX32 R17, R119, R65, 0x1, P4 ;  /* 0x0000004177117211 */ /* 0x000fc400020f0eff */
[C---:B0-----:R-:W-:Y:S02]  /*1cdd0*/  LEA R9, R78.reuse, R11, 0x1 ;  /* 0x0000000b4e097211 */ /* 0x041fe400078e08ff */
[-C--:B------:R-:W-:Y:S02]  /*1cde0*/  LEA R18, P5, R83, R64.reuse, 0x1 ;  /* 0x0000004053127211 */ /* 0x080fe400078a08ff */
[C---:B------:R-:W-:Y:S02]  /*1cdf0*/  LEA R13, R78.reuse, R9, 0x1 ;  /* 0x000000094e0d7211 */ /* 0x040fe400078e08ff */
[-C--:B--2---:R-:W-:Y:S02]  /*1ce00*/  LEA R20, P3, R85, R64.reuse, 0x1 ;  /* 0x0000004055147211 */ /* 0x084fe400078608ff */
[----:B------:R-:W-:Y:S02]  /*1ce10*/  LEA R153, R78, R13, 0x1 ;  /* 0x0000000d4e997211 */ /* 0x000fe400078e08ff */
[----:B---3--:R-:W-:-:S02]  /*1ce20*/  LEA R22, P4, R109, R64, 0x1 ;  /* 0x000000406d167211 */ /* 0x008fc400078808ff */
[C---:B------:R-:W-:Y:S02]  /*1ce30*/  LEA R155, R78.reuse, R153, 0x1 ;  /* 0x000000994e9b7211 */ /* 0x040fe400078e08ff */
[-C--:B------:R-:W-:Y:S02]  /*1ce40*/  LEA.HI.X.SX32 R21, R85, R65.reuse, 0x1, P3 ;  /* 0x0000004155157211 */ /* 0x080fe400018f0eff */
[-C--:B------:R-:W-:Y:S01]  /*1ce50*/  LEA R68, P3, R69, R64.reuse, 0x1 ;  /* 0x0000004045447211 */ /* 0x080fe200078608ff */
[C---:B------:R-:W-:Y:S01]  /*1ce60*/  IMAD R157, R78.reuse, 0x2, R155 ;  /* 0x000000024e9d7824 */ /* 0x040fe200078e029b */
[----:B------:R-:W-:Y:S02]  /*1ce70*/  LEA.HI.X.SX32 R23, R109, R65, 0x1, P4 ;  /* 0x000000416d177211 */ /* 0x000fe400020f0eff */
[----:B------:R-:W-:Y:S02]  /*1ce80*/  LEA R70, P4, R111, R64, 0x1 ;  /* 0x000000406f467211 */ /* 0x000fe400078808ff */
[----:B------:R-:W-:-:S02]  /*1ce90*/  LEA R159, R78, R157, 0x1 ;  /* 0x0000009d4e9f7211 */ /* 0x000fc400078e08ff */
[----:B------:R-:W-:Y:S02]  /*1cea0*/  LEA.HI.X.SX32 R69, R69, R65, 0x1, P3 ;  /* 0x0000004145457211 */ /* 0x000fe400018f0eff */
[C---:B------:R-:W-:Y:S02]  /*1ceb0*/  LEA R161, R78.reuse, R159, 0x1 ;  /* 0x0000009f4ea17211 */ /* 0x040fe400078e08ff */
[----:B------:R-:W-:Y:S02]  /*1cec0*/  LEA R82, P3, R123, R64, 0x1 ;  /* 0x000000407b527211 */ /* 0x000fe400078608ff */
[C---:B------:R-:W-:Y:S02]  /*1ced0*/  LEA R163, R78.reuse, R161, 0x1 ;  /* 0x000000a14ea37211 */ /* 0x040fe400078e08ff */
[----:B------:R-:W-:Y:S02]  /*1cee0*/  LEA.HI.X.SX32 R19, R83, R65, 0x1, P5 ;  /* 0x0000004153137211 */ /* 0x000fe400028f0eff */
[----:B------:R-:W-:-:S02]  /*1cef0*/  LEA R165, R78, R163, 0x1 ;  /* 0x000000a34ea57211 */ /* 0x000fc400078e08ff */
[-C--:B------:R-:W-:Y:S02]  /*1cf00*/  LEA.HI.X.SX32 R71, R111, R65.reuse, 0x1, P4 ;  /* 0x000000416f477211 */ /* 0x080fe400020f0eff */
[-C--:B------:R-:W-:Y:S02]  /*1cf10*/  LEA R84, P4, R89, R64.reuse, 0x1 ;  /* 0x0000004059547211 */ /* 0x080fe400078808ff */
[----:B------:R-:W-:Y:S02]  /*1cf20*/  LEA.HI.X.SX32 R83, R123, R65, 0x1, P3 ;  /* 0x000000417b537211 */ /* 0x000fe400018f0eff */
[----:B------:R-:W-:Y:S02]  /*1cf30*/  LEA R88, P3, R91, R64, 0x1 ;  /* 0x000000405b587211 */ /* 0x000fe400078608ff */
[----:B------:R-:W-:Y:S02]  /*1cf40*/  LEA R167, R78, R165, 0x1 ;  /* 0x000000a54ea77211 */ /* 0x000fe400078e08ff */
[----:B------:R-:W-:-:S02]  /*1cf50*/  LEA.HI.X.SX32 R85, R89, R65, 0x1, P4 ;  /* 0x0000004159557211 */ /* 0x000fc400020f0eff */
[----:B------:R-:W-:Y:S02]  /*1cf60*/  LEA.HI.X.SX32 R89, R91, R65, 0x1, P3 ;  /* 0x000000415b597211 */ /* 0x000fe400018f0eff */
[-C--:B------:R-:W-:Y:S02]  /*1cf70*/  LEA R94, P3, R79, R64.reuse, 0x1 ;  /* 0x000000404f5e7211 */ /* 0x080fe400078608ff */
[C---:B------:R-:W-:Y:S02]  /*1cf80*/  LEA R169, R78.reuse, R167, 0x1 ;  /* 0x000000a74ea97211 */ /* 0x040fe400078e08ff */
[----:B------:R-:W-:Y:S02]  /*1cf90*/  LEA R66, P5, R121, R64, 0x1 ;  /* 0x0000004079427211 */ /* 0x000fe400078a08ff */
[-C--:B------:R-:W-:Y:S01]  /*1cfa0*/  LEA.HI.X.SX32 R95, R79, R65.reuse, 0x1, P3 ;  /* 0x000000414f5f7211 */ /* 0x080fe200018f0eff */
[----:B------:R-:W-:Y:S01]  /*1cfb0*/  IMAD R79, R78, 0x2, R169 ;  /* 0x000000024e4f7824 */ /* 0x000fe200078e02a9 */
[----:B------:R-:W-:-:S02]  /*1cfc0*/  LEA.HI.X.SX32 R67, R121, R65, 0x1, P5 ;  /* 0x0000004179437211 */ /* 0x000fc400028f0eff */
[CC--:B------:R-:W-:Y:S02]  /*1cfd0*/  LEA R80, P5, R87.reuse, R64.reuse, 0x1 ;  /* 0x0000004057507211 */ /* 0x0c0fe400078a08ff */
[C---:B------:R-:W-:Y:S02]  /*1cfe0*/  LEA R171, R78.reuse, R79, 0x1 ;  /* 0x0000004f4eab7211 */ /* 0x040fe400078e08ff */
[----:B------:R-:W-:Y:S02]  /*1cff0*/  LEA.HI.X.SX32 R81, R87, R65, 0x1, P5 ;  /* 0x0000004157517211 */ /* 0x000fe400028f0eff */
[-C--:B------:R-:W-:Y:S02]  /*1d000*/  LEA R86, P5, R113, R64.reuse, 0x1 ;  /* 0x0000004071567211 */ /* 0x080fe400078a08ff */
[----:B------:R-:W-:Y:S02]  /*1d010*/  LEA R90, P4, R125, R64, 0x1 ;  /* 0x000000407d5a7211 */ /* 0x000fe400078808ff */
[----:B------:R-:W-:-:S02]  /*1d020*/  LEA R173, R78, R171, 0x1 ;  /* 0x000000ab4ead7211 */ /* 0x000fc400078e08ff */
[-C--:B------:R-:W-:Y:S02]  /*1d030*/  LEA.HI.X.SX32 R87, R113, R65.reuse, 0x1, P5 ;  /* 0x0000004171577211 */ /* 0x080fe400028f0eff */
[-C--:B------:R-:W-:Y:S02]  /*1d040*/  LEA R92, P5, R93, R64.reuse, 0x1 ;  /* 0x000000405d5c7211 */ /* 0x080fe400078a08ff */
[----:B------:R-:W-:Y:S02]  /*1d050*/  LEA.HI.X.SX32 R91, R125, R65, 0x1, P4 ;  /* 0x000000417d5b7211 */ /* 0x000fe400020f0eff */
[----:B------:R-:W-:Y:S02]  /*1d060*/  LEA R96, P4, R115, R64, 0x1 ;  /* 0x0000004073607211 */ /* 0x000fe400078808ff */
[----:B------:R-:W-:Y:S02]  /*1d070*/  LEA R175, R78, R173, 0x1 ;  /* 0x000000ad4eaf7211 */ /* 0x000fe400078e08ff */
[----:B------:R-:W-:-:S02]  /*1d080*/  LEA.HI.X.SX32 R93, R93, R65, 0x1, P5 ;  /* 0x000000415d5d7211 */ /* 0x000fc400028f0eff */
[-C--:B------:R-:W-:Y:S02]  /*1d090*/  LEA R98, P5, R127, R64.reuse, 0x1 ;  /* 0x000000407f627211 */ /* 0x080fe400078a08ff */
[----:B------:R-:W-:Y:S02]  /*1d0a0*/  LEA.HI.X.SX32 R97, R115, R65, 0x1, P4 ;  /* 0x0000004173617211 */ /* 0x000fe400020f0eff */
[----:B------:R-:W-:Y:S02]  /*1d0b0*/  LEA R177, R78, R175, 0x1 ;  /* 0x000000af4eb17211 */ /* 0x000fe400078e08ff */
[-C--:B------:R-:W-:Y:S02]  /*1d0c0*/  LEA R102, P4, R131, R64.reuse, 0x1 ;  /* 0x0000004083667211 */ /* 0x080fe400078808ff */
[----:B------:R-:W-:Y:S02]  /*1d0d0*/  LEA.HI.X.SX32 R99, R127, R65, 0x1, P5 ;  /* 0x000000417f637211 */ /* 0x000fe400028f0eff */
[----:B------:R-:W-:-:S02]  /*1d0e0*/  LEA R100, P3, R129, R64, 0x1 ;  /* 0x0000004081647211 */ /* 0x000fc400078608ff */
[C---:B------:R-:W-:Y:S02]  /*1d0f0*/  LEA R179, R78.reuse, R177, 0x1 ;  /* 0x000000b14eb37211 */ /* 0x040fe400078e08ff */
[-C--:B------:R-:W-:Y:S02]  /*1d100*/  LEA R104, P5, R133, R64.reuse, 0x1 ;  /* 0x0000004085687211 */ /* 0x080fe400078a08ff */
[-C--:B------:R-:W-:Y:S02]  /*1d110*/  LEA.HI.X.SX32 R103, R131, R65.reuse, 0x1, P4 ;  /* 0x0000004183677211 */ /* 0x080fe400020f0eff */
[----:B------:R-:W-:Y:S02]  /*1d120*/  LEA R108, P4, R137, R64, 0x1 ;  /* 0x00000040896c7211 */ /* 0x000fe400078808ff */
[----:B------:R-:W-:Y:S02]  /*1d130*/  LEA.HI.X.SX32 R101, R129, R65, 0x1, P3 ;  /* 0x0000004181657211 */ /* 0x000fe400018f0eff */
[----:B------:R-:W-:-:S02]  /*1d140*/  LEA R181, R78, R179, 0x1 ;  /* 0x000000b34eb57211 */ /* 0x000fc400078e08ff */
[-C--:B------:R-:W-:Y:S02]  /*1d150*/  LEA.HI.X.SX32 R105, R133, R65.reuse, 0x1, P5 ;  /* 0x0000004185697211 */ /* 0x080fe400028f0eff */
[-C--:B------:R-:W-:Y:S01]  /*1d160*/  LEA R106, P3, R135, R64.reuse, 0x1 ;  /* 0x00000040876a7211 */ /* 0x080fe200078608ff */
[----:B------:R-:W-:Y:S01]  /*1d170*/  IMAD R183, R78, 0x2, R181 ;  /* 0x000000024eb77824 */ /* 0x000fe200078e02b5 */
[-C--:B------:R-:W-:Y:S02]  /*1d180*/  LEA R110, P5, R117, R64.reuse, 0x1 ;  /* 0x00000040756e7211 */ /* 0x080fe400078a08ff */
[-C--:B------:R-:W-:Y:S02]  /*1d190*/  LEA.HI.X.SX32 R109, R137, R65.reuse, 0x1, P4 ;  /* 0x00000041896d7211 */ /* 0x080fe400020f0eff */
[----:B------:R-:W-:Y:S02]  /*1d1a0*/  LEA R114, P4, R141, R64, 0x1 ;  /* 0x000000408d727211 */ /* 0x000fe400078808ff */
[----:B------:R-:W-:-:S02]  /*1d1b0*/  LEA.HI.X.SX32 R107, R135, R65, 0x1, P3 ;  /* 0x00000041876b7211 */ /* 0x000fc400018f0eff */
[-C--:B------:R-:W-:Y:S02]  /*1d1c0*/  LEA.HI.X.SX32 R111, R117, R65.reuse, 0x1, P5 ;  /* 0x00000041756f7211 */ /* 0x080fe400028f0eff */
[-C--:B------:R-:W-:Y:S02]  /*1d1d0*/  LEA R112, P3, R139, R64.reuse, 0x1 ;  /* 0x000000408b707211 */ /* 0x080fe400078608ff */
[-C--:B------:R-:W-:Y:S02]  /*1d1e0*/  LEA R116, P5, R143, R64.reuse, 0x1 ;  /* 0x000000408f747211 */ /* 0x080fe400078a08ff */
[-C--:B------:R-:W-:Y:S02]  /*1d1f0*/  LEA.HI.X.SX32 R115, R141, R65.reuse, 0x1, P4 ;  /* 0x000000418d737211 */ /* 0x080fe400020f0eff */
[----:B------:R-:W-:Y:S02]  /*1d200*/  LEA R120, P4, R147, R64, 0x1 ;  /* 0x0000004093787211 */ /* 0x000fe400078808ff */
[----:B------:R-:W-:-:S02]  /*1d210*/  LEA.HI.X.SX32 R113, R139, R65, 0x1, P3 ;  /* 0x000000418b717211 */ /* 0x000fc400018f0eff */
[----:B------:R-:W-:Y:S02]  /*1d220*/  LEA R185, R78, R183, 0x1 ;  /* 0x000000b74eb97211 */ /* 0x000fe400078e08ff */
[-C--:B------:R-:W-:Y:S02]  /*1d230*/  LEA.HI.X.SX32 R117, R143, R65.reuse, 0x1, P5 ;  /* 0x000000418f757211 */ /* 0x080fe400028f0eff */
[-C--:B------:R-:W-:Y:S02]  /*1d240*/  LEA R118, P3, R145, R64.reuse, 0x1 ;  /* 0x0000004091767211 */ /* 0x080fe400078608ff */
[-C--:B------:R-:W-:Y:S02]  /*1d250*/  LEA R122, P5, R149, R64.reuse, 0x1 ;  /* 0x00000040957a7211 */ /* 0x080fe400078a08ff */
[----:B------:R-:W-:Y:S02]  /*1d260*/  LEA.HI.X.SX32 R121, R147, R65, 0x1, P4 ;  /* 0x0000004193797211 */ /* 0x000fe400020f0eff */
[----:B------:R-:W-:-:S02]  /*1d270*/  LEA R126, P4, R7, R64, 0x1 ;  /* 0x00000040077e7211 */ /* 0x000fc400078808ff */
[----:B------:R-:W-:Y:S02]  /*1d280*/  LEA R187, R78, R185, 0x1 ;  /* 0x000000b94ebb7211 */ /* 0x000fe400078e08ff */
[-C--:B------:R-:W-:Y:S02]  /*1d290*/  LEA.HI.X.SX32 R119, R145, R65.reuse, 0x1, P3 ;  /* 0x0000004191777211 */ /* 0x080fe400018f0eff */
[-C--:B------:R-:W-:Y:S02]  /*1d2a0*/  LEA.HI.X.SX32 R123, R149, R65.reuse, 0x1, P5 ;  /* 0x00000041957b7211 */ /* 0x080fe400028f0eff */
[-C--:B------:R-:W-:Y:S02]  /*1d2b0*/  LEA R124, P3, R151, R64.reuse, 0x1 ;  /* 0x00000040977c7211 */ /* 0x080fe400078608ff */
[----:B------:R-:W-:Y:S02]  /*1d2c0*/  LEA R128, P5, R11, R64, 0x1 ;  /* 0x000000400b807211 */ /* 0x000fe400078a08ff */
[----:B------:R-:W-:-:S02]  /*1d2d0*/  LEA.HI.X.SX32 R127, R7, R65, 0x1, P4 ;  /* 0x00000041077f7211 */ /* 0x000fc400020f0eff */
[C---:B------:R-:W-:Y:S02]  /*1d2e0*/  LEA R7, R78.reuse, R187, 0x1 ;  /* 0x000000bb4e077211 */ /* 0x040fe400078e08ff */
[-C--:B------:R-:W-:Y:S02]  /*1d2f0*/  LEA.HI.X.SX32 R125, R151, R65.reuse, 0x1, P3 ;  /* 0x00000041977d7211 */ /* 0x080fe400018f0eff */
[----:B------:R-:W-:Y:S02]  /*1d300*/  LEA.HI.X.SX32 R129, R11, R65, 0x1, P5 ;  /* 0x000000410b817211 */ /* 0x000fe400028f0eff */
[-C--:B------:R-:W-:Y:S02]  /*1d310*/  LEA R130, P3, R9, R64.reuse, 0x1 ;  /* 0x0000004009827211 */ /* 0x080fe400078608ff */
[----:B------:R-:W-:Y:S02]  /*1d320*/  LEA R11, R78, R7, 0x1 ;  /* 0x000000074e0b7211 */ /* 0x000fe400078e08ff */
[----:B------:R-:W-:-:S02]  /*1d330*/  LEA R132, P4, R13, R64, 0x1 ;  /* 0x000000400d847211 */ /* 0x000fc400078808ff */
[----:B------:R-:W-:Y:S02]  /*1d340*/  LEA.HI.X.SX32 R131, R9, R65, 0x1, P3 ;  /* 0x0000004109837211 */ /* 0x000fe400018f0eff */
[C---:B------:R-:W-:Y:S02]  /*1d350*/  LEA R9, R78.reuse, R11, 0x1 ;  /* 0x0000000b4e097211 */ /* 0x040fe400078e08ff */
[----:B------:R-:W-:Y:S02]  /*1d360*/  LEA.HI.X.SX32 R133, R13, R65, 0x1, P4 ;  /* 0x000000410d857211 */ /* 0x000fe400020f0eff */
[C---:B------:R-:W-:Y:S02]  /*1d370*/  LEA R13, R78.reuse, R9, 0x1 ;  /* 0x000000094e0d7211 */ /* 0x040fe400078e08ff */
[-C--:B------:R-:W-:Y:S02]  /*1d380*/  LEA R134, P5, R153, R64.reuse, 0x1 ;  /* 0x0000004099867211 */ /* 0x080fe400078a08ff */
[----:B------:R-:W-:Y:S01]  /*1d390*/  LEA R136, P3, R155, R64, 0x1 ;  /* 0x000000409b887211 */ /* 0x000fe200078608ff */
[----:B------:R-:W-:Y:S01]  /*1d3a0*/  IMAD R189, R78, 0x2, R13 ;  /* 0x000000024ebd7824 */ /* 0x000fe200078e020d */
[----:B------:R-:W-:-:S02]  /*1d3b0*/  LEA.HI.X.SX32 R135, R153, R65, 0x1, P5 ;  /* 0x0000004199877211 */ /* 0x000fc400028f0eff */
[CC--:B------:R-:W-:Y:S02]  /*1d3c0*/  LEA R140, P5, R159.reuse, R64.reuse, 0x1 ;  /* 0x000000409f8c7211 */ /* 0x0c0fe400078a08ff */
[C---:B------:R-:W-:Y:S02]  /*1d3d0*/  LEA R191, R78.reuse, R189, 0x1 ;  /* 0x000000bd4ebf7211 */ /* 0x040fe400078e08ff */
[----:B------:R-:W-:Y:S02]  /*1d3e0*/  LEA.HI.X.SX32 R141, R159, R65, 0x1, P5 ;  /* 0x000000419f8d7211 */ /* 0x000fe400028f0eff */
[C---:B------:R-:W-:Y:S02]  /*1d3f0*/  LEA R146, P5, R165.reuse, R64, 0x1 ;  /* 0x00000040a5927211 */ /* 0x040fe400078a08ff */
[----:B------:R-:W-:Y:S02]  /*1d400*/  LEA R193, R78, R191, 0x1 ;  /* 0x000000bf4ec17211 */ /* 0x000fe400078e08ff */
[----:B------:R-:W-:-:S02]  /*1d410*/  LEA.HI.X.SX32 R147, R165, R65, 0x1, P5 ;  /* 0x00000041a5937211 */ /* 0x000fc400028f0eff */
[CC--:B------:R-:W-:Y:S02]  /*1d420*/  LEA R152, P5, R79.reuse, R64.reuse, 0x1 ;  /* 0x000000404f987211 */ /* 0x0c0fe400078a08ff */
[C---:B------:R-:W-:Y:S02]  /*1d430*/  LEA R195, R78.reuse, R193, 0x1 ;  /* 0x000000c14ec37211 */ /* 0x040fe400078e08ff */
[----:B------:R-:W-:Y:S02]  /*1d440*/  LEA.HI.X.SX32 R153, R79, R65, 0x1, P5 ;  /* 0x000000414f997211 */ /* 0x000fe400028f0eff */
[----:B------:R-:W-:Y:S02]  /*1d450*/  LEA R79, R78, R195, 0x1 ;  /* 0x000000c34e4f7211 */ /* 0x000fe400078e08ff */
[----:B------:R-:W-:Y:S02]  /*1d460*/  LEA.HI.X.SX32 R137, R155, R65, 0x1, P3 ;  /* 0x000000419b897211 */ /* 0x000fe400018f0eff */
[----:B------:R-:W-:-:S02]  /*1d470*/  LEA R142, P3, R161, R64, 0x1 ;  /* 0x00000040a18e7211 */ /* 0x000fc400078608ff */
[C---:B------:R-:W-:Y:S02]  /*1d480*/  LEA R197, R78.reuse, R79, 0x1 ;  /* 0x0000004f4ec57211 */ /* 0x040fe400078e08ff */
[-C--:B------:R-:W-:Y:S02]  /*1d490*/  LEA R138, P4, R157, R64.reuse, 0x1 ;  /* 0x000000409d8a7211 */ /* 0x080fe400078808ff */
[----:B------:R-:W-:Y:S02]  /*1d4a0*/  LEA.HI.X.SX32 R143, R161, R65, 0x1, P3 ;  /* 0x00000041a18f7211 */ /* 0x000fe400018f0eff */
[C---:B------:R-:W-:Y:S02]  /*1d4b0*/  LEA R199, R78.reuse, R197, 0x1 ;  /* 0x000000c54ec77211 */ /* 0x040fe400078e08ff */
[-C--:B------:R-:W-:Y:S02]  /*1d4c0*/  LEA R148, P3, R167, R64.reuse, 0x1 ;  /* 0x00000040a7947211 */ /* 0x080fe400078608ff */
[----:B------:R-:W-:Y:S01]  /*1d4d0*/  LEA.HI.X.SX32 R139, R157, R65, 0x1, P4 ;  /* 0x000000419d8b7211 */ /* 0x000fe200020f0eff */
[----:B------:R-:W-:Y:S01]  /*1d4e0*/  IMAD R201, R78, 0x2, R199 ;  /* 0x000000024ec97824 */ /* 0x000fe200078e02c7 */
[----:B------:R-:W-:-:S02]  /*1d4f0*/  LEA R144, P4, R163, R64, 0x1 ;  /* 0x00000040a3907211 */ /* 0x000fc400078808ff */
[-C--:B------:R-:W-:Y:S02]  /*1d500*/  LEA.HI.X.SX32 R149, R167, R65.reuse, 0x1, P3 ;  /* 0x00000041a7957211 */ /* 0x080fe400018f0eff */
[-C--:B------:R-:W-:Y:S02]  /*1d510*/  LEA R154, P3, R171, R64.reuse, 0x1 ;  /* 0x00000040ab9a7211 */ /* 0x080fe400078608ff */
[-C--:B------:R-:W-:Y:S02]  /*1d520*/  LEA.HI.X.SX32 R145, R163, R65.reuse, 0x1, P4 ;  /* 0x00000041a3917211 */ /* 0x080fe400020f0eff */
[-C--:B------:R-:W-:Y:S02]  /*1d530*/  LEA R150, P4, R169, R64.reuse, 0x1 ;  /* 0x00000040a9967211 */ /* 0x080fe400078808ff */
[----:B------:R-:W-:Y:S02]  /*1d540*/  LEA R158, P5, R175, R64, 0x1 ;  /* 0x00000040af9e7211 */ /* 0x000fe400078a08ff */
[----:B------:R-:W-:-:S02]  /*1d550*/  LEA.HI.X.SX32 R155, R171, R65, 0x1, P3 ;  /* 0x00000041ab9b7211 */ /* 0x000fc400018f0eff */
[C---:B------:R-:W-:Y:S02]  /*1d560*/  LEA R203, R78.reuse, R201, 0x1 ;  /* 0x000000c94ecb7211 */ /* 0x040fe400078e08ff */
[-C--:B------:R-:W-:Y:S02]  /*1d570*/  LEA R160, P3, R177, R64.reuse, 0x1 ;  /* 0x00000040b1a07211 */ /* 0x080fe400078608ff */
[-C--:B------:R-:W-:Y:S02]  /*1d580*/  LEA.HI.X.SX32 R151, R169, R65.reuse, 0x1, P4 ;  /* 0x00000041a9977211 */ /* 0x080fe400020f0eff */
[----:B------:R-:W-:Y:S02]  /*1d590*/  LEA.HI.X.SX32 R159, R175, R65, 0x1, P5 ;  /* 0x00000041af9f7211 */ /* 0x000fe400028f0eff */
[----:B------:R-:W-:Y:S02]  /*1d5a0*/  LEA R205, R78, R203, 0x1 ;  /* 0x000000cb4ecd7211 */ /* 0x000fe400078e08ff */
[----:B------:R-:W-:-:S02]  /*1d5b0*/  LEA R156, P4, R173, R64, 0x1 ;  /* 0x00000040ad9c7211 */ /* 0x000fc400078808ff */
[-C--:B------:R-:W-:Y:S02]  /*1d5c0*/  LEA R164, P5, R181, R64.reuse, 0x1 ;  /* 0x00000040b5a47211 */ /* 0x080fe400078a08ff */
[----:B------:R-:W-:Y:S02]  /*1d5d0*/  LEA.HI.X.SX32 R161, R177, R65, 0x1, P3 ;  /* 0x00000041b1a17211 */ /* 0x000fe400018f0eff */
[----:B------:R-:W-:Y:S02]  /*1d5e0*/  LEA R166, P3, R183, R64, 0x1 ;  /* 0x00000040b7a67211 */ /* 0x000fe400078608ff */
[----:B------:R-:W-:Y:S02]  /*1d5f0*/  LEA R207, R78, R205, 0x1 ;  /* 0x000000cd4ecf7211 */ /* 0x000fe400078e08ff */
[-C--:B------:R-:W-:Y:S02]  /*1d600*/  LEA.HI.X.SX32 R157, R173, R65.reuse, 0x1, P4 ;  /* 0x00000041ad9d7211 */ /* 0x080fe400020f0eff */
[----:B------:R-:W-:-:S02]  /*1d610*/  LEA.HI.X.SX32 R165, R181, R65, 0x1, P5 ;  /* 0x00000041b5a57211 */ /* 0x000fc400028f0eff */
[-C--:B------:R-:W-:Y:S02]  /*1d620*/  LEA R162, P4, R179, R64.reuse, 0x1 ;  /* 0x00000040b3a27211 */ /* 0x080fe400078808ff */
[-C--:B------:R-:W-:Y:S02]  /*1d630*/  LEA R170, P5, R187, R64.reuse, 0x1 ;  /* 0x00000040bbaa7211 */ /* 0x080fe400078a08ff */
[----:B------:R-:W-:Y:S02]  /*1d640*/  LEA.HI.X.SX32 R167, R183, R65, 0x1, P3 ;  /* 0x00000041b7a77211 */ /* 0x000fe400018f0eff */
[----:B------:R-:W-:Y:S02]  /*1d650*/  LEA R172, P3, R7, R64, 0x1 ;  /* 0x0000004007ac7211 */ /* 0x000fe400078608ff */
[----:B------:R-:W-:Y:S02]  /*1d660*/  LEA R209, R78, R207, 0x1 ;  /* 0x000000cf4ed17211 */ /* 0x000fe400078e08ff */
[----:B------:R-:W-:-:S02]  /*1d670*/  LEA.HI.X.SX32 R163, R179, R65, 0x1, P4 ;  /* 0x00000041b3a37211 */ /* 0x000fc400020f0eff */
[-C--:B------:R-:W-:Y:S02]  /*1d680*/  LEA.HI.X.SX32 R171, R187, R65.reuse, 0x1, P5 ;  /* 0x00000041bbab7211 */ /* 0x080fe400028f0eff */
[-C--:B------:R-:W-:Y:S02]  /*1d690*/  LEA R168, P4, R185, R64.reuse, 0x1 ;  /* 0x00000040b9a87211 */ /* 0x080fe400078808ff */
[----:B------:R-:W-:Y:S02]  /*1d6a0*/  LEA R176, P5, R9, R64, 0x1 ;  /* 0x0000004009b07211 */ /* 0x000fe400078a08ff */
[----:B------:R-:W-:Y:S02]  /*1d6b0*/  LEA.HI.X.SX32 R173, R7, R65, 0x1, P3 ;  /* 0x0000004107ad7211 */ /* 0x000fe400018f0eff */
[----:B------:R-:W-:Y:S02]  /*1d6c0*/  LEA R7, R78, R209, 0x1 ;  /* 0x000000d14e077211 */ /* 0x000fe400078e08ff */
[----:B------:R-:W-:-:S02]  /*1d6d0*/  LEA.HI.X.SX32 R169, R185, R65, 0x1, P4 ;  /* 0x00000041b9a97211 */ /* 0x000fc400020f0eff */
[----:B------:R-:W-:Y:S02]  /*1d6e0*/  LEA.HI.X.SX32 R177, R9, R65, 0x1, P5 ;  /* 0x0000004109b17211 */ /* 0x000fe400028f0eff */
[CC--:B------:R-:W-:Y:S02]  /*1d6f0*/  LEA R174, P4, R11.reuse, R64.reuse, 0x1 ;  /* 0x000000400bae7211 */ /* 0x0c0fe400078808ff */
[C---:B------:R-:W-:Y:S02]  /*1d700*/  LEA R9, R78.reuse, R7, 0x1 ;  /* 0x000000074e097211 */ /* 0x040fe400078e08ff */
[----:B------:R-:W-:Y:S02]  /*1d710*/  LEA.HI.X.SX32 R175, R11, R65, 0x1, P4 ;  /* 0x000000410baf7211 */ /* 0x000fe400020f0eff */
[-C--:B------:R-:W-:Y:S01]  /*1d720*/  LEA R182, P5, R191, R64.reuse, 0x1 ;  /* 0x00000040bfb67211 */ /* 0x080fe200078a08ff */
[----:B------:R-:W-:Y:S01]  /*1d730*/  IMAD R11, R78, 0x2, R9 ;  /* 0x000000024e0b7824 */ /* 0x000fe200078e0209 */
[----:B------:R-:W-:-:S02]  /*1d740*/  LEA R178, P3, R13, R64, 0x1 ;  /* 0x000000400db27211 */ /* 0x000fc400078608ff */
[-C--:B------:R-:W-:Y:S02]  /*1d750*/  LEA R180, P4, R189, R64.reuse, 0x1 ;  /* 0x00000040bdb47211 */ /* 0x080fe400078808ff */
[-C--:B------:R-:W-:Y:S02]  /*1d760*/  LEA.HI.X.SX32 R183, R191, R65.reuse, 0x1, P5 ;  /* 0x00000041bfb77211 */ /* 0x080fe400028f0eff */
[----:B------:R-:W-:Y:S02]  /*1d770*/  LEA.HI.X.SX32 R179, R13, R65, 0x1, P3 ;  /* 0x000000410db37211 */ /* 0x000fe400018f0eff */
[----:B------:R-:W-:Y:S02]  /*1d780*/  LEA R188, P5, R79, R64, 0x1 ;  /* 0x000000404fbc7211 */ /* 0x000fe400078a08ff */
[----:B------:R-:W-:Y:S02]  /*1d790*/  LEA R13, R78, R11, 0x1 ;  /* 0x0000000b4e0d7211 */ /* 0x000fe400078e08ff */
[----:B------:R-:W-:-:S02]  /*1d7a0*/  LEA.HI.X.SX32 R181, R189, R65, 0x1, P4 ;  /* 0x00000041bdb57211 */ /* 0x000fc400020f0eff */
[----:B------:R-:W-:Y:S02]  /*1d7b0*/  LEA.HI.X.SX32 R189, R79, R65, 0x1, P5 ;  /* 0x000000414fbd7211 */ /* 0x000fe400028f0eff */
[C---:B------:R-:W-:Y:S02]  /*1d7c0*/  LEA R79, R78.reuse, R13, 0x1 ;  /* 0x0000000d4e4f7211 */ /* 0x040fe400078e08ff */
[-C--:B------:R-:W-:Y:S02]  /*1d7d0*/  LEA R186, P4, R195, R64.reuse, 0x1 ;  /* 0x00000040c3ba7211 */ /* 0x080fe400078808ff */
[C---:B------:R-:W-:Y:S02]  /*1d7e0*/  LEA R215, R78.reuse, R79, 0x1 ;  /* 0x0000004f4ed77211 */ /* 0x040fe400078e08ff */
[----:B------:R-:W-:Y:S02]  /*1d7f0*/  LEA R184, P3, R193, R64, 0x1 ;  /* 0x00000040c1b87211 */ /* 0x000fe400078608ff */
[----:B------:R-:W-:-:S02]  /*1d800*/  LEA R217, R78, R215, 0x1 ;  /* 0x000000d74ed97211 */ /* 0x000fc400078e08ff */
[----:B------:R-:W-:Y:S02]  /*1d810*/  LEA.HI.X.SX32 R187, R195, R65, 0x1, P4 ;  /* 0x00000041c3bb7211 */ /* 0x000fe400020f0eff */
[-C--:B------:R-:W-:Y:S02]  /*1d820*/  LEA R192, P4, R199, R64.reuse, 0x1 ;  /* 0x00000040c7c07211 */ /* 0x080fe400078808ff */
[----:B------:R-:W-:Y:S02]  /*1d830*/  LEA R219, R78, R217, 0x1 ;  /* 0x000000d94edb7211 */ /* 0x000fe400078e08ff */
[----:B------:R-:W-:Y:S02]  /*1d840*/  LEA.HI.X.SX32 R185, R193, R65, 0x1, P3 ;  /* 0x00000041c1b97211 */ /* 0x000fe400018f0eff */
[-C--:B------:R-:W-:Y:S02]  /*1d850*/  LEA R190, P3, R197, R64.reuse, 0x1 ;  /* 0x00000040c5be7211 */ /* 0x080fe400078608ff */
[----:B------:R-:W-:-:S02]  /*1d860*/  LEA R194, P5, R201, R64, 0x1 ;  /* 0x00000040c9c27211 */ /* 0x000fc400078a08ff */
[----:B------:R-:W-:Y:S02]  /*1d870*/  LEA.HI.X.SX32 R193, R199, R65, 0x1, P4 ;  /* 0x00000041c7c17211 */ /* 0x000fe400020f0eff */
[-C--:B------:R-:W-:Y:S02]  /*1d880*/  LEA R198, P4, R205, R64.reuse, 0x1 ;  /* 0x00000040cdc67211 */ /* 0x080fe400078808ff */
[C---:B------:R-:W-:Y:S02]  /*1d890*/  LEA R221, R78.reuse, R219, 0x1 ;  /* 0x000000db4edd7211 */ /* 0x040fe400078e08ff */
[-C--:B------:R-:W-:Y:S02]  /*1d8a0*/  LEA.HI.X.SX32 R191, R197, R65.reuse, 0x1, P3 ;  /* 0x00000041c5bf7211 */ /* 0x080fe400018f0eff */
[----:B------:R-:W-:Y:S01]  /*1d8b0*/  LEA.HI.X.SX32 R195, R201, R65, 0x1, P5 ;  /* 0x00000041c9c37211 */ /* 0x000fe200028f0eff */
[----:B------:R-:W-:Y:S01]  /*1d8c0*/  IMAD R223, R78, 0x2, R221 ;  /* 0x000000024edf7824 */ /* 0x000fe200078e02dd */
[----:B------:R-:W-:-:S02]  /*1d8d0*/  LEA R196, P3, R203, R64, 0x1 ;  /* 0x00000040cbc47211 */ /* 0x000fc400078608ff */
[-C--:B------:R-:W-:Y:S02]  /*1d8e0*/  LEA R200, P5, R207, R64.reuse, 0x1 ;  /* 0x00000040cfc87211 */ /* 0x080fe400078a08ff */
[-C--:B------:R-:W-:Y:S02]  /*1d8f0*/  LEA.HI.X.SX32 R199, R205, R65.reuse, 0x1, P4 ;  /* 0x00000041cdc77211 */ /* 0x080fe400020f0eff */
[-C--:B------:R-:W-:Y:S02]  /*1d900*/  LEA R204, P4, R7, R64.reuse, 0x1 ;  /* 0x0000004007cc7211 */ /* 0x080fe400078808ff */
[-C--:B------:R-:W-:Y:S02]  /*1d910*/  LEA.HI.X.SX32 R197, R203, R65.reuse, 0x1, P3 ;  /* 0x00000041cbc57211 */ /* 0x080fe400018f0eff */
[----:B------:R-:W-:Y:S02]  /*1d920*/  LEA.HI.X.SX32 R201, R207, R65, 0x1, P5 ;  /* 0x00000041cfc97211 */ /* 0x000fe400028f0eff */
[----:B------:R-:W-:-:S02]  /*1d930*/  LEA R202, P3, R209, R64, 0x1 ;  /* 0x00000040d1ca7211 */ /* 0x000fc400078608ff */
[-C--:B------:R-:W-:Y:S02]  /*1d940*/  LEA R206, P5, R9, R64.reuse, 0x1 ;  /* 0x0000004009ce7211 */ /* 0x080fe400078a08ff */
[----:B------:R-:W-:Y:S02]  /*1d950*/  LEA.HI.X.SX32 R205, R7, R65, 0x1, P4 ;  /* 0x0000004107cd7211 */ /* 0x000fe400020f0eff */
[----:B------:R-:W-:Y:S02]  /*1d960*/  LEA R7, R78, R223, 0x1 ;  /* 0x000000df4e077211 */ /* 0x000fe400078e08ff */
[-C--:B------:R-:W-:Y:S02]  /*1d970*/  LEA.HI.X.SX32 R203, R209, R65.reuse, 0x1, P3 ;  /* 0x00000041d1cb7211 */ /* 0x080fe400018f0eff */
[----:B------:R-:W-:Y:S02]  /*1d980*/  LEA.HI.X.SX32 R207, R9, R65, 0x1, P5 ;  /* 0x0000004109cf7211 */ /* 0x000fe400028f0eff */
[----:B------:R-:W-:-:S02]  /*1d990*/  LEA R208, P3, R11, R64, 0x1 ;  /* 0x000000400bd07211 */ /* 0x000fc400078608ff */
[C---:B------:R-:W-:Y:S02]  /*1d9a0*/  LEA R9, R78.reuse, R7, 0x1 ;  /* 0x000000074e097211 */ /* 0x040fe400078e08ff */
[-C--:B------:R-:W-:Y:S02]  /*1d9b0*/  LEA R210, P4, R13, R64.reuse, 0x1 ;  /* 0x000000400dd27211 */ /* 0x080fe400078808ff */
[----:B------:R-:W-:Y:S02]  /*1d9c0*/  LEA.HI.X.SX32 R209, R11, R65, 0x1, P3 ;  /* 0x000000410bd17211 */ /* 0x000fe400018f0eff */
[----:B------:R-:W-:Y:S02]  /*1d9d0*/  LEA R11, R78, R9, 0x1 ;  /* 0x000000094e0b7211 */ /* 0x000fe400078e08ff */
[----:B------:R-:W-:Y:S02]  /*1d9e0*/  LEA R212, P5, R79, R64, 0x1 ;  /* 0x000000404fd47211 */ /* 0x000fe400078a08ff */
[----:B------:R-:W-:-:S02]  /*1d9f0*/  LEA.HI.X.SX32 R211, R13, R65, 0x1, P4 ;  /* 0x000000410dd37211 */ /* 0x000fc400020f0eff */
[C---:B------:R-:W-:Y:S02]  /*1da00*/  LEA R13, R78.reuse, R11, 0x1 ;  /* 0x0000000b4e0d7211 */ /* 0x040fe400078e08ff */
[----:B------:R-:W-:Y:S02]  /*1da10*/  LEA.HI.X.SX32 R213, R79, R65, 0x1, P5 ;  /* 0x000000414fd57211 */ /* 0x000fe400028f0eff */
[CC--:B------:R-:W-:Y:S02]  /*1da20*/  LEA R218, P5, R219.reuse, R64.reuse, 0x1 ;  /* 0x00000040dbda7211 */ /* 0x0c0fe400078a08ff */
[----:B------:R-:W-:Y:S02]  /*1da30*/  LEA R79, R78, R13, 0x1 ;  /* 0x0000000d4e4f7211 */ /* 0x000fe400078e08ff */
[----:B------:R-:W-:Y:S02]  /*1da40*/  LEA.HI.X.SX32 R219, R219, R65, 0x1, P5 ;  /* 0x00000041dbdb7211 */ /* 0x000fe400028f0eff */
[----:B------:R-:W-:-:S02]  /*1da50*/  LEA R224, P5, R7, R64, 0x1 ;  /* 0x0000004007e07211 */ /* 0x000fc400078a08ff */
[C---:B------:R-:W-:Y:S02]  /*1da60*/  LEA R235, R78.reuse, R79, 0x1 ;  /* 0x0000004f4eeb7211 */ /* 0x040fe400078e08ff */
[-C--:B------:R-:W-:Y:S02]  /*1da70*/  LEA.HI.X.SX32 R225, R7, R65.reuse, 0x1, P5 ;  /* 0x0000004107e17211 */ /* 0x080fe400028f0eff */
[CC--:B------:R-:W-:Y:S01]  /*1da80*/  LEA R230, P5, R13.reuse, R64.reuse, 0x1 ;  /* 0x000000400de67211 */ /* 0x0c0fe200078a08ff */
[----:B------:R-:W-:Y:S01]  /*1da90*/  IMAD R7, R78, 0x2, R235 ;  /* 0x000000024e077824 */ /* 0x000fe200078e02eb */
[----:B------:R-:W-:Y:S02]  /*1daa0*/  PRMT R26, R26, 0x7632, R26 ;  /* 0x000076321a1a7816 */ /* 0x000fe4000000001a */
[----:B------:R-:W-:Y:S02]  /*1dab0*/  LEA.HI.X.SX32 R231, R13, R65, 0x1, P5 ;  /* 0x000000410de77211 */ /* 0x000fe400028f0eff */
[----:B------:R-:W-:-:S02]  /*1dac0*/  LEA R236, P5, R7, R64, 0x1 ;  /* 0x0000004007ec7211 */ /* 0x000fc400078a08ff */
[----:B------:R-:W-:Y:S02]  /*1dad0*/  LEA R239, R78, R7, 0x1 ;  /* 0x000000074eef7211 */ /* 0x000fe400078e08ff */
[----:B------:R-:W-:Y:S02]  /*1dae0*/  LEA.HI.X.SX32 R237, R7, R65, 0x1, P5 ;  /* 0x0000004107ed7211 */ /* 0x000fe400028f0eff */
[----:B------:R-:W-:Y:S02]  /*1daf0*/  PRMT R7, R25, 0x7632, R7 ;  /* 0x0000763219077816 */ /* 0x000fe40000000007 */
[----:B------:R-:W-:Y:S02]  /*1db00*/  PRMT R27, R27, 0x7632, R27 ;  /* 0x000076321b1b7816 */ /* 0x000fe4000000001b */
[----:B------:R-:W-:Y:S01]  /*1db10*/  PRMT R4, R28, 0x7632, R4 ;  /* 0x000076321c047816 */ /* 0x000fe20000000004 */
[----:B------:R0:W-:Y:S01]  /*1db20*/  STG.E.U16 desc[UR4][R14.64], R7 ;  /* 0x000000070e007986 */ /* 0x0001e2000c101504 */
[----:B------:R-:W-:-:S02]  /*1db30*/  LEA R214, P3, R215, R64, 0x1 ;  /* 0x00000040d7d67211 */ /* 0x000fc400078608ff */
[-C--:B------:R-:W-:Y:S01]  /*1db40*/  LEA R216, P4, R217, R64.reuse, 0x1 ;  /* 0x00000040d9d87211 */ /* 0x080fe200078808ff */
[----:B------:R2:W-:Y:S01]  /*1db50*/  STG.E.U16 desc[UR4][R16.64], R26 ;  /* 0x0000001a10007986 */ /* 0x0005e2000c101504 */
[-C--:B------:R-:W-:Y:S02]  /*1db60*/  LEA.HI.X.SX32 R215, R215, R65.reuse, 0x1, P3 ;  /* 0x00000041d7d77211 */ /* 0x080fe400018f0eff */
[----:B------:R-:W-:Y:S01]  /*1db70*/  LEA R220, P3, R221, R64, 0x1 ;  /* 0x00000040dddc7211 */ /* 0x000fe200078608ff */
[----:B------:R3:W-:Y:S01]  /*1db80*/  STG.E.U16 desc[UR4][R18.64], R27 ;  /* 0x0000001b12007986 */ /* 0x0007e2000c101504 */
[-C--:B------:R-:W-:Y:S02]  /*1db90*/  LEA.HI.X.SX32 R217, R217, R65.reuse, 0x1, P4 ;  /* 0x00000041d9d97211 */ /* 0x080fe400020f0eff */
[----:B------:R-:W-:Y:S01]  /*1dba0*/  LEA.HI.X.SX32 R221, R221, R65, 0x1, P3 ;  /* 0x00000041dddd7211 */ /* 0x000fe200018f0eff */
[----:B------:R-:W-:Y:S01]  /*1dbb0*/  STG.E.U16 desc[UR4][R20.64], R28 ;  /* 0x0000001c14007986 */ /* 0x000fe2000c101504 */
[----:B0-----:R-:W-:-:S02]  /*1dbc0*/  PRMT R15, R29, 0x7632, R15 ;  /* 0x000076321d0f7816 */ /* 0x001fc4000000000f */
[----:B------:R-:W-:Y:S01]  /*1dbd0*/  PRMT R7, R32, 0x7632, R7 ;  /* 0x0000763220077816 */ /* 0x000fe20000000007 */
[----:B------:R-:W-:Y:S01]  /*1dbe0*/  STG.E.U16 desc[UR4][R22.64], R29 ;  /* 0x0000001d16007986 */ /* 0x000fe2000c101504 */
[----:B--2---:R-:W-:Y:S02]  /*1dbf0*/  PRMT R17, R30, 0x7632, R17 ;  /* 0x000076321e117816 */ /* 0x004fe40000000011 */
[----:B------:R-:W-:Y:S01]  /*1dc00*/  PRMT R14, R33, 0x7632, R14 ;  /* 0x00007632210e7816 */ /* 0x000fe2000000000e */
[----:B------:R0:W-:Y:S01]  /*1dc10*/  STG.E.U16 desc[UR4][R66.64], R30 ;  /* 0x0000001e42007986 */ /* 0x0001e2000c101504 */
[----:B---3--:R-:W-:Y:S02]  /*1dc20*/  PRMT R19, R31, 0x7632, R19 ;  /* 0x000076321f137816 */ /* 0x008fe40000000013 */
[----:B------:R-:W-:Y:S01]  /*1dc30*/  PRMT R16, R34, 0x7632, R16 ;  /* 0x0000763222107816 */ /* 0x000fe20000000010 */
[----:B------:R-:W-:Y:S01]  /*1dc40*/  STG.E.U16 desc[UR4][R68.64], R31 ;  /* 0x0000001f44007986 */ /* 0x000fe2000c101504 */
[----:B------:R-:W-:-:S02]  /*1dc50*/  PRMT R18, R35, 0x7632, R18 ;  /* 0x0000763223127816 */ /* 0x000fc40000000012 */
[-C--:B------:R-:W-:Y:S01]  /*1dc60*/  LEA R226, P3, R9, R64.reuse, 0x1 ;  /* 0x0000004009e27211 */ /* 0x080fe200078608ff */
[----:B------:R2:W-:Y:S01]  /*1dc70*/  STG.E.U16 desc[UR4][R70.64], R4 ;  /* 0x0000000446007986 */ /* 0x0005e2000c101504 */
[-C--:B------:R-:W-:Y:S02]  /*1dc80*/  LEA R222, P4, R223, R64.reuse, 0x1 ;  /* 0x00000040dfde7211 */ /* 0x080fe400078808ff */
[-C--:B------:R-:W-:Y:S01]  /*1dc90*/  LEA.HI.X.SX32 R227, R9, R65.reuse, 0x1, P3 ;  /* 0x0000004109e37211 */ /* 0x080fe200018f0eff */
[----:B------:R3:W-:Y:S01]  /*1dca0*/  STG.E.U16 desc[UR4][R80.64], R15 ;  /* 0x0000000f50007986 */ /* 0x0007e2000c101504 */
[----:B0-----:R-:W-:Y:S02]  /*1dcb0*/  PRMT R66, R51, 0x7632, R66 ;  /* 0x0000763233427816 */ /* 0x001fe40000000042 */
[----:B------:R-:W-:Y:S01]  /*1dcc0*/  LEA R232, P3, R79, R64, 0x1 ;  /* 0x000000404fe87211 */ /* 0x000fe200078608ff */
[----:B------:R0:W-:Y:S01]  /*1dcd0*/  STG.E.U16 desc[UR4][R82.64], R17 ;  /* 0x0000001152007986 */ /* 0x0001e2000c101504 */
[----:B------:R-:W-:-:S02]  /*1dce0*/  LEA.HI.X.SX32 R223, R223, R65, 0x1, P4 ;  /* 0x00000041dfdf7211 */ /* 0x000fc400020f0eff */
[----:B------:R-:W-:Y:S01]  /*1dcf0*/  LEA.HI.X.SX32 R233, R79, R65, 0x1, P3 ;  /* 0x000000414fe97211 */ /* 0x000fe200018f0eff */
[----:B------:R4:W-:Y:S01]  /*1dd00*/  STG.E.U16 desc[UR4][R84.64], R19 ;  /* 0x0000001354007986 */ /* 0x0009e2000c101504 */
[----:B--2---:R-:W-:Y:S02]  /*1dd10*/  PRMT R4, R36, 0x7632, R4 ;  /* 0x0000763224047816 */ /* 0x004fe40000000004 */
[----:B------:R-:W-:Y:S01]  /*1dd20*/  PRMT R71, R52, 0x7632, R71 ;  /* 0x0000763234477816 */ /* 0x000fe20000000047 */
[----:B------:R2:W-:Y:S01]  /*1dd30*/  STG.E.U16 desc[UR4][R86.64], R32 ;  /* 0x0000002056007986 */ /* 0x0005e2000c101504 */
[----:B---3--:R-:W-:Y:S02]  /*1dd40*/  PRMT R15, R37, 0x7632, R15 ;  /* 0x00007632250f7816 */ /* 0x008fe4000000000f */
[----:B-1----:R-:W-:Y:S01]  /*1dd50*/  PRMT R79, R60, 0x7632, R79 ;  /* 0x000076323c4f7816 */ /* 0x002fe2000000004f */
[----:B------:R1:W-:Y:S01]  /*1dd60*/  STG.E.U16 desc[UR4][R88.64], R33 ;  /* 0x0000002158007986 */ /* 0x0003e2000c101504 */
[----:B0-----:R-:W-:-:S02]  /*1dd70*/  PRMT R17, R38, 0x7632, R17 ;  /* 0x0000763226117816 */ /* 0x001fc40000000011 */
[----:B------:R-:W-:Y:S01]  /*1dd80*/  PRMT R80, R61, 0x7632, R80 ;  /* 0x000076323d507816 */ /* 0x000fe20000000050 */
[----:B------:R0:W-:Y:S01]  /*1dd90*/  STG.E.U16 desc[UR4][R90.64], R34 ;  /* 0x000000225a007986 */ /* 0x0001e2000c101504 */
[----:B----4-:R-:W-:Y:S02]  /*1dda0*/  PRMT R19, R39, 0x7632, R19 ;  /* 0x0000763227137816 */ /* 0x010fe40000000013 */
[----:B------:R-:W-:Y:S01]  /*1ddb0*/  PRMT R81, R62, 0x7632, R81 ;  /* 0x000076323e517816 */ /* 0x000fe20000000051 */
[----:B------:R-:W-:Y:S01]  /*1ddc0*/  STG.E.U16 desc[UR4][R92.64], R35 ;  /* 0x000000235c007986 */ /* 0x000fe2000c101504 */
[----:B------:R-:W-:Y:S02]  /*1ddd0*/  PRMT R82, R63, 0x7632, R82 ;  /* 0x000076323f527816 */ /* 0x000fe40000000052 */
[----:B--2---:R-:W-:Y:S01]  /*1dde0*/  PRMT R87, R72, 0x7632, R87 ;  /* 0x0000763248577816 */ /* 0x004fe20000000057 */
[----:B------:R2:W-:Y:S01]  /*1ddf0*/  STG.E.U16 desc[UR4][R94.64], R7 ;  /* 0x000000075e007986 */ /* 0x0005e2000c101504 */
[----:B-1----:R-:W-:-:S02]  /*1de00*/  PRMT R88, R73, 0x7632, R88 ;  /* 0x0000763249587816 */ /* 0x002fc40000000058 */
[----:B------:R-:W-:Y:S01]  /*1de10*/  PRMT R89, R74, 0x7632, R89 ;  /* 0x000076324a597816 */ /* 0x000fe20000000059 */
[----:B------:R1:W-:Y:S01]  /*1de20*/  STG.E.U16 desc[UR4][R96.64], R14 ;  /* 0x0000000e60007986 */ /* 0x0003e2000c101504 */
[----:B0-----:R-:W-:Y:S02]  /*1de30*/  PRMT R90, R75, 0x7632, R90 ;  /* 0x000076324b5a7816 */ /* 0x001fe4000000005a */
[C---:B------:R-:W-:Y:S01]  /*1de40*/  LEA R228, P4, R11.reuse, R64, 0x1 ;  /* 0x000000400be47211 */ /* 0x040fe200078808ff */
[----:B------:R0:W-:Y:S01]  /*1de50*/  STG.E.U16 desc[UR4][R98.64], R16 ;  /* 0x0000001062007986 */ /* 0x0001e2000c101504 */
[----:B------:R-:W-:Y:S02]  /*1de60*/  LEA R9, R78, R239, 0x1 ;  /* 0x000000ef4e097211 */ /* 0x000fe400078e08ff */
[----:B------:R-:W-:Y:S01]  /*1de70*/  LEA.HI.X.SX32 R229, R11, R65, 0x1, P4 ;  /* 0x000000410be57211 */ /* 0x000fe200020f0eff */
[----:B------:R-:W-:Y:S01]  /*1de80*/  STG.E.U16 desc[UR4][R100.64], R18 ;  /* 0x0000001264007986 */ /* 0x000fe2000c101504 */
[----:B--2---:R-:W-:-:S02]  /*1de90*/  PRMT R7, R48, 0x7632, R7 ;  /* 0x0000763230077816 */ /* 0x004fc40000000007 */
[----:B------:R-:W-:Y:S01]  /*1dea0*/  PRMT R95, R56, 0x7632, R95 ;  /* 0x00007632385f7816 */ /* 0x000fe2000000005f */
[----:B------:R2:W-:Y:S01]  /*1deb0*/  STG.E.U16 desc[UR4][R102.64], R36 ;  /* 0x0000002466007986 */ /* 0x0005e2000c101504 */
[----:B-1----:R-:W-:Y:S02]  /*1dec0*/  PRMT R14, R49, 0x7632, R14 ;  /* 0x00007632310e7816 */ /* 0x002fe4000000000e */
[----:B------:R-:W-:Y:S01]  /*1ded0*/  PRMT R96, R57, 0x7632, R96 ;  /* 0x0000763239607816 */ /* 0x000fe20000000060 */
[----:B------:R1:W-:Y:S01]  /*1dee0*/  STG.E.U16 desc[UR4][R104.64], R37 ;  /* 0x0000002568007986 */ /* 0x0003e2000c101504 */
[----:B0-----:R-:W-:Y:S02]  /*1def0*/  PRMT R16, R50, 0x7632, R16 ;  /* 0x0000763232107816 */ /* 0x001fe40000000010 */
[----:B------:R-:W-:Y:S01]  /*1df00*/  PRMT R97, R58, 0x7632, R97 ;  /* 0x000076323a617816 */ /* 0x000fe20000000061 */
[----:B------:R0:W-:Y:S01]  /*1df10*/  STG.E.U16 desc[UR4][R106.64], R38 ;  /* 0x000000266a007986 */ /* 0x0001e2000c101504 */
[----:B------:R-:W-:-:S02]  /*1df20*/  PRMT R98, R59, 0x7632, R98 ;  /* 0x000076323b627816 */ /* 0x000fc40000000062 */
[----:B------:R-:W-:Y:S01]  /*1df30*/  LEA R241, R78, R9, 0x1 ;  /* 0x000000094ef17211 */ /* 0x000fe200078e08ff */
[----:B------:R-:W-:Y:S01]  /*1df40*/  STG.E.U16 desc[UR4][R108.64], R39 ;  /* 0x000000276c007986 */ /* 0x000fe2000c101504 */
[----:B--2---:R-:W-:Y:S02]  /*1df50*/  PRMT R103, R44, 0x7632, R103 ;  /* 0x000076322c677816 */ /* 0x004fe40000000067 */
[----:B------:R-:W-:Y:S01]  /*1df60*/  LEA R234, P4, R235, R64, 0x1 ;  /* 0x00000040ebea7211 */ /* 0x000fe200078808ff */
[----:B------:R2:W-:Y:S01]  /*1df70*/  STG.E.U16 desc[UR4][R110.64], R4 ;  /* 0x000000046e007986 */ /* 0x0005e2000c101504 */
[----:B-1----:R-:W-:Y:S02]  /*1df80*/  PRMT R104, R45, 0x7632, R104 ;  /* 0x000076322d687816 */ /* 0x002fe40000000068 */
[----:B------:R-:W-:Y:S01]  /*1df90*/  PRMT R105, R46, 0x7632, R105 ;  /* 0x000076322e697816 */ /* 0x000fe20000000069 */
[----:B------:R1:W-:Y:S01]  /*1dfa0*/  STG.E.U16 desc[UR4][R112.64], R15 ;  /* 0x0000000f70007986 */ /* 0x0003e2000c101504 */
[----:B0-----:R-:W-:-:S02]  /*1dfb0*/  PRMT R106, R47, 0x7632, R106 ;  /* 0x000076322f6a7816 */ /* 0x001fc4000000006a */
[----:B------:R-:W-:Y:S01]  /*1dfc0*/  LEA R78, R78, R241, 0x1 ;  /* 0x000000f14e4e7211 */ /* 0x000fe200078e08ff */
[----:B------:R0:W-:Y:S01]  /*1dfd0*/  STG.E.U16 desc[UR4][R114.64], R17 ;  /* 0x0000001172007986 */ /* 0x0001e2000c101504 */
[----:B------:R-:W-:Y:S02]  /*1dfe0*/  LEA.HI.X.SX32 R235, R235, R65, 0x1, P4 ;  /* 0x00000041ebeb7211 */ /* 0x000fe400020f0eff */
[----:B------:R-:W-:Y:S01]  /*1dff0*/  LEA R12, P3, R239, R64, 0x1 ;  /* 0x00000040ef0c7211 */ /* 0x000fe200078608ff */
[----:B------:R-:W-:Y:S01]  /*1e000*/  STG.E.U16 desc[UR4][R116.64], R19 ;  /* 0x0000001374007986 */ /* 0x000fe2000c101504 */
[----:B--2---:R-:W-:Y:S02]  /*1e010*/  PRMT R4, R53, 0x7632, R4 ;  /* 0x0000763235047816 */ /* 0x004fe40000000004 */
[----:B------:R-:W-:Y:S01]  /*1e020*/  PRMT R111, R40, 0x7632, R111 ;  /* 0x00007632286f7816 */ /* 0x000fe2000000006f */
[----:B------:R-:W-:Y:S01]  /*1e030*/  STG.E.U16 desc[UR4][R118.64], R48 ;  /* 0x0000003076007986 */ /* 0x000fe2000c101504 */
[----:B-1----:R-:W-:-:S02]  /*1e040*/  PRMT R15, R54, 0x7632, R15 ;  /* 0x00007632360f7816 */ /* 0x002fc4000000000f */
[----:B------:R-:W-:Y:S01]  /*1e050*/  PRMT R112, R41, 0x7632, R112 ;  /* 0x0000763229707816 */ /* 0x000fe20000000070 */
[----:B------:R-:W-:Y:S01]  /*1e060*/  STG.E.U16 desc[UR4][R120.64], R49 ;  /* 0x0000003178007986 */ /* 0x000fe2000c101504 */
[----:B0-----:R-:W-:Y:S02]  /*1e070*/  PRMT R17, R55, 0x7632, R17 ;  /* 0x0000763237117816 */ /* 0x001fe40000000011 */
[----:B------:R-:W-:Y:S01]  /*1e080*/  PRMT R113, R42, 0x7632, R113 ;  /* 0x000076322a717816 */ /* 0x000fe20000000071 */
[----:B------:R-:W-:Y:S01]  /*1e090*/  STG.E.U16 desc[UR4][R122.64], R50 ;  /* 0x000000327a007986 */ /* 0x000fe2000c101504 */
[----:B------:R-:W-:Y:S02]  /*1e0a0*/  PRMT R114, R43, 0x7632, R114 ;  /* 0x000076322b727816 */ /* 0x000fe40000000072 */
[-C--:B------:R-:W-:Y:S01]  /*1e0b0*/  LEA R10, P4, R9, R64.reuse, 0x1 ;  /* 0x00000040090a7211 */ /* 0x080fe200078808ff */
[----:B------:R-:W-:Y:S01]  /*1e0c0*/  STG.E.U16 desc[UR4][R124.64], R51 ;  /* 0x000000337c007986 */ /* 0x000fe2000c101504 */
[----:B------:R-:W-:-:S02]  /*1e0d0*/  LEA R8, P5, R241, R64, 0x1 ;  /* 0x00000040f1087211 */ /* 0x000fc400078a08ff */
[C---:B------:R-:W-:Y:S01]  /*1e0e0*/  LEA R64, P6, R78.reuse, R64, 0x1 ;  /* 0x000000404e407211 */ /* 0x040fe200078c08ff */
[----:B------:R0:W-:Y:S01]  /*1e0f0*/  STG.E.U16 desc[UR4][R126.64], R7 ;  /* 0x000000077e007986 */ /* 0x0001e2000c101504 */
[-C--:B------:R-:W-:Y:S02]  /*1e100*/  LEA.HI.X.SX32 R13, R239, R65.reuse, 0x1, P3 ;  /* 0x00000041ef0d7211 */ /* 0x080fe400018f0eff */
[-C--:B------:R-:W-:Y:S01]  /*1e110*/  LEA.HI.X.SX32 R11, R9, R65.reuse, 0x1, P4 ;  /* 0x00000041090b7211 */ /* 0x080fe200020f0eff */
[----:B------:R-:W-:Y:S01]  /*1e120*/  STG.E.U16 desc[UR4][R128.64], R14 ;  /* 0x0000000e80007986 */ /* 0x000fe2000c101504 */
[-C--:B------:R-:W-:Y:S02]  /*1e130*/  LEA.HI.X.SX32 R9, R241, R65.reuse, 0x1, P5 ;  /* 0x00000041f1097211 */ /* 0x080fe400028f0eff */
[----:B------:R-:W-:Y:S01]  /*1e140*/  LEA.HI.X.SX32 R65, R78, R65, 0x1, P6 ;  /* 0x000000414e417211 */ /* 0x000fe200030f0eff */
[----:B------:R-:W-:Y:S04]  /*1e150*/  STG.E.U16 desc[UR4][R130.64], R16 ;  /* 0x0000001082007986 */ /* 0x000fe8000c101504 */
[----:B------:R-:W-:Y:S01]  /*1e160*/  STG.E.U16 desc[UR4][R132.64], R66 ;  /* 0x0000004284007986 */ /* 0x000fe2000c101504 */
[----:B0-----:R-:W-:-:S03]  /*1e170*/  FSEL R7, R76, -INF , P2 ;  /* 0xff8000004c077808 */ /* 0x001fc60001000000 */
[----:B------:R-:W-:Y:S04]  /*1e180*/  STG.E.U16 desc[UR4][R134.64], R52 ;  /* 0x0000003486007986 */ /* 0x000fe8000c101504 */
[----:B------:R-:W-:Y:S04]  /*1e190*/  STG.E.U16 desc[UR4][R136.64], R53 ;  /* 0x0000003588007986 */ /* 0x000fe8000c101504 */
[----:B------:R-:W-:Y:S04]  /*1e1a0*/  STG.E.U16 desc[UR4][R138.64], R54 ;  /* 0x000000368a007986 */ /* 0x000fe8000c101504 */
[----:B------:R-:W-:Y:S04]  /*1e1b0*/  STG.E.U16 desc[UR4][R140.64], R55 ;  /* 0x000000378c007986 */ /* 0x000fe8000c101504 */
[----:B------:R-:W-:Y:S04]  /*1e1c0*/  STG.E.U16 desc[UR4][R142.64], R71 ;  /* 0x000000478e007986 */ /* 0x000fe8000c101504 */
[----:B------:R-:W-:Y:S04]  /*1e1d0*/  STG.E.U16 desc[UR4][R144.64], R4 ;  /* 0x0000000490007986 */ /* 0x000fe8000c101504 */
[----:B------:R-:W-:Y:S04]  /*1e1e0*/  STG.E.U16 desc[UR4][R146.64], R15 ;  /* 0x0000000f92007986 */ /* 0x000fe8000c101504 */
[----:B------:R-:W-:Y:S04]  /*1e1f0*/  STG.E.U16 desc[UR4][R148.64], R17 ;  /* 0x0000001194007986 */ /* 0x000fe8000c101504 */
[----:B------:R0:W1:Y:S04]  /*1e200*/  LDS.128 R16, [R2] ;  /* 0x0000000002107984 */ /* 0x0000680000000c00 */
[----:B------:R2:W-:Y:S04]  /*1e210*/  STG.E.U16 desc[UR4][R150.64], R60 ;  /* 0x0000003c96007986 */ /* 0x0005e8000c101504 */
[----:B------:R2:W-:Y:S01]  /*1e220*/  STG.E.U16 desc[UR4][R152.64], R61 ;  /* 0x0000003d98007986 */ /* 0x0005e2000c101504 */
[----:B0-----:R-:W-:-:S03]  /*1e230*/  FSEL R2, R77, -INF , P1 ;  /* 0xff8000004d027808 */ /* 0x001fc60000800000 */
[----:B------:R2:W-:Y:S02]  /*1e240*/  STG.E.U16 desc[UR4][R154.64], R62 ;  /* 0x0000003e9a007986 */ /* 0x0005e4000c101504 */
[----:B------:R-:W-:Y:S01]  /*1e250*/  FFMA R4, R2, 0.69314718246459960938, R5 ;  /* 0x3f31721802047823 */ /* 0x000fe20000000005 */
[----:B------:R-:W-:Y:S01]  /*1e260*/  FFMA R5, R7, 0.69314718246459960938, R6 ;  /* 0x3f31721807057823 */ /* 0x000fe20000000006 */
[----:B------:R2:W-:Y:S01]  /*1e270*/  STG.E.U16 desc[UR4][R156.64], R63 ;  /* 0x0000003f9c007986 */ /* 0x0005e2000c101504 */
[----:B------:R-:W0:Y:S03]  /*1e280*/  LDC R2, c[0x0][0x27c] ;  /* 0x00009f00ff027b82 */ /* 0x000e260000000800 */
[----:B------:R2:W-:Y:S04]  /*1e290*/  STG.E.U16 desc[UR4][R158.64], R79 ;  /* 0x0000004f9e007986 */ /* 0x0005e8000c101504 */
[----:B------:R2:W-:Y:S04]  /*1e2a0*/  STG.E.U16 desc[UR4][R160.64], R80 ;  /* 0x00000050a0007986 */ /* 0x0005e8000c101504 */
[----:B------:R2:W-:Y:S04]  /*1e2b0*/  STG.E.U16 desc[UR4][R162.64], R81 ;  /* 0x00000051a2007986 */ /* 0x0005e8000c101504 */
[----:B------:R2:W-:Y:S04]  /*1e2c0*/  STG.E.U16 desc[UR4][R164.64], R82 ;  /* 0x00000052a4007986 */ /* 0x0005e8000c101504 */
[----:B------:R2:W-:Y:S04]  /*1e2d0*/  STG.E.U16 desc[UR4][R166.64], R72 ;  /* 0x00000048a6007986 */ /* 0x0005e8000c101504 */
[----:B------:R2:W-:Y:S01]  /*1e2e0*/  STG.E.U16 desc[UR4][R168.64], R73 ;  /* 0x00000049a8007986 */ /* 0x0005e2000c101504 */
[----:B-1----:R-:W-:-:S02]  /*1e2f0*/  PRMT R14, R16, 0x7632, R14 ;  /* 0x00007632100e7816 */ /* 0x002fc4000000000e */
[----:B------:R-:W-:Y:S01]  /*1e300*/  PRMT R15, R17, 0x7632, R15 ;  /* 0x00007632110f7816 */ /* 0x000fe2000000000f */
[----:B------:R2:W-:Y:S01]  /*1e310*/  STG.E.U16 desc[UR4][R170.64], R74 ;  /* 0x0000004aaa007986 */ /* 0x0005e2000c101504 */
[----:B------:R-:W-:Y:S02]  /*1e320*/  PRMT R20, R18, 0x7632, R20 ;  /* 0x0000763212147816 */ /* 0x000fe40000000014 */
[----:B------:R-:W-:Y:S01]  /*1e330*/  PRMT R32, R19, 0x7632, R32 ;  /* 0x0000763213207816 */ /* 0x000fe20000000020 */
[----:B------:R2:W-:Y:S04]  /*1e340*/  STG.E.U16 desc[UR4][R172.64], R75 ;  /* 0x0000004bac007986 */ /* 0x0005e8000c101504 */
        /* <DEDUP_REMOVED lines=35> */
[----:B------:R2:W-:Y:S01]  /*1e580*/  STG.E.U16 desc[UR4][R64.64], R32 ;  /* 0x0000002040007986 */ /* 0x0005e2000c101504 */
[----:B------:R-:W-:Y:S06]  /*1e590*/  BAR.SYNC.DEFER_BLOCKING 0x0 ;  /* 0x0000000000007b1d */ /* 0x000fec0000010000 */
[----:B------:R2:W-:Y:S02]  /*1e5a0*/  STS.64 [R0], R4 ;  /* 0x0000000400007388 */ /* 0x0005e40000000a00 */
[----:B------:R-:W-:Y:S06]  /*1e5b0*/  BAR.SYNC.DEFER_BLOCKING 0x0 ;  /* 0x0000000000007b1d */ /* 0x000fec0000010000 */
[----:B0-----:R-:W-:Y:S05]  /*1e5c0*/  @P0 EXIT ;  /* 0x000000000000094d */ /* 0x001fea0003800000 */
[----:B------:R-:W0:Y:S01]  /*1e5d0*/  LDS R3, [R3] ;  /* 0x0000000003037984 */ /* 0x000e220000000800 */
[----:B------:R-:W1:Y:S01]  /*1e5e0*/  LDC.64 R6, c[0x0][0x230] ;  /* 0x00008c00ff067b82 */ /* 0x000e620000000a00 */
[----:B--2---:R-:W-:Y:S01]  /*1e5f0*/  IMAD R0, R240, R2, RZ ;  /* 0x00000002f0007224 */ /* 0x004fe200078e02ff */
[C---:B------:R-:W-:Y:S01]  /*1e600*/  SHF.L.U32 R4, R238.reuse, 0x2, RZ ;  /* 0x00000002ee047819 */ /* 0x040fe200000006ff */
[----:B------:R-:W-:-:S03]  /*1e610*/  IMAD.HI R2, R238, 0x4, RZ ;  /* 0x00000004ee027827 */ /* 0x000fc600078e02ff */
[C---:B------:R-:W-:Y:S01]  /*1e620*/  SHF.L.U32 R5, R0.reuse, 0x2, RZ ;  /* 0x0000000200057819 */ /* 0x040fe200000006ff */
[----:B------:R-:W-:-:S03]  /*1e630*/  IMAD.HI R0, R0, 0x4, RZ ;  /* 0x0000000400007827 */ /* 0x000fc600078e02ff */
[----:B-1----:R-:W-:-:S04]  /*1e640*/  IADD3 R4, P0, P1, R4, R6, R5 ;  /* 0x0000000604047210 */ /* 0x002fc8000791e005 */
[----:B------:R-:W-:-:S05]  /*1e650*/  IADD3.X R5, R2, R7, R0, P0, P1 ;  /* 0x0000000702057210 */ /* 0x000fca00007e2400 */
[----:B0-----:R-:W-:Y:S01]  /*1e660*/  STG.E desc[UR4][R4.64], R3 ;  /* 0x0000000304007986 */ /* 0x001fe2000c101904 */
[----:B------:R-:W-:Y:S05]  /*1e670*/  EXIT ;  /* 0x000000000000794d */ /* 0x000fea0003800000 */
.L_x_2:
[----:B------:R-:W-:-:S00]  /*1e680*/  BRA `(.L_x_2) ;  /* 0xfffffffc00fc7947 */ /* 0x000fc0000383ffff */
[----:B------:R-:W-:-:S00]  /*1e690*/  NOP ;  /* 0x0000000000007918 */ /* 0x000fc00000000000 */
        /* <DEDUP_REMOVED lines=14> */
.L_x_3:


//--------------------- .nv.global.init           --------------------------
	.section	.nv.global.init,"aw",@progbits
.nv.global.init:
	.type		_$_str,@object
	.size		_$_str,(.L_0 - _$_str)
_$_str:
        /*0000*/ 	.byte	0x5f, 0x5f, 0x43, 0x55, 0x44, 0x41, 0x5f, 0x46, 0x54, 0x5a, 0x00
.L_0:


//--------------------- .nv.shared.attn_fwd       --------------------------
	.section	.nv.shared.attn_fwd,"aw",@nobits
	.sectionflags	@""
	.align	16
	.zero		1024


//--------------------- .nv.shared.reserved.0     --------------------------
	.section	.nv.shared.reserved.0,"aw",@nobits
	.weak		__nv_reservedSMEM_offset_0_alias
	.size		__nv_reservedSMEM_offset_0_alias, 0, 0
	.other		__nv_reservedSMEM_offset_0_alias,@"STO_CUDA_RESERVED_SHARED STV_DEFAULT"
__nv_reservedSMEM_offset_0_alias:
	.zero		0


//--------------------- .nv.constant0.attn_fwd    --------------------------
	.section	.nv.constant0.attn_fwd,"a",@progbits
	.sectionflags	@""
	.align	4
.nv.constant0.attn_fwd:
	.zero		664


//--------------------- SYMBOLS --------------------------

	.type		.nv.reservedSmem.offset0,@object
	.size		.nv.reservedSmem.offset0,0x4
